	.headerflags	@"EF_CUDA_TEXMODE_UNIFIED EF_CUDA_64BIT_ADDRESS EF_CUDA_SM80 EF_CUDA_VIRTUAL_SM(EF_CUDA_SM80)"
	.elftype	@"ET_EXEC"


//--------------------- .nv.constant0.ldpc2_BG2_reg_index_fp_desc_dyn_row_dep_sm80_tb --------------------------
	.section	.nv.constant0.ldpc2_BG2_reg_index_fp_desc_dyn_row_dep_sm80_tb,"a",@progbits
	.align	4
.L_0:
.nv.constant0.ldpc2_BG2_reg_index_fp_desc_dyn_row_dep_sm80_tb:
	.zero		2776


//--------------------- .nv.constant2.ldpc2_BG1_reg_index_fp_desc_dyn_row_dep_sm80_tb --------------------------
	.section	.nv.constant2.ldpc2_BG1_reg_index_fp_desc_dyn_row_dep_sm80_tb,"a",@progbits
	.align	4
.L_1:
.nv.constant2.ldpc2_BG1_reg_index_fp_desc_dyn_row_dep_sm80_tb:
        /*0000*/ 	.byte	0xff, 0xfe, 0xfc, 0xf8, 0xff, 0xfe, 0xfc, 0x00


//--------------------- .nv.constant0.ldpc2_BG1_reg_index_fp_desc_dyn_row_dep_sm80_tb --------------------------
	.section	.nv.constant0.ldpc2_BG1_reg_index_fp_desc_dyn_row_dep_sm80_tb,"a",@progbits
	.align	4
.L_2:
.nv.constant0.ldpc2_BG1_reg_index_fp_desc_dyn_row_dep_sm80_tb:
	.zero		3312


//--------------------- .nv.constant0.ldpc2_BG2_reg_index_fp_desc_dyn_row_dep_sm80 --------------------------
	.section	.nv.constant0.ldpc2_BG2_reg_index_fp_desc_dyn_row_dep_sm80,"a",@progbits
	.align	4
.L_3:
.nv.constant0.ldpc2_BG2_reg_index_fp_desc_dyn_row_dep_sm80:
	.zero		1312


//--------------------- .nv.constant2.ldpc2_BG1_reg_index_fp_desc_dyn_row_dep_sm80 --------------------------
	.section	.nv.constant2.ldpc2_BG1_reg_index_fp_desc_dyn_row_dep_sm80,"a",@progbits
	.align	4
.L_4:
.nv.constant2.ldpc2_BG1_reg_index_fp_desc_dyn_row_dep_sm80:
        /*0000*/ 	.byte	0xff, 0xfe, 0xfc, 0xf8, 0xff, 0xfe, 0xfc, 0x00


//--------------------- .nv.constant0.ldpc2_BG1_reg_index_fp_desc_dyn_row_dep_sm80 --------------------------
	.section	.nv.constant0.ldpc2_BG1_reg_index_fp_desc_dyn_row_dep_sm80,"a",@progbits
	.align	4
.L_5:
.nv.constant0.ldpc2_BG1_reg_index_fp_desc_dyn_row_dep_sm80:
	.zero		1848


//--------------------- .text.ldpc2_BG2_reg_index_fp_desc_dyn_row_dep_sm80_tb --------------------------
	.section	.text.ldpc2_BG2_reg_index_fp_desc_dyn_row_dep_sm80_tb,"ax",@progbits
	.sectionflags	@"SHF_BARRIERS=1"
	.sectioninfo	@"SHI_REGISTERS=146"
	.align	128
        .global         ldpc2_BG2_reg_index_fp_desc_dyn_row_dep_sm80_tb
        .type           ldpc2_BG2_reg_index_fp_desc_dyn_row_dep_sm80_tb,@function
        .size           ldpc2_BG2_reg_index_fp_desc_dyn_row_dep_sm80_tb,(.L_x_166 - ldpc2_BG2_reg_index_fp_desc_dyn_row_dep_sm80_tb)
        .other          ldpc2_BG2_reg_index_fp_desc_dyn_row_dep_sm80_tb,@"STO_CUDA_ENTRY STV_DEFAULT"
ldpc2_BG2_reg_index_fp_desc_dyn_row_dep_sm80_tb:
.text.ldpc2_BG2_reg_index_fp_desc_dyn_row_dep_sm80_tb:
.L_x_0:
[----:B------:R-:W-:-:S02]  /*0000*/  IMAD.MOV.U32 R1, RZ, RZ, c[0x0][0x28] ;  /* 0x00000a00ff017624 */ /* 0x000fc400078e00ff */
[----:B------:R-:W0:Y:S01]  /*0010*/  S2UR UR4, SR_CTAID.X ;  /* 0x00000000000479c3 */ /* 0x000e220000002500 */
[----:B------:R-:W-:-:S05]  /*0020*/  IMAD.MOV.U32 R0, RZ, RZ, c[0x0][0x180] ;  /* 0x00006000ff007624 */ /* 0x000fca00078e00ff */
[----:B------:R-:W-:Y:S01]  /*0030*/  ISETP.GE.AND P0, PT, R0, 0x1, PT ;  /* 0x000000010000780c */ /* 0x000fe20003f06270 */
[----:B0-----:R-:W-:-:S12]  /*0040*/  IMAD.U32 R2, RZ, RZ, UR4 ;  /* 0x00000004ff027e24 */ /* 0x001fd8000f8e00ff */
[----:B------:R-:W-:Y:S05]  /*0050*/  @!P0 BRA `(.L_x_4) ;  /* 0x0000004000008947 */ /* 0x000fea0003800000 */
[----:B------:R-:W-:Y:S01]  /*0060*/  ISETP.GE.AND P0, PT, R2, c[0x0][0x194], PT ;  /* 0x0000650002007a0c */ /* 0x000fe20003f06270 */
[----:B------:R-:W-:-:S12]  /*0070*/  UMOV UR4, URZ ;  /* 0x0000003f00047c82 */ /* 0x000fd80008000000 */
[----:B------:R-:W-:Y:S05]  /*0080*/  @!P0 BRA `(.L_x_5) ;  /* 0x00000bb000008947 */ /* 0x000fea0003800000 */
[----:B------:R-:W-:-:S02]  /*0090*/  IADD3 R2, R2, -c[0x0][0x194], RZ ;  /* 0x8000650002027a10 */ /* 0x000fc40007ffe0ff */
.L_x_4:
[----:B------:R-:W-:-:S13]  /*00a0*/  ISETP.GE.AND P0, PT, R0, 0x2, PT ;  /* 0x000000020000780c */ /* 0x000fda0003f06270 */
[----:B------:R-:W-:Y:S05]  /*00b0*/  @!P0 BRA `(.L_x_6) ;  /* 0x0000004000008947 */ /* 0x000fea0003800000 */
[----:B------:R-:W-:Y:S01]  /*00c0*/  ISETP.GE.AND P0, PT, R2, c[0x0][0x1a4], PT ;  /* 0x0000690002007a0c */ /* 0x000fe20003f06270 */
[----:B------:R-:W-:-:S12]  /*00d0*/  UMOV UR4, 0x1 ;  /* 0x0000000100047882 */ /* 0x000fd80000000000 */
[----:B------:R-:W-:Y:S05]  /*00e0*/  @!P0 BRA `(.L_x_5) ;  /* 0x00000b5000008947 */ /* 0x000fea0003800000 */
[----:B------:R-:W-:-:S02]  /*00f0*/  IADD3 R2, R2, -c[0x0][0x1a4], RZ ;  /* 0x8000690002027a10 */ /* 0x000fc40007ffe0ff */
.L_x_6:
[----:B------:R-:W-:-:S13]  /*0100*/  ISETP.GE.AND P0, PT, R0, 0x3, PT ;  /* 0x000000030000780c */ /* 0x000fda0003f06270 */
[----:B------:R-:W-:Y:S05]  /*0110*/  @!P0 BRA `(.L_x_7) ;  /* 0x0000004000008947 */ /* 0x000fea0003800000 */
[----:B------:R-:W-:Y:S01]  /*0120*/  ISETP.GE.AND P0, PT, R2, c[0x0][0x1b4], PT ;  /* 0x00006d0002007a0c */ /* 0x000fe20003f06270 */
[----:B------:R-:W-:-:S12]  /*0130*/  UMOV UR4, 0x2 ;  /* 0x0000000200047882 */ /* 0x000fd80000000000 */
[----:B------:R-:W-:Y:S05]  /*0140*/  @!P0 BRA `(.L_x_5) ;  /* 0x00000af000008947 */ /* 0x000fea0003800000 */
[----:B------:R-:W-:-:S02]  /*0150*/  IADD3 R2, R2, -c[0x0][0x1b4], RZ ;  /* 0x80006d0002027a10 */ /* 0x000fc40007ffe0ff */
.L_x_7:
[----:B------:R-:W-:-:S13]  /*0160*/  ISETP.GE.AND P0, PT, R0, 0x4, PT ;  /* 0x000000040000780c */ /* 0x000fda0003f06270 */
[----:B------:R-:W-:Y:S05]  /*0170*/  @!P0 BRA `(.L_x_8) ;  /* 0x0000004000008947 */ /* 0x000fea0003800000 */
[----:B------:R-:W-:Y:S01]  /*0180*/  ISETP.GE.AND P0, PT, R2, c[0x0][0x1c4], PT ;  /* 0x0000710002007a0c */ /* 0x000fe20003f06270 */
[----:B------:R-:W-:-:S12]  /*0190*/  UMOV UR4, 0x3 ;  /* 0x0000000300047882 */ /* 0x000fd80000000000 */
[----:B------:R-:W-:Y:S05]  /*01a0*/  @!P0 BRA `(.L_x_5) ;  /* 0x00000a9000008947 */ /* 0x000fea0003800000 */
[----:B------:R-:W-:-:S02]  /*01b0*/  IADD3 R2, R2, -c[0x0][0x1c4], RZ ;  /* 0x8000710002027a10 */ /* 0x000fc40007ffe0ff */
.L_x_8:
[----:B------:R-:W-:-:S13]  /*01c0*/  ISETP.GE.AND P0, PT, R0, 0x5, PT ;  /* 0x000000050000780c */ /* 0x000fda0003f06270 */
[----:B------:R-:W-:Y:S05]  /*01d0*/  @!P0 BRA `(.L_x_9) ;  /* 0x0000004000008947 */ /* 0x000fea0003800000 */
[----:B------:R-:W-:Y:S01]  /*01e0*/  ISETP.GE.AND P0, PT, R2, c[0x0][0x1d4], PT ;  /* 0x0000750002007a0c */ /* 0x000fe20003f06270 */
[----:B------:R-:W-:-:S12]  /*01f0*/  UMOV UR4, 0x4 ;  /* 0x0000000400047882 */ /* 0x000fd80000000000 */
[----:B------:R-:W-:Y:S05]  /*0200*/  @!P0 BRA `(.L_x_5) ;  /* 0x00000a3000008947 */ /* 0x000fea0003800000 */
[----:B------:R-:W-:-:S02]  /*0210*/  IADD3 R2, R2, -c[0x0][0x1d4], RZ ;  /* 0x8000750002027a10 */ /* 0x000fc40007ffe0ff */
.L_x_9:
[----:B------:R-:W-:-:S13]  /*0220*/  ISETP.GE.AND P0, PT, R0, 0x6, PT ;  /* 0x000000060000780c */ /* 0x000fda0003f06270 */
[----:B------:R-:W-:Y:S05]  /*0230*/  @!P0 BRA `(.L_x_10) ;  /* 0x0000004000008947 */ /* 0x000fea0003800000 */
[----:B------:R-:W-:Y:S01]  /*0240*/  ISETP.GE.AND P0, PT, R2, c[0x0][0x1e4], PT ;  /* 0x0000790002007a0c */ /* 0x000fe20003f06270 */
[----:B------:R-:W-:-:S12]  /*0250*/  UMOV UR4, 0x5 ;  /* 0x0000000500047882 */ /* 0x000fd80000000000 */
[----:B------:R-:W-:Y:S05]  /*0260*/  @!P0 BRA `(.L_x_5) ;  /* 0x000009d000008947 */ /* 0x000fea0003800000 */
[----:B------:R-:W-:-:S02]  /*0270*/  IADD3 R2, R2, -c[0x0][0x1e4], RZ ;  /* 0x8000790002027a10 */ /* 0x000fc40007ffe0ff */
.L_x_10:
[----:B------:R-:W-:-:S13]  /*0280*/  ISETP.GE.AND P0, PT, R0, 0x7, PT ;  /* 0x000000070000780c */ /* 0x000fda0003f06270 */
[----:B------:R-:W-:Y:S05]  /*0290*/  @!P0 BRA `(.L_x_11) ;  /* 0x0000004000008947 */ /* 0x000fea0003800000 */
[----:B------:R-:W-:Y:S01]  /*02a0*/  ISETP.GE.AND P0, PT, R2, c[0x0][0x1f4], PT ;  /* 0x00007d0002007a0c */ /* 0x000fe20003f06270 */
[----:B------:R-:W-:-:S12]  /*02b0*/  UMOV UR4, 0x6 ;  /* 0x0000000600047882 */ /* 0x000fd80000000000 */
[----:B------:R-:W-:Y:S05]  /*02c0*/  @!P0 BRA `(.L_x_5) ;  /* 0x0000097000008947 */ /* 0x000fea0003800000 */
[----:B------:R-:W-:-:S02]  /*02d0*/  IADD3 R2, R2, -c[0x0][0x1f4], RZ ;  /* 0x80007d0002027a10 */ /* 0x000fc40007ffe0ff */
.L_x_11:
[----:B------:R-:W-:-:S13]  /*02e0*/  ISETP.GE.AND P0, PT, R0, 0x8, PT ;  /* 0x000000080000780c */ /* 0x000fda0003f06270 */
[----:B------:R-:W-:Y:S05]  /*02f0*/  @!P0 BRA `(.L_x_12) ;  /* 0x0000004000008947 */ /* 0x000fea0003800000 */
[----:B------:R-:W-:Y:S01]  /*0300*/  ISETP.GE.AND P0, PT, R2, c[0x0][0x204], PT ;  /* 0x0000810002007a0c */ /* 0x000fe20003f06270 */
[----:B------:R-:W-:-:S12]  /*0310*/  UMOV UR4, 0x7 ;  /* 0x0000000700047882 */ /* 0x000fd80000000000 */
[----:B------:R-:W-:Y:S05]  /*0320*/  @!P0 BRA `(.L_x_5) ;  /* 0x0000091000008947 */ /* 0x000fea0003800000 */
[----:B------:R-:W-:-:S02]  /*0330*/  IADD3 R2, R2, -c[0x0][0x204], RZ ;  /* 0x8000810002027a10 */ /* 0x000fc40007ffe0ff */
.L_x_12:
[----:B------:R-:W-:-:S13]  /*0340*/  ISETP.GE.AND P0, PT, R0, 0x9, PT ;  /* 0x000000090000780c */ /* 0x000fda0003f06270 */
[----:B------:R-:W-:Y:S05]  /*0350*/  @!P0 BRA `(.L_x_13) ;  /* 0x0000004000008947 */ /* 0x000fea0003800000 */
[----:B------:R-:W-:Y:S01]  /*0360*/  ISETP.GE.AND P0, PT, R2, c[0x0][0x214], PT ;  /* 0x0000850002007a0c */ /* 0x000fe20003f06270 */
[----:B------:R-:W-:-:S12]  /*0370*/  UMOV UR4, 0x8 ;  /* 0x0000000800047882 */ /* 0x000fd80000000000 */
[----:B------:R-:W-:Y:S05]  /*0380*/  @!P0 BRA `(.L_x_5) ;  /* 0x000008b000008947 */ /* 0x000fea0003800000 */
[----:B------:R-:W-:-:S02]  /*0390*/  IADD3 R2, R2, -c[0x0][0x214], RZ ;  /* 0x8000850002027a10 */ /* 0x000fc40007ffe0ff */
.L_x_13:
[----:B------:R-:W-:-:S13]  /*03a0*/  ISETP.GE.AND P0, PT, R0, 0xa, PT ;  /* 0x0000000a0000780c */ /* 0x000fda0003f06270 */
[----:B------:R-:W-:Y:S05]  /*03b0*/  @!P0 BRA `(.L_x_14) ;  /* 0x0000004000008947 */ /* 0x000fea0003800000 */
[----:B------:R-:W-:Y:S01]  /*03c0*/  ISETP.GE.AND P0, PT, R2, c[0x0][0x224], PT ;  /* 0x0000890002007a0c */ /* 0x000fe20003f06270 */
[----:B------:R-:W-:-:S12]  /*03d0*/  UMOV UR4, 0x9 ;  /* 0x0000000900047882 */ /* 0x000fd80000000000 */
[----:B------:R-:W-:Y:S05]  /*03e0*/  @!P0 BRA `(.L_x_5) ;  /* 0x0000085000008947 */ /* 0x000fea0003800000 */
[----:B------:R-:W-:-:S02]  /*03f0*/  IADD3 R2, R2, -c[0x0][0x224], RZ ;  /* 0x8000890002027a10 */ /* 0x000fc40007ffe0ff */
.L_x_14:
[----:B------:R-:W-:-:S13]  /*0400*/  ISETP.GE.AND P0, PT, R0, 0xb, PT ;  /* 0x0000000b0000780c */ /* 0x000fda0003f06270 */
[----:B------:R-:W-:Y:S05]  /*0410*/  @!P0 BRA `(.L_x_15) ;  /* 0x0000004000008947 */ /* 0x000fea0003800000 */
[----:B------:R-:W-:Y:S01]  /*0420*/  ISETP.GE.AND P0, PT, R2, c[0x0][0x234], PT ;  /* 0x00008d0002007a0c */ /* 0x000fe20003f06270 */
[----:B------:R-:W-:-:S12]  /*0430*/  UMOV UR4, 0xa ;  /* 0x0000000a00047882 */ /* 0x000fd80000000000 */
[----:B------:R-:W-:Y:S05]  /*0440*/  @!P0 BRA `(.L_x_5) ;  /* 0x000007f000008947 */ /* 0x000fea0003800000 */
[----:B------:R-:W-:-:S02]  /*0450*/  IADD3 R2, R2, -c[0x0][0x234], RZ ;  /* 0x80008d0002027a10 */ /* 0x000fc40007ffe0ff */
.L_x_15:
[----:B------:R-:W-:-:S13]  /*0460*/  ISETP.GE.AND P0, PT, R0, 0xc, PT ;  /* 0x0000000c0000780c */ /* 0x000fda0003f06270 */
[----:B------:R-:W-:Y:S05]  /*0470*/  @!P0 BRA `(.L_x_16) ;  /* 0x0000004000008947 */ /* 0x000fea0003800000 */
[----:B------:R-:W-:Y:S01]  /*0480*/  ISETP.GE.AND P0, PT, R2, c[0x0][0x244], PT ;  /* 0x0000910002007a0c */ /* 0x000fe20003f06270 */
[----:B------:R-:W-:-:S12]  /*0490*/  UMOV UR4, 0xb ;  /* 0x0000000b00047882 */ /* 0x000fd80000000000 */
[----:B------:R-:W-:Y:S05]  /*04a0*/  @!P0 BRA `(.L_x_5) ;  /* 0x0000079000008947 */ /* 0x000fea0003800000 */
[----:B------:R-:W-:-:S02]  /*04b0*/  IADD3 R2, R2, -c[0x0][0x244], RZ ;  /* 0x8000910002027a10 */ /* 0x000fc40007ffe0ff */
.L_x_16:
[----:B------:R-:W-:-:S13]  /*04c0*/  ISETP.GE.AND P0, PT, R0, 0xd, PT ;  /* 0x0000000d0000780c */ /* 0x000fda0003f06270 */
[----:B------:R-:W-:Y:S05]  /*04d0*/  @!P0 BRA `(.L_x_17) ;  /* 0x0000004000008947 */ /* 0x000fea0003800000 */
[----:B------:R-:W-:Y:S01]  /*04e0*/  ISETP.GE.AND P0, PT, R2, c[0x0][0x254], PT ;  /* 0x0000950002007a0c */ /* 0x000fe20003f06270 */
[----:B------:R-:W-:-:S12]  /*04f0*/  UMOV UR4, 0xc ;  /* 0x0000000c00047882 */ /* 0x000fd80000000000 */
[----:B------:R-:W-:Y:S05]  /*0500*/  @!P0 BRA `(.L_x_5) ;  /* 0x0000073000008947 */ /* 0x000fea0003800000 */
[----:B------:R-:W-:-:S02]  /*0510*/  IADD3 R2, R2, -c[0x0][0x254], RZ ;  /* 0x8000950002027a10 */ /* 0x000fc40007ffe0ff */
.L_x_17:
[----:B------:R-:W-:-:S13]  /*0520*/  ISETP.GE.AND P0, PT, R0, 0xe, PT ;  /* 0x0000000e0000780c */ /* 0x000fda0003f06270 */
[----:B------:R-:W-:Y:S05]  /*0530*/  @!P0 BRA `(.L_x_18) ;  /* 0x0000004000008947 */ /* 0x000fea0003800000 */
[----:B------:R-:W-:Y:S01]  /*0540*/  ISETP.GE.AND P0, PT, R2, c[0x0][0x264], PT ;  /* 0x0000990002007a0c */ /* 0x000fe20003f06270 */
[----:B------:R-:W-:-:S12]  /*0550*/  UMOV UR4, 0xd ;  /* 0x0000000d00047882 */ /* 0x000fd80000000000 */
[----:B------:R-:W-:Y:S05]  /*0560*/  @!P0 BRA `(.L_x_5) ;  /* 0x000006d000008947 */ /* 0x000fea0003800000 */
[----:B------:R-:W-:-:S02]  /*0570*/  IADD3 R2, R2, -c[0x0][0x264], RZ ;  /* 0x8000990002027a10 */ /* 0x000fc40007ffe0ff */
.L_x_18:
[----:B------:R-:W-:-:S13]  /*0580*/  ISETP.GE.AND P0, PT, R0, 0xf, PT ;  /* 0x0000000f0000780c */ /* 0x000fda0003f06270 */
[----:B------:R-:W-:Y:S05]  /*0590*/  @!P0 BRA `(.L_x_19) ;  /* 0x0000004000008947 */ /* 0x000fea0003800000 */
[----:B------:R-:W-:Y:S01]  /*05a0*/  ISETP.GE.AND P0, PT, R2, c[0x0][0x274], PT ;  /* 0x00009d0002007a0c */ /* 0x000fe20003f06270 */
[----:B------:R-:W-:-:S12]  /*05b0*/  UMOV UR4, 0xe ;  /* 0x0000000e00047882 */ /* 0x000fd80000000000 */
[----:B------:R-:W-:Y:S05]  /*05c0*/  @!P0 BRA `(.L_x_5) ;  /* 0x0000067000008947 */ /* 0x000fea0003800000 */
[----:B------:R-:W-:-:S02]  /*05d0*/  IADD3 R2, R2, -c[0x0][0x274], RZ ;  /* 0x80009d0002027a10 */ /* 0x000fc40007ffe0ff */
.L_x_19:
[----:B------:R-:W-:-:S13]  /*05e0*/  ISETP.GE.AND P0, PT, R0, 0x10, PT ;  /* 0x000000100000780c */ /* 0x000fda0003f06270 */
[----:B------:R-:W-:Y:S05]  /*05f0*/  @!P0 BRA `(.L_x_20) ;  /* 0x0000004000008947 */ /* 0x000fea0003800000 */
[----:B------:R-:W-:Y:S01]  /*0600*/  ISETP.GE.AND P0, PT, R2, c[0x0][0x284], PT ;  /* 0x0000a10002007a0c */ /* 0x000fe20003f06270 */
[----:B------:R-:W-:-:S12]  /*0610*/  UMOV UR4, 0xf ;  /* 0x0000000f00047882 */ /* 0x000fd80000000000 */
[----:B------:R-:W-:Y:S05]  /*0620*/  @!P0 BRA `(.L_x_5) ;  /* 0x0000061000008947 */ /* 0x000fea0003800000 */
[----:B------:R-:W-:-:S02]  /*0630*/  IADD3 R2, R2, -c[0x0][0x284], RZ ;  /* 0x8000a10002027a10 */ /* 0x000fc40007ffe0ff */
.L_x_20:
[----:B------:R-:W-:-:S13]  /*0640*/  ISETP.GE.AND P0, PT, R0, 0x11, PT ;  /* 0x000000110000780c */ /* 0x000fda0003f06270 */
[----:B------:R-:W-:Y:S05]  /*0650*/  @!P0 BRA `(.L_x_21) ;  /* 0x0000004000008947 */ /* 0x000fea0003800000 */
[----:B------:R-:W-:Y:S01]  /*0660*/  ISETP.GE.AND P0, PT, R2, c[0x0][0x294], PT ;  /* 0x0000a50002007a0c */ /* 0x000fe20003f06270 */
[----:B------:R-:W-:-:S12]  /*0670*/  UMOV UR4, 0x10 ;  /* 0x0000001000047882 */ /* 0x000fd80000000000 */
[----:B------:R-:W-:Y:S05]  /*0680*/  @!P0 BRA `(.L_x_5) ;  /* 0x000005b000008947 */ /* 0x000fea0003800000 */
[----:B------:R-:W-:-:S02]  /*0690*/  IADD3 R2, R2, -c[0x0][0x294], RZ ;  /* 0x8000a50002027a10 */ /* 0x000fc40007ffe0ff */
.L_x_21:
[----:B------:R-:W-:-:S13]  /*06a0*/  ISETP.GE.AND P0, PT, R0, 0x12, PT ;  /* 0x000000120000780c */ /* 0x000fda0003f06270 */
[----:B------:R-:W-:Y:S05]  /*06b0*/  @!P0 BRA `(.L_x_22) ;  /* 0x0000004000008947 */ /* 0x000fea0003800000 */
[----:B------:R-:W-:Y:S01]  /*06c0*/  ISETP.GE.AND P0, PT, R2, c[0x0][0x2a4], PT ;  /* 0x0000a90002007a0c */ /* 0x000fe20003f06270 */
[----:B------:R-:W-:-:S12]  /*06d0*/  UMOV UR4, 0x11 ;  /* 0x0000001100047882 */ /* 0x000fd80000000000 */
[----:B------:R-:W-:Y:S05]  /*06e0*/  @!P0 BRA `(.L_x_5) ;  /* 0x0000055000008947 */ /* 0x000fea0003800000 */
[----:B------:R-:W-:-:S02]  /*06f0*/  IADD3 R2, R2, -c[0x0][0x2a4], RZ ;  /* 0x8000a90002027a10 */ /* 0x000fc40007ffe0ff */
.L_x_22:
[----:B------:R-:W-:-:S13]  /*0700*/  ISETP.GE.AND P0, PT, R0, 0x13, PT ;  /* 0x000000130000780c */ /* 0x000fda0003f06270 */
[----:B------:R-:W-:Y:S05]  /*0710*/  @!P0 BRA `(.L_x_23) ;  /* 0x0000004000008947 */ /* 0x000fea0003800000 */
[----:B------:R-:W-:Y:S01]  /*0720*/  ISETP.GE.AND P0, PT, R2, c[0x0][0x2b4], PT ;  /* 0x0000ad0002007a0c */ /* 0x000fe20003f06270 */
[----:B------:R-:W-:-:S12]  /*0730*/  UMOV UR4, 0x12 ;  /* 0x0000001200047882 */ /* 0x000fd80000000000 */
[----:B------:R-:W-:Y:S05]  /*0740*/  @!P0 BRA `(.L_x_5) ;  /* 0x000004f000008947 */ /* 0x000fea0003800000 */
[----:B------:R-:W-:-:S02]  /*0750*/  IADD3 R2, R2, -c[0x0][0x2b4], RZ ;  /* 0x8000ad0002027a10 */ /* 0x000fc40007ffe0ff */
.L_x_23:
[----:B------:R-:W-:-:S13]  /*0760*/  ISETP.GE.AND P0, PT, R0, 0x14, PT ;  /* 0x000000140000780c */ /* 0x000fda0003f06270 */
[----:B------:R-:W-:Y:S05]  /*0770*/  @!P0 BRA `(.L_x_24) ;  /* 0x0000004000008947 */ /* 0x000fea0003800000 */
[----:B------:R-:W-:Y:S01]  /*0780*/  ISETP.GE.AND P0, PT, R2, c[0x0][0x2c4], PT ;  /* 0x0000b10002007a0c */ /* 0x000fe20003f06270 */
[----:B------:R-:W-:-:S12]  /*0790*/  UMOV UR4, 0x13 ;  /* 0x0000001300047882 */ /* 0x000fd80000000000 */
[----:B------:R-:W-:Y:S05]  /*07a0*/  @!P0 BRA `(.L_x_5) ;  /* 0x0000049000008947 */ /* 0x000fea0003800000 */
[----:B------:R-:W-:-:S02]  /*07b0*/  IADD3 R2, R2, -c[0x0][0x2c4], RZ ;  /* 0x8000b10002027a10 */ /* 0x000fc40007ffe0ff */
.L_x_24:
[----:B------:R-:W-:-:S13]  /*07c0*/  ISETP.GE.AND P0, PT, R0, 0x15, PT ;  /* 0x000000150000780c */ /* 0x000fda0003f06270 */
[----:B------:R-:W-:Y:S05]  /*07d0*/  @!P0 BRA `(.L_x_25) ;  /* 0x0000004000008947 */ /* 0x000fea0003800000 */
[----:B------:R-:W-:Y:S01]  /*07e0*/  ISETP.GE.AND P0, PT, R2, c[0x0][0x2d4], PT ;  /* 0x0000b50002007a0c */ /* 0x000fe20003f06270 */
[----:B------:R-:W-:-:S12]  /*07f0*/  UMOV UR4, 0x14 ;  /* 0x0000001400047882 */ /* 0x000fd80000000000 */
[----:B------:R-:W-:Y:S05]  /*0800*/  @!P0 BRA `(.L_x_5) ;  /* 0x0000043000008947 */ /* 0x000fea0003800000 */
[----:B------:R-:W-:-:S02]  /*0810*/  IADD3 R2, R2, -c[0x0][0x2d4], RZ ;  /* 0x8000b50002027a10 */ /* 0x000fc40007ffe0ff */
.L_x_25:
[----:B------:R-:W-:-:S13]  /*0820*/  ISETP.GE.AND P0, PT, R0, 0x16, PT ;  /* 0x000000160000780c */ /* 0x000fda0003f06270 */
[----:B------:R-:W-:Y:S05]  /*0830*/  @!P0 BRA `(.L_x_26) ;  /* 0x0000004000008947 */ /* 0x000fea0003800000 */
[----:B------:R-:W-:Y:S01]  /*0840*/  ISETP.GE.AND P0, PT, R2, c[0x0][0x2e4], PT ;  /* 0x0000b90002007a0c */ /* 0x000fe20003f06270 */
[----:B------:R-:W-:-:S12]  /*0850*/  UMOV UR4, 0x15 ;  /* 0x0000001500047882 */ /* 0x000fd80000000000 */
[----:B------:R-:W-:Y:S05]  /*0860*/  @!P0 BRA `(.L_x_5) ;  /* 0x000003d000008947 */ /* 0x000fea0003800000 */
[----:B------:R-:W-:-:S02]  /*0870*/  IADD3 R2, R2, -c[0x0][0x2e4], RZ ;  /* 0x8000b90002027a10 */ /* 0x000fc40007ffe0ff */
.L_x_26:
[----:B------:R-:W-:-:S13]  /*0880*/  ISETP.GE.AND P0, PT, R0, 0x17, PT ;  /* 0x000000170000780c */ /* 0x000fda0003f06270 */
[----:B------:R-:W-:Y:S05]  /*0890*/  @!P0 BRA `(.L_x_27) ;  /* 0x0000004000008947 */ /* 0x000fea0003800000 */
[----:B------:R-:W-:Y:S01]  /*08a0*/  ISETP.GE.AND P0, PT, R2, c[0x0][0x2f4], PT ;  /* 0x0000bd0002007a0c */ /* 0x000fe20003f06270 */
[----:B------:R-:W-:-:S12]  /*08b0*/  UMOV UR4, 0x16 ;  /* 0x0000001600047882 */ /* 0x000fd80000000000 */
[----:B------:R-:W-:Y:S05]  /*08c0*/  @!P0 BRA `(.L_x_5) ;  /* 0x0000037000008947 */ /* 0x000fea0003800000 */
[----:B------:R-:W-:-:S02]  /*08d0*/  IADD3 R2, R2, -c[0x0][0x2f4], RZ ;  /* 0x8000bd0002027a10 */ /* 0x000fc40007ffe0ff */
.L_x_27:
[----:B------:R-:W-:-:S13]  /*08e0*/  ISETP.GE.AND P0, PT, R0, 0x18, PT ;  /* 0x000000180000780c */ /* 0x000fda0003f06270 */
[----:B------:R-:W-:Y:S05]  /*08f0*/  @!P0 BRA `(.L_x_28) ;  /* 0x0000004000008947 */ /* 0x000fea0003800000 */
[----:B------:R-:W-:Y:S01]  /*0900*/  ISETP.GE.AND P0, PT, R2, c[0x0][0x304], PT ;  /* 0x0000c10002007a0c */ /* 0x000fe20003f06270 */
[----:B------:R-:W-:-:S12]  /*0910*/  UMOV UR4, 0x17 ;  /* 0x0000001700047882 */ /* 0x000fd80000000000 */
[----:B------:R-:W-:Y:S05]  /*0920*/  @!P0 BRA `(.L_x_5) ;  /* 0x0000031000008947 */ /* 0x000fea0003800000 */
[----:B------:R-:W-:-:S02]  /*0930*/  IADD3 R2, R2, -c[0x0][0x304], RZ ;  /* 0x8000c10002027a10 */ /* 0x000fc40007ffe0ff */
.L_x_28:
[----:B------:R-:W-:-:S13]  /*0940*/  ISETP.GE.AND P0, PT, R0, 0x19, PT ;  /* 0x000000190000780c */ /* 0x000fda0003f06270 */
[----:B------:R-:W-:Y:S05]  /*0950*/  @!P0 BRA `(.L_x_29) ;  /* 0x0000004000008947 */ /* 0x000fea0003800000 */
[----:B------:R-:W-:Y:S01]  /*0960*/  ISETP.GE.AND P0, PT, R2, c[0x0][0x314], PT ;  /* 0x0000c50002007a0c */ /* 0x000fe20003f06270 */
[----:B------:R-:W-:-:S12]  /*0970*/  UMOV UR4, 0x18 ;  /* 0x0000001800047882 */ /* 0x000fd80000000000 */
[----:B------:R-:W-:Y:S05]  /*0980*/  @!P0 BRA `(.L_x_5) ;  /* 0x000002b000008947 */ /* 0x000fea0003800000 */
[----:B------:R-:W-:-:S02]  /*0990*/  IADD3 R2, R2, -c[0x0][0x314], RZ ;  /* 0x8000c50002027a10 */ /* 0x000fc40007ffe0ff */
.L_x_29:
[----:B------:R-:W-:-:S13]  /*09a0*/  ISETP.GE.AND P0, PT, R0, 0x1a, PT ;  /* 0x0000001a0000780c */ /* 0x000fda0003f06270 */
[----:B------:R-:W-:Y:S05]  /*09b0*/  @!P0 BRA `(.L_x_30) ;  /* 0x0000004000008947 */ /* 0x000fea0003800000 */
[----:B------:R-:W-:Y:S01]  /*09c0*/  ISETP.GE.AND P0, PT, R2, c[0x0][0x324], PT ;  /* 0x0000c90002007a0c */ /* 0x000fe20003f06270 */
[----:B------:R-:W-:-:S12]  /*09d0*/  UMOV UR4, 0x19 ;  /* 0x0000001900047882 */ /* 0x000fd80000000000 */
[----:B------:R-:W-:Y:S05]  /*09e0*/  @!P0 BRA `(.L_x_5) ;  /* 0x0000025000008947 */ /* 0x000fea0003800000 */
[----:B------:R-:W-:-:S02]  /*09f0*/  IADD3 R2, R2, -c[0x0][0x324], RZ ;  /* 0x8000c90002027a10 */ /* 0x000fc40007ffe0ff */
.L_x_30:
[----:B------:R-:W-:-:S13]  /*0a00*/  ISETP.GE.AND P0, PT, R0, 0x1b, PT ;  /* 0x0000001b0000780c */ /* 0x000fda0003f06270 */
[----:B------:R-:W-:Y:S05]  /*0a10*/  @!P0 BRA `(.L_x_31) ;  /* 0x0000004000008947 */ /* 0x000fea0003800000 */
[----:B------:R-:W-:Y:S01]  /*0a20*/  ISETP.GE.AND P0, PT, R2, c[0x0][0x334], PT ;  /* 0x0000cd0002007a0c */ /* 0x000fe20003f06270 */
[----:B------:R-:W-:-:S12]  /*0a30*/  UMOV UR4, 0x1a ;  /* 0x0000001a00047882 */ /* 0x000fd80000000000 */
[----:B------:R-:W-:Y:S05]  /*0a40*/  @!P0 BRA `(.L_x_5) ;  /* 0x000001f000008947 */ /* 0x000fea0003800000 */
[----:B------:R-:W-:-:S02]  /*0a50*/  IADD3 R2, R2, -c[0x0][0x334], RZ ;  /* 0x8000cd0002027a10 */ /* 0x000fc40007ffe0ff */
.L_x_31:
[----:B------:R-:W-:-:S13]  /*0a60*/  ISETP.GE.AND P0, PT, R0, 0x1c, PT ;  /* 0x0000001c0000780c */ /* 0x000fda0003f06270 */
[----:B------:R-:W-:Y:S05]  /*0a70*/  @!P0 BRA `(.L_x_32) ;  /* 0x0000004000008947 */ /* 0x000fea0003800000 */
[----:B------:R-:W-:Y:S01]  /*0a80*/  ISETP.GE.AND P0, PT, R2, c[0x0][0x344], PT ;  /* 0x0000d10002007a0c */ /* 0x000fe20003f06270 */
[----:B------:R-:W-:-:S12]  /*0a90*/  UMOV UR4, 0x1b ;  /* 0x0000001b00047882 */ /* 0x000fd80000000000 */
[----:B------:R-:W-:Y:S05]  /*0aa0*/  @!P0 BRA `(.L_x_5) ;  /* 0x0000019000008947 */ /* 0x000fea0003800000 */
[----:B------:R-:W-:-:S02]  /*0ab0*/  IADD3 R2, R2, -c[0x0][0x344], RZ ;  /* 0x8000d10002027a10 */ /* 0x000fc40007ffe0ff */
.L_x_32:
[----:B------:R-:W-:-:S13]  /*0ac0*/  ISETP.GE.AND P0, PT, R0, 0x1d, PT ;  /* 0x0000001d0000780c */ /* 0x000fda0003f06270 */
[----:B------:R-:W-:Y:S05]  /*0ad0*/  @!P0 BRA `(.L_x_33) ;  /* 0x0000004000008947 */ /* 0x000fea0003800000 */
[----:B------:R-:W-:Y:S01]  /*0ae0*/  ISETP.GE.AND P0, PT, R2, c[0x0][0x354], PT ;  /* 0x0000d50002007a0c */ /* 0x000fe20003f06270 */
[----:B------:R-:W-:-:S12]  /*0af0*/  UMOV UR4, 0x1c ;  /* 0x0000001c00047882 */ /* 0x000fd80000000000 */
[----:B------:R-:W-:Y:S05]  /*0b00*/  @!P0 BRA `(.L_x_5) ;  /* 0x0000013000008947 */ /* 0x000fea0003800000 */
[----:B------:R-:W-:-:S02]  /*0b10*/  IADD3 R2, R2, -c[0x0][0x354], RZ ;  /* 0x8000d50002027a10 */ /* 0x000fc40007ffe0ff */
.L_x_33:
[----:B------:R-:W-:-:S13]  /*0b20*/  ISETP.GE.AND P0, PT, R0, 0x1e, PT ;  /* 0x0000001e0000780c */ /* 0x000fda0003f06270 */
[----:B------:R-:W-:Y:S05]  /*0b30*/  @!P0 BRA `(.L_x_34) ;  /* 0x0000004000008947 */ /* 0x000fea0003800000 */
[----:B------:R-:W-:Y:S01]  /*0b40*/  ISETP.GE.AND P0, PT, R2, c[0x0][0x364], PT ;  /* 0x0000d90002007a0c */ /* 0x000fe20003f06270 */
[----:B------:R-:W-:-:S12]  /*0b50*/  UMOV UR4, 0x1d ;  /* 0x0000001d00047882 */ /* 0x000fd80000000000 */
[----:B------:R-:W-:Y:S05]  /*0b60*/  @!P0 BRA `(.L_x_5) ;  /* 0x000000d000008947 */ /* 0x000fea0003800000 */
[----:B------:R-:W-:-:S02]  /*0b70*/  IADD3 R2, R2, -c[0x0][0x364], RZ ;  /* 0x8000d90002027a10 */ /* 0x000fc40007ffe0ff */
.L_x_34:
[----:B------:R-:W-:-:S13]  /*0b80*/  ISETP.GE.AND P0, PT, R0, 0x1f, PT ;  /* 0x0000001f0000780c */ /* 0x000fda0003f06270 */
[----:B------:R-:W-:Y:S05]  /*0b90*/  @!P0 BRA `(.L_x_35) ;  /* 0x0000004000008947 */ /* 0x000fea0003800000 */
[----:B------:R-:W-:Y:S01]  /*0ba0*/  ISETP.GE.AND P0, PT, R2, c[0x0][0x374], PT ;  /* 0x0000dd0002007a0c */ /* 0x000fe20003f06270 */
[----:B------:R-:W-:-:S12]  /*0bb0*/  UMOV UR4, 0x1e ;  /* 0x0000001e00047882 */ /* 0x000fd80000000000 */
[----:B------:R-:W-:Y:S05]  /*0bc0*/  @!P0 BRA `(.L_x_5) ;  /* 0x0000007000008947 */ /* 0x000fea0003800000 */
[----:B------:R-:W-:-:S04]  /*0bd0*/  IADD3 R2, R2, -c[0x0][0x374], RZ ;  /* 0x8000dd0002027a10 */ /* 0x000fc80007ffe0ff */
.L_x_35:
[----:B------:R-:W-:Y:S01]  /*0be0*/  ISETP.GE.AND P0, PT, R2, c[0x0][0x384], PT ;  /* 0x0000e10002007a0c */ /* 0x000fe20003f06270 */
[----:B------:R-:W-:Y:S02]  /*0bf0*/  IMAD.MOV.U32 R25, RZ, RZ, RZ ;  /* 0x000000ffff197224 */ /* 0x000fe400078e00ff */
[----:B------:R-:W-:Y:S01]  /*0c00*/  IMAD.MOV.U32 R27, RZ, RZ, RZ ;  /* 0x000000ffff1b7224 */ /* 0x000fe200078e00ff */
[----:B------:R-:W-:-:S13]  /*0c10*/  ISETP.LT.OR P0, PT, R0, 0x20, P0 ;  /* 0x000000200000780c */ /* 0x000fda0000701670 */
[----:B------:R-:W-:Y:S05]  /*0c20*/  @P0 BRA `(.L_x_36) ;  /* 0x0000007000000947 */ /* 0x000fea0003800000 */
[----:B------:R-:W-:-:S02]  /*0c30*/  UMOV UR4, 0x1f ;  /* 0x0000001f00047882 */ /* 0x000fc40000000000 */
.L_x_5:
[----:B------:R-:W-:-:S12]  /*0c40*/  USHF.L.U32 UR4, UR4, 0x4, URZ ;  /* 0x0000000404047899 */ /* 0x000fd8000800063f */
[----:B------:R-:W-:Y:S02]  /*0c50*/  ULDC UR5, c[0x0][UR4+0x190] ;  /* 0x0000640004057abb */ /* 0x000fe40008000800 */
[----:B------:R-:W-:Y:S01]  /*0c60*/  IMAD.WIDE R2, R2, UR5, RZ ;  /* 0x0000000502027c25 */ /* 0x000fe2000f8e02ff */
[----:B------:R-:W-:-:S04]  /*0c70*/  ULDC.64 UR4, c[0x0][UR4+0x188] ;  /* 0x0000620004047abb */ /* 0x000fc80008000a00 */
[----:B------:R-:W-:-:S04]  /*0c80*/  LEA R25, P0, R2, UR4, 0x1 ;  /* 0x0000000402197c11 */ /* 0x000fc8000f8008ff */
[----:B------:R-:W-:-:S02]  /*0c90*/  LEA.HI.X R27, R2, UR5, R3, 0x1, P0 ;  /* 0x00000005021b7c11 */ /* 0x000fc400080f0c03 */
.L_x_36:
[----:B------:R-:W-:Y:S01]  /*0ca0*/  ULDC.U16 UR4, c[0x0][0x174] ;  /* 0x00005d0000047ab9 */ /* 0x000fe20000000400 */
[----:B------:R-:W0:Y:S01]  /*0cb0*/  S2R R138, SR_TID.X ;  /* 0x00000000008a7919 */ /* 0x000e220000002100 */
[----:B------:R-:W-:Y:S01]  /*0cc0*/  UPRMT UR4, UR4, 0x9910, URZ ;  /* 0x0000991004047896 */ /* 0x000fe2000800003f */
[----:B------:R-:W1:Y:S01]  /*0cd0*/  LDC.U16 R24, c[0x0][0x168] ;  /* 0x00005a00ff187b82 */ /* 0x000e620000000400 */
[----:B------:R-:W-:Y:S01]  /*0ce0*/  ULDC UR5, c[0x0][0x164] ;  /* 0x0000590000057ab9 */ /* 0x000fe20000000800 */
[----:B------:R-:W-:Y:S01]  /*0cf0*/  BSSY B0, `(.L_x_37) ;  /* 0x0000049000007945 */ /* 0x000fe20003800000 */
[----:B------:R-:W-:Y:S02]  /*0d00*/  UISETP.NE.AND UP0, UPT, UR4, 0x1, UPT ;  /* 0x000000010400788c */ /* 0x000fe4000bf05270 */
[----:B------:R-:W-:Y:S02]  /*0d10*/  UPRMT UR7, UR5, 0x9910, URZ ;  /* 0x0000991005077896 */ /* 0x000fe4000800003f */
[----:B------:R-:W-:-:S02]  /*0d20*/  UPRMT UR6, UR5, 0xbb32, URZ ;  /* 0x0000bb3205067896 */ /* 0x000fc4000800003f */
[----:B------:R-:W-:-:S03]  /*0d30*/  ULDC.64 UR8, c[0x0][0x118] ;  /* 0x0000460000087ab9 */ /* 0x000fc60000000a00 */
[----:B------:R-:W-:Y:S02]  /*0d40*/  UMOV UR4, UR7 ;  /* 0x0000000700047c82 */ /* 0x000fe40008000000 */
[----:B------:R-:W-:Y:S02]  /*0d50*/  UIADD3 UR5, UR4, 0x16, URZ ;  /* 0x0000001604057890 */ /* 0x000fe4000fffe03f */
[----:B------:R-:W-:-:S03]  /*0d60*/  @UP0 UIADD3 UR5, UR4, 0xa, URZ ;  /* 0x0000000a04050890 */ /* 0x000fc6000fffe03f */
[----:B------:R-:W-:Y:S02]  /*0d70*/  UMOV UR4, UR6 ;  /* 0x0000000600047c82 */ /* 0x000fe40008000000 */
[----:B------:R-:W-:Y:S01]  /*0d80*/  UIMAD UR4, UR4, UR5, URZ ;  /* 0x00000005040472a4 */ /* 0x000fe2000f8e023f */
[----:B0-----:R-:W-:-:S03]  /*0d90*/  IMAD.SHL.U32 R0, R138, 0x10, RZ ;  /* 0x000000108a007824 */ /* 0x001fc600078e00ff */
[----:B------:R-:W-:-:S06]  /*0da0*/  USHF.L.U32 UR4, UR4, 0x1, URZ ;  /* 0x0000000104047899 */ /* 0x000fcc000800063f */
[----:B------:R-:W-:-:S13]  /*0db0*/  ISETP.GE.AND P0, PT, R0, UR4, PT ;  /* 0x0000000400007c0c */ /* 0x000fda000bf06270 */
[----:B-1----:R-:W-:Y:S05]  /*0dc0*/  @P0 BRA `(.L_x_38) ;  /* 0x000003b000000947 */ /* 0x002fea0003800000 */
.L_x_39:
[----:B------:R-:W-:Y:S01]  /*0dd0*/  IMAD.MOV.U32 R29, RZ, RZ, c[0x0][0x0] ;  /* 0x00000000ff1d7624 */ /* 0x000fe200078e00ff */
[----:B------:R-:W-:-:S03]  /*0de0*/  ISETP.GE.AND P3, PT, R0, UR4, PT ;  /* 0x0000000400007c0c */ /* 0x000fc6000bf66270 */
[----:B0-----:R-:W-:-:S04]  /*0df0*/  IMAD R26, R29, 0x10, R0 ;  /* 0x000000101d1a7824 */ /* 0x001fc800078e0200 */
[----:B------:R-:W-:Y:S01]  /*0e00*/  IMAD R28, R29, 0x10, R26 ;  /* 0x000000101d1c7824 */ /* 0x000fe200078e021a */
[----:B------:R-:W-:-:S03]  /*0e10*/  ISETP.GE.AND P2, PT, R26, UR4, PT ;  /* 0x000000041a007c0c */ /* 0x000fc6000bf46270 */
[----:B------:R-:W-:Y:S01]  /*0e20*/  IMAD R30, R29, 0x10, R28 ;  /* 0x000000101d1e7824 */ /* 0x000fe200078e021c */
[----:B------:R-:W-:Y:S02]  /*0e30*/  ISETP.GE.AND P1, PT, R28, UR4, PT ;  /* 0x000000041c007c0c */ /* 0x000fe4000bf26270 */
[----:B------:R-:W-:Y:S02]  /*0e40*/  @!P3 IADD3 R2, P4, R0, R25, RZ ;  /* 0x000000190002b210 */ /* 0x000fe40007f9e0ff */
[----:B------:R-:W-:Y:S02]  /*0e50*/  ISETP.GE.AND P0, PT, R30, UR4, PT ;  /* 0x000000041e007c0c */ /* 0x000fe4000bf06270 */
[----:B------:R-:W-:-:S03]  /*0e60*/  @!P3 LEA.HI.X.SX32 R3, R0, R27, 0x1, P4 ;  /* 0x0000001b0003b211 */ /* 0x000fc600020f0eff */
[C---:B------:R-:W-:Y:S02]  /*0e70*/  @!P2 IADD3 R4, P4, R26.reuse, R25, RZ ;  /* 0x000000191a04a210 */ /* 0x040fe40007f9e0ff */
[----:B------:R-:W2:Y:S02]  /*0e80*/  @!P3 LDG.E.128 R12, [R2.64] ;  /* 0x00000008020cb981 */ /* 0x000ea4000c1e1d00 */
[----:B------:R-:W-:Y:S02]  /*0e90*/  @!P2 LEA.HI.X.SX32 R5, R26, R27, 0x1, P4 ;  /* 0x0000001b1a05a211 */ /* 0x000fe400020f0eff */
[-C--:B------:R-:W-:Y:S02]  /*0ea0*/  @!P1 IADD3 R6, P5, R28, R25.reuse, RZ ;  /* 0x000000191c069210 */ /* 0x080fe40007fbe0ff */
[----:B------:R-:W-:Y:S01]  /*0eb0*/  @!P0 IADD3 R8, P4, R30, R25, RZ ;  /* 0x000000191e088210 */ /* 0x000fe20007f9e0ff */
[----:B------:R-:W3:Y:S01]  /*0ec0*/  @!P2 LDG.E.128 R16, [R4.64] ;  /* 0x000000080410a981 */ /* 0x000ee2000c1e1d00 */
[----:B------:R-:W-:-:S02]  /*0ed0*/  @!P1 LEA.HI.X.SX32 R7, R28, R27, 0x1, P5 ;  /* 0x0000001b1c079211 */ /* 0x000fc400028f0eff */
[----:B------:R-:W-:-:S03]  /*0ee0*/  @!P0 LEA.HI.X.SX32 R9, R30, R27, 0x1, P4 ;  /* 0x0000001b1e098211 */ /* 0x000fc600020f0eff */
[----:B------:R-:W4:Y:S04]  /*0ef0*/  @!P1 LDG.E.128 R20, [R6.64] ;  /* 0x0000000806149981 */ /* 0x000f28000c1e1d00 */
[----:B------:R-:W5:Y:S01]  /*0f00*/  @!P0 LDG.E.128 R8, [R8.64] ;  /* 0x0000000808088981 */ /* 0x000f62000c1e1d00 */
[----:B--2---:R-:W-:Y:S02]  /*0f10*/  @!P3 HMNMX2 R12, R12, 32, 32, PT ;  /* 0x500050000c0cb840 */ /* 0x004fe40003800000 */
[----:B------:R-:W-:Y:S02]  /*0f20*/  @!P3 HMNMX2 R13, R13, 32, 32, PT ;  /* 0x500050000d0db840 */ /* 0x000fe40003800000 */
[----:B------:R-:W-:Y:S02]  /*0f30*/  @!P3 HMNMX2 R14, R14, 32, 32, PT ;  /* 0x500050000e0eb840 */ /* 0x000fe40003800000 */
[----:B------:R-:W-:-:S02]  /*0f40*/  @!P3 HMNMX2 R15, R15, 32, 32, PT ;  /* 0x500050000f0fb840 */ /* 0x000fc40003800000 */
[----:B---3--:R-:W-:Y:S02]  /*0f50*/  @!P2 HMNMX2 R16, R16, 32, 32, PT ;  /* 0x500050001010a840 */ /* 0x008fe40003800000 */
[----:B------:R-:W-:Y:S02]  /*0f60*/  @!P2 HMNMX2 R17, R17, 32, 32, PT ;  /* 0x500050001111a840 */ /* 0x000fe40003800000 */
[----:B------:R-:W-:Y:S02]  /*0f70*/  @!P2 HMNMX2 R18, R18, 32, 32, PT ;  /* 0x500050001212a840 */ /* 0x000fe40003800000 */
[----:B------:R-:W-:Y:S02]  /*0f80*/  @!P2 HMNMX2 R19, R19, 32, 32, PT ;  /* 0x500050001313a840 */ /* 0x000fe40003800000 */
[----:B----4-:R-:W-:Y:S02]  /*0f90*/  @!P1 HMNMX2 R20, R20, 32, 32, PT ;  /* 0x5000500014149840 */ /* 0x010fe40003800000 */
[----:B------:R-:W-:-:S02]  /*0fa0*/  @!P1 HMNMX2 R21, R21, 32, 32, PT ;  /* 0x5000500015159840 */ /* 0x000fc40003800000 */
[----:B------:R-:W-:Y:S02]  /*0fb0*/  @!P1 HMNMX2 R22, R22, 32, 32, PT ;  /* 0x5000500016169840 */ /* 0x000fe40003800000 */
[----:B------:R-:W-:Y:S02]  /*0fc0*/  @!P1 HMNMX2 R23, R23, 32, 32, PT ;  /* 0x5000500017179840 */ /* 0x000fe40003800000 */
[----:B------:R-:W-:Y:S02]  /*0fd0*/  @!P3 HMNMX2 R15, R15, -32, -32, !PT ;  /* 0xd000d0000f0fb840 */ /* 0x000fe40007800000 */
[----:B------:R-:W-:Y:S02]  /*0fe0*/  @!P3 HMNMX2 R14, R14, -32, -32, !PT ;  /* 0xd000d0000e0eb840 */ /* 0x000fe40007800000 */
[----:B------:R-:W-:Y:S02]  /*0ff0*/  @!P3 HMNMX2 R13, R13, -32, -32, !PT ;  /* 0xd000d0000d0db840 */ /* 0x000fe40007800000 */
[----:B------:R-:W-:-:S02]  /*1000*/  @!P3 HMNMX2 R12, R12, -32, -32, !PT ;  /* 0xd000d0000c0cb840 */ /* 0x000fc40007800000 */
[----:B-----5:R-:W-:Y:S02]  /*1010*/  @!P0 HMNMX2 R8, R8, 32, 32, PT ;  /* 0x5000500008088840 */ /* 0x020fe40003800000 */
[----:B------:R-:W-:Y:S02]  /*1020*/  @!P0 HMNMX2 R9, R9, 32, 32, PT ;  /* 0x5000500009098840 */ /* 0x000fe40003800000 */
[----:B------:R-:W-:Y:S02]  /*1030*/  @!P0 HMNMX2 R10, R10, 32, 32, PT ;  /* 0x500050000a0a8840 */ /* 0x000fe40003800000 */
[----:B------:R-:W-:Y:S02]  /*1040*/  @!P0 HMNMX2 R11, R11, 32, 32, PT ;  /* 0x500050000b0b8840 */ /* 0x000fe40003800000 */
[----:B------:R-:W-:Y:S02]  /*1050*/  @!P2 HMNMX2 R19, R19, -32, -32, !PT ;  /* 0xd000d0001313a840 */ /* 0x000fe40007800000 */
[----:B------:R-:W-:-:S02]  /*1060*/  @!P2 HMNMX2 R18, R18, -32, -32, !PT ;  /* 0xd000d0001212a840 */ /* 0x000fc40007800000 */
[----:B------:R-:W-:Y:S02]  /*1070*/  @!P2 HMNMX2 R17, R17, -32, -32, !PT ;  /* 0xd000d0001111a840 */ /* 0x000fe40007800000 */
[----:B------:R-:W-:Y:S01]  /*1080*/  @!P2 HMNMX2 R16, R16, -32, -32, !PT ;  /* 0xd000d0001010a840 */ /* 0x000fe20007800000 */
[----:B------:R0:W-:Y:S01]  /*1090*/  @!P3 STS.128 [R0], R12 ;  /* 0x0000000c0000b388 */ /* 0x0001e20000000c00 */
[----:B------:R-:W-:Y:S02]  /*10a0*/  @!P1 HMNMX2 R23, R23, -32, -32, !PT ;  /* 0xd000d00017179840 */ /* 0x000fe40007800000 */
[----:B------:R-:W-:Y:S02]  /*10b0*/  @!P1 HMNMX2 R22, R22, -32, -32, !PT ;  /* 0xd000d00016169840 */ /* 0x000fe40007800000 */
[----:B------:R-:W-:Y:S02]  /*10c0*/  @!P1 HMNMX2 R21, R21, -32, -32, !PT ;  /* 0xd000d00015159840 */ /* 0x000fe40007800000 */
[----:B------:R-:W-:-:S02]  /*10d0*/  @!P1 HMNMX2 R20, R20, -32, -32, !PT ;  /* 0xd000d00014149840 */ /* 0x000fc40007800000 */
[----:B------:R-:W-:Y:S02]  /*10e0*/  @!P0 HMNMX2 R11, R11, -32, -32, !PT ;  /* 0xd000d0000b0b8840 */ /* 0x000fe40007800000 */
[----:B------:R-:W-:Y:S02]  /*10f0*/  @!P0 HMNMX2 R10, R10, -32, -32, !PT ;  /* 0xd000d0000a0a8840 */ /* 0x000fe40007800000 */
[----:B------:R-:W-:Y:S02]  /*1100*/  @!P0 HMNMX2 R9, R9, -32, -32, !PT ;  /* 0xd000d00009098840 */ /* 0x000fe40007800000 */
[----:B------:R-:W-:Y:S01]  /*1110*/  @!P0 HMNMX2 R8, R8, -32, -32, !PT ;  /* 0xd000d00008088840 */ /* 0x000fe20007800000 */
[----:B0-----:R-:W-:Y:S01]  /*1120*/  IMAD R0, R29, 0x10, R30 ;  /* 0x000000101d007824 */ /* 0x001fe200078e021e */
[----:B------:R0:W-:Y:S04]  /*1130*/  @!P2 STS.128 [R26], R16 ;  /* 0x000000101a00a388 */ /* 0x0001e80000000c00 */
[----:B------:R0:W-:Y:S04]  /*1140*/  @!P1 STS.128 [R28], R20 ;  /* 0x000000141c009388 */ /* 0x0001e80000000c00 */
[----:B------:R0:W-:Y:S01]  /*1150*/  @!P0 STS.128 [R30], R8 ;  /* 0x000000081e008388 */ /* 0x0001e20000000c00 */
[----:B------:R-:W-:-:S13]  /*1160*/  ISETP.GE.AND P0, PT, R0, UR4, PT ;  /* 0x0000000400007c0c */ /* 0x000fda000bf06270 */
[----:B------:R-:W-:Y:S05]  /*1170*/  @!P0 BRA `(.L_x_39) ;  /* 0xfffffc5000008947 */ /* 0x000fea000383ffff */
.L_x_38:
[----:B------:R-:W-:Y:S05]  /*1180*/  BSYNC B0 ;  /* 0x0000000000007941 */ /* 0x000fea0003800000 */
.L_x_37:
[----:B------:R-:W-:Y:S01]  /*1190*/  PRMT R0, R24, 0x9910, RZ ;  /* 0x0000991018007816 */ /* 0x000fe200000000ff */
[----:B------:R-:W-:Y:S01]  /*11a0*/  IMAD.MOV R2, RZ, RZ, -R138 ;  /* 0x000000ffff027224 */ /* 0x000fe200078e0a8a */
[----:B------:R-:W-:Y:S01]  /*11b0*/  ULDC.U16 UR4, c[0x0][0x166] ;  /* 0x0000598000047ab9 */ /* 0x000fe20000000400 */
[----:B------:R-:W-:Y:S06]  /*11c0*/  BAR.SYNC 0x0 ;  /* 0x0000000000007b1d */ /* 0x000fec0000000000 */
[----:B------:R-:W-:Y:S02]  /*11d0*/  ISETP.GE.AND P0, PT, R0, 0x1, PT ;  /* 0x000000010000780c */ /* 0x000fe40003f06270 */
[----:B------:R-:W-:-:S04]  /*11e0*/  PRMT R2, R2, 0x7710, RZ ;  /* 0x0000771002027816 */ /* 0x000fc800000000ff */
[----:B------:R-:W-:-:S07]  /*11f0*/  IADD3 R2, R2, UR4, RZ ;  /* 0x0000000402027c10 */ /* 0x000fce000fffe0ff */
[----:B------:R-:W-:Y:S05]  /*1200*/  @!P0 BRA `(.L_x_40) ;  /* 0x0000952000008947 */ /* 0x000fea0003800000 */
[C---:B------:R-:W-:Y:S01]  /*1210*/  HSET2.BF.LE.AND R3, R2.reuse.H0_H0, c[0x0] [0x788], PT ;  /* 0x0001e20002037633 */ /* 0x040fe20003803880 */
[----:B0-----:R-:W0:Y:S01]  /*1220*/  LDC.U16 R11, c[0x0][0x164] ;  /* 0x00005900ff0b7b82 */ /* 0x001e220000000400 */
[----:B------:R-:W-:Y:S01]  /*1230*/  HSET2.BF.LE.AND R5, R2.H0_H0, c[0x0] [0x790], PT ;  /* 0x0001e40002057633 */ /* 0x000fe20003803880 */
[----:B------:R-:W-:Y:S01]  /*1240*/  CS2R R12, SRZ ;  /* 0x00000000000c7805 */ /* 0x000fe2000001ff00 */
[C---:B------:R-:W-:Y:S01]  /*1250*/  HADD2 R4, R138.reuse.H0_H0, c[0x0] [0x788] ;  /* 0x0001e2008a047630 */ /* 0x040fe20000000800 */
[----:B------:R-:W-:Y:S01]  /*1260*/  CS2R R14, SRZ ;  /* 0x00000000000e7805 */ /* 0x000fe2000001ff00 */
[----:B------:R-:W-:Y:S01]  /*1270*/  HADD2 R6, R138.H0_H0, c[0x0] [0x790] ;  /* 0x0001e4008a067630 */ /* 0x000fe20000000800 */
[----:B------:R-:W-:Y:S01]  /*1280*/  CS2R R16, SRZ ;  /* 0x0000000000107805 */ /* 0x000fe2000001ff00 */
[----:B------:R-:W-:Y:S01]  /*1290*/  HSET2.BF.LE.AND R7, R2.H0_H0, c[0x0] [0x798], PT ;  /* 0x0001e60002077633 */ /* 0x000fe20003803880 */
[----:B------:R-:W-:Y:S01]  /*12a0*/  CS2R R18, SRZ ;  /* 0x0000000000127805 */ /* 0x000fe2000001ff00 */
[----:B------:R-:W-:Y:S01]  /*12b0*/  HADD2 R8, R138.H0_H0, c[0x0] [0x798] ;  /* 0x0001e6008a087630 */ /* 0x000fe20000000800 */
[----:B------:R-:W-:Y:S01]  /*12c0*/  CS2R R20, SRZ ;  /* 0x0000000000147805 */ /* 0x000fe2000001ff00 */
[----:B------:R-:W-:Y:S01]  /*12d0*/  HFMA2 R74, -R3, c[0x0] [0x164].H1_H1, R4 ;  /* 0x30005900034a7a31 */ /* 0x000fe20000000104 */
[----:B------:R-:W-:Y:S01]  /*12e0*/  CS2R R22, SRZ ;  /* 0x0000000000167805 */ /* 0x000fe2000001ff00 */
[----:B------:R-:W-:Y:S01]  /*12f0*/  HFMA2 R77, -R5, c[0x0] [0x164].H1_H1, R6 ;  /* 0x30005900054d7a31 */ /* 0x000fe20000000106 */
[----:B------:R-:W-:Y:S01]  /*1300*/  CS2R R24, SRZ ;  /* 0x0000000000187805 */ /* 0x000fe2000001ff00 */
[----:B------:R-:W-:Y:S01]  /*1310*/  HFMA2 R78, -R7, c[0x0] [0x164].H1_H1, R8 ;  /* 0x30005900074e7a31 */ /* 0x000fe20000000108 */
[----:B------:R-:W-:Y:S01]  /*1320*/  LEA R74, R74, c[0x0][0x78c], 0x1 ;  /* 0x0001e3004a4a7a11 */ /* 0x000fe200078e08ff */
[C---:B------:R-:W-:Y:S01]  /*1330*/  HSET2.BF.LE.AND R3, R2.reuse.H0_H0, c[0x0] [0x7a0], PT ;  /* 0x0001e80002037633 */ /* 0x040fe20003803880 */
[----:B------:R-:W-:Y:S01]  /*1340*/  LEA R80, R77, c[0x0][0x794], 0x1 ;  /* 0x0001e5004d507a11 */ /* 0x000fe200078e08ff */
[----:B------:R-:W-:Y:S01]  /*1350*/  HSET2.BF.LE.AND R5, R2.H0_H0, c[0x0] [0x7a8], PT ;  /* 0x0001ea0002057633 */ /* 0x000fe20003803880 */
[----:B------:R-:W-:Y:S01]  /*1360*/  LEA R82, R78, c[0x0][0x79c], 0x1 ;  /* 0x0001e7004e527a11 */ /* 0x000fe200078e08ff */
[C---:B------:R-:W-:Y:S01]  /*1370*/  HADD2 R4, R138.reuse.H0_H0, c[0x0] [0x7a0] ;  /* 0x0001e8008a047630 */ /* 0x040fe20000000800 */
[----:B------:R-:W-:Y:S01]  /*1380*/  PRMT R77, R74, 0x5410, RZ ;  /* 0x000054104a4d7816 */ /* 0x000fe200000000ff */
[----:B------:R-:W-:Y:S01]  /*1390*/  HADD2 R6, R138.H0_H0, c[0x0] [0x7a8] ;  /* 0x0001ea008a067630 */ /* 0x000fe20000000800 */
[----:B------:R-:W-:Y:S01]  /*13a0*/  SHF.R.U32.HI R78, RZ, 0x10, R74 ;  /* 0x00000010ff4e7819 */ /* 0x000fe2000001164a */
        /* <DEDUP_REMOVED lines=8> */
[C---:B------:R-:W-:Y:S01]  /*1430*/  HSET2.BF.LE.AND R9, R2.reuse.H0_H0, c[0x0] [0x7b8], PT ;  /* 0x0001ee0002097633 */ /* 0x040fe20003803880 */
[----:B------:R-:W-:Y:S01]  /*1440*/  LEA R84, R79, c[0x0][0x7a4], 0x1 ;  /* 0x0001e9004f547a11 */ /* 0x000fe200078e08ff */
[----:B------:R-:W-:Y:S01]  /*1450*/  HFMA2 R83, -R7, c[0x0] [0x164].H1_H1, R8 ;  /* 0x3000590007537a31 */ /* 0x000fe20000000108 */
[----:B------:R-:W-:Y:S01]  /*1460*/  LEA R86, R81, c[0x0][0x7ac], 0x1 ;  /* 0x0001eb0051567a11 */ /* 0x000fe200078e08ff */
[C---:B------:R-:W-:Y:S01]  /*1470*/  HSET2.BF.LE.AND R3, R2.reuse.H0_H0, c[0x0] [0x7c0], PT ;  /* 0x0001f00002037633 */ /* 0x040fe20003803880 */
[----:B------:R-:W-:Y:S01]  /*1480*/  PRMT R79, R80, 0x5410, RZ ;  /* 0x00005410504f7816 */ /* 0x000fe200000000ff */
[----:B------:R-:W-:Y:S01]  /*1490*/  HSET2.BF.LE.AND R5, R2.H0_H0, c[0x0] [0x7c8], PT ;  /* 0x0001f20002057633 */ /* 0x000fe20003803880 */
[----:B------:R-:W-:Y:S01]  /*14a0*/  LEA R88, R83, c[0x0][0x7b4], 0x1 ;  /* 0x0001ed0053587a11 */ /* 0x000fe200078e08ff */
[C---:B------:R-:W-:Y:S01]  /*14b0*/  HADD2 R10, R138.reuse.H0_H0, c[0x0] [0x7b8] ;  /* 0x0001ee008a0a7630 */ /* 0x040fe20000000800 */
[----:B------:R-:W-:Y:S01]  /*14c0*/  PRMT R81, R82, 0x5410, RZ ;  /* 0x0000541052517816 */ /* 0x000fe200000000ff */
[C---:B------:R-:W-:Y:S01]  /*14d0*/  HADD2 R4, R138.reuse.H0_H0, c[0x0] [0x7c0] ;  /* 0x0001f0008a047630 */ /* 0x040fe20000000800 */
[----:B------:R-:W-:Y:S01]  /*14e0*/  PRMT R83, R84, 0x5410, RZ ;  /* 0x0000541054537816 */ /* 0x000fe200000000ff */
        /* <DEDUP_REMOVED lines=25> */
[----:B------:R-:W-:Y:S01]  /*1680*/  PRMT R91, R92, 0x5410, RZ ;  /* 0x000054105c5b7816 */ /* 0x000fe200000000ff */
        /* <DEDUP_REMOVED lines=29> */
[----:B0-----:R-:W-:Y:S01]  /*1860*/  PRMT R9, R11, 0x9910, RZ ;  /* 0x000099100b097816 */ /* 0x001fe200000000ff */
[----:B------:R-:W-:Y:S01]  /*1870*/  HFMA2 R103, -R3, c[0x0] [0x164].H1_H1, R4 ;  /* 0x3000590003677a31 */ /* 0x000fe20000000104 */
[----:B------:R-:W-:Y:S01]  /*1880*/  IMAD.MOV.U32 R3, RZ, RZ, RZ ;  /* 0x000000ffff037224 */ /* 0x000fe200078e00ff */
[----:B------:R-:W-:Y:S01]  /*1890*/  HFMA2 R105, -R5, c[0x0] [0x164].H1_H1, R6 ;  /* 0x3000590005697a31 */ /* 0x000fe20000000106 */
[----:B------:R-:W-:Y:S01]  /*18a0*/  LEA R106, R101, c[0x0][0x7fc], 0x1 ;  /* 0x0001ff00656a7a11 */ /* 0x000fe200078e08ff */
[----:B------:R-:W-:Y:S01]  /*18b0*/  HFMA2 R107, -R7, c[0x0] [0x164].H1_H1, R8 ;  /* 0x30005900076b7a31 */ /* 0x000fe20000000108 */
[----:B------:R-:W-:Y:S01]  /*18c0*/  LEA R108, R103, c[0x0][0x804], 0x1 ;  /* 0x00020100676c7a11 */ /* 0x000fe200078e08ff */
[----:B------:R-:W-:Y:S01]  /*18d0*/  CS2R R4, SRZ ;  /* 0x0000000000047805 */ /* 0x000fe2000001ff00 */
[----:B------:R-:W-:Y:S01]  /*18e0*/  LEA R110, R105, c[0x0][0x80c], 0x1 ;  /* 0x00020300696e7a11 */ /* 0x000fe200078e08ff */
[----:B------:R-:W-:Y:S01]  /*18f0*/  CS2R R6, SRZ ;  /* 0x0000000000067805 */ /* 0x000fe2000001ff00 */
[----:B------:R-:W-:Y:S01]  /*1900*/  LEA R130, R107, c[0x0][0x814], 0x1 ;  /* 0x000205006b827a11 */ /* 0x000fe200078e08ff */
[----:B------:R-:W-:Y:S01]  /*1910*/  CS2R R10, SRZ ;  /* 0x00000000000a7805 */ /* 0x000fe2000001ff00 */
[----:B------:R-:W-:Y:S01]  /*1920*/  ISETP.NE.AND P0, PT, R9, 0x4, PT ;  /* 0x000000040900780c */ /* 0x000fe20003f05270 */
[----:B------:R-:W-:Y:S01]  /*1930*/  CS2R R56, SRZ ;  /* 0x0000000000387805 */ /* 0x000fe2000001ff00 */
[----:B------:R-:W-:Y:S01]  /*1940*/  PRMT R101, R102, 0x5410, RZ ;  /* 0x0000541066657816 */ /* 0x000fe200000000ff */
        /* <DEDUP_REMOVED lines=17> */
[----:B------:R-:W-:Y:S01]  /*1a60*/  IMAD.MOV.U32 R75, RZ, RZ, RZ ;  /* 0x000000ffff4b7224 */ /* 0x000fe200078e00ff */
[----:B------:R-:W-:Y:S01]  /*1a70*/  CS2R R120, SRZ ;  /* 0x0000000000787805 */ /* 0x000fe2000001ff00 */
[----:B------:R-:W-:Y:S01]  /*1a80*/  CS2R R122, SRZ ;  /* 0x00000000007a7805 */ /* 0x000fe2000001ff00 */
[----:B------:R-:W-:Y:S01]  /*1a90*/  CS2R R124, SRZ ;  /* 0x00000000007c7805 */ /* 0x000fe2000001ff00 */
[----:B------:R-:W-:Y:S01]  /*1aa0*/  CS2R R126, SRZ ;  /* 0x00000000007e7805 */ /* 0x000fe2000001ff00 */
[----:B------:R-:W-:Y:S01]  /*1ab0*/  IMAD.MOV.U32 R76, RZ, RZ, RZ ;  /* 0x000000ffff4c7224 */ /* 0x000fe200078e00ff */
[----:B------:R-:W-:Y:S01]  /*1ac0*/  CS2R R128, SRZ ;  /* 0x0000000000807805 */ /* 0x000fe2000001ff00 */
[----:B------:R-:W-:Y:S01]  /*1ad0*/  SHF.R.U32.HI R80, RZ, 0x10, R80 ;  /* 0x00000010ff507819 */ /* 0x000fe20000011650 */
[----:B------:R-:W-:Y:S01]  /*1ae0*/  UMOV UR4, URZ ;  /* 0x0000003f00047c82 */ /* 0x000fe20008000000 */
[----:B------:R-:W-:-:S02]  /*1af0*/  SHF.R.U32.HI R82, RZ, 0x10, R82 ;  /* 0x00000010ff527819 */ /* 0x000fc40000011652 */
[----:B------:R-:W-:Y:S02]  /*1b00*/  SHF.R.U32.HI R84, RZ, 0x10, R84 ;  /* 0x00000010ff547819 */ /* 0x000fe40000011654 */
[----:B------:R-:W-:Y:S02]  /*1b10*/  SHF.R.U32.HI R86, RZ, 0x10, R86 ;  /* 0x00000010ff567819 */ /* 0x000fe40000011656 */
[----:B------:R-:W-:Y:S02]  /*1b20*/  SHF.R.U32.HI R88, RZ, 0x10, R88 ;  /* 0x00000010ff587819 */ /* 0x000fe40000011658 */
[----:B------:R-:W-:Y:S02]  /*1b30*/  SHF.R.U32.HI R90, RZ, 0x10, R90 ;  /* 0x00000010ff5a7819 */ /* 0x000fe4000001165a */
[----:B------:R-:W-:Y:S02]  /*1b40*/  SHF.R.U32.HI R92, RZ, 0x10, R92 ;  /* 0x00000010ff5c7819 */ /* 0x000fe4000001165c */
        /* <DEDUP_REMOVED lines=9> */
[----:B------:R-:W-:Y:S02]  /*1be0*/  PRMT R111, R130, 0x5410, RZ ;  /* 0x00005410826f7816 */ /* 0x000fe400000000ff */
[----:B------:R-:W-:-:S02]  /*1bf0*/  SHF.R.U32.HI R74, RZ, 0x10, R130 ;  /* 0x00000010ff4a7819 */ /* 0x000fc40000011682 */
.L_x_42:
[----:B------:R-:W-:Y:S04]  /*1c00*/  LDS.U16 R130, [R77] ;  /* 0x000000004d827984 */ /* 0x000fe80000000400 */
[----:B------:R-:W0:Y:S04]  /*1c10*/  LDS.U16 R131, [R78] ;  /* 0x000000004e837984 */ /* 0x000e280000000400 */
[----:B------:R-:W-:Y:S04]  /*1c20*/  LDS.U16 R134, [R81] ;  /* 0x0000000051867984 */ /* 0x000fe80000000400 */
[----:B------:R-:W1:Y:S04]  /*1c30*/  LDS.U16 R135, [R82] ;  /* 0x0000000052877984 */ /* 0x000e680000000400 */
[----:B------:R-:W-:Y:S04]  /*1c40*/  LDS.U16 R132, [R79] ;  /* 0x000000004f847984 */ /* 0x000fe80000000400 */
[----:B------:R-:W2:Y:S04]  /*1c50*/  LDS.U16 R133, [R80] ;  /* 0x0000000050857984 */ /* 0x000ea80000000400 */
[----:B------:R-:W-:Y:S04]  /*1c60*/  LDS.U16 R136, [R83] ;  /* 0x0000000053887984 */ /* 0x000fe80000000400 */
[----:B------:R-:W3:Y:S01]  /*1c70*/  LDS.U16 R137, [R84] ;  /* 0x0000000054897984 */ /* 0x000ee20000000400 */
[----:B0-----:R-:W-:-:S02]  /*1c80*/  PRMT R130, R130, 0x5410, R131 ;  /* 0x0000541082827816 */ /* 0x001fc40000000083 */
[----:B-1----:R-:W-:-:S06]  /*1c90*/  PRMT R131, R134, 0x5410, R135 ;  /* 0x0000541086837816 */ /* 0x002fcc0000000087 */
[----:B------:R-:W-:Y:S01]  /*1ca0*/  HFMA2.MMA R131, R131, 1, 1, -R114 ;  /* 0x3c003c0083837835 */ /* 0x000fe20000100072 */
[----:B--2---:R-:W-:Y:S01]  /*1cb0*/  PRMT R133, R132, 0x5410, R133 ;  /* 0x0000541084857816 */ /* 0x004fe20000000085 */
[----:B------:R-:W-:-:S04]  /*1cc0*/  HFMA2.MMA R132, R130, 1, 1, -R129 ;  /* 0x3c003c0082847835 */ /* 0x000fc80000100081 */
[----:B------:R-:W-:Y:S01]  /*1cd0*/  HADD2 R130, R133, -R128 ;  /* 0x8000008085827230 */ /* 0x000fe20000000000 */
[----:B---3--:R-:W-:-:S05]  /*1ce0*/  PRMT R136, R136, 0x5410, R137 ;  /* 0x0000541088887816 */ /* 0x008fca0000000089 */
[----:B------:R-:W-:Y:S01]  /*1cf0*/  LOP3.LUT R114, R130, 0x80008000, R132, 0x48, !PT ;  /* 0x8000800082727812 */ /* 0x000fe200078e4884 */
[----:B------:R-:W-:Y:S02]  /*1d00*/  HADD2 R133, R136, -R113 ;  /* 0x8000007188857230 */ /* 0x000fe40000000000 */
[----:B------:R-:W-:-:S03]  /*1d10*/  HMNMX2 R113, |R130|, |R132|, PT ;  /* 0x4000008482717240 */ /* 0x000fc60003800200 */
[----:B------:R-:W-:Y:S01]  /*1d20*/  HMNMX2 R128, |R133|, |R131|, PT ;  /* 0x4000008385807240 */ /* 0x000fe20003800200 */
[----:B------:R-:W-:Y:S02]  /*1d30*/  LOP3.LUT R129, R133, 0x80008000, R131, 0x48, !PT ;  /* 0x8000800085817812 */ /* 0x000fe400078e4883 */
[----:B------:R-:W-:Y:S02]  /*1d40*/  LOP3.LUT R113, R113, R114, RZ, 0xfc, !PT ;  /* 0x0000007271717212 */ /* 0x000fe400078efcff */
[----:B------:R-:W-:-:S04]  /*1d50*/  LOP3.LUT R128, R128, R129, RZ, 0xfc, !PT ;  /* 0x0000008180807212 */ /* 0x000fc800078efcff */
[----:B------:R-:W-:Y:S01]  /*1d60*/  LOP3.LUT R129, R128, 0x80008000, R113, 0x48, !PT ;  /* 0x8000800080817812 */ /* 0x000fe200078e4871 */
[----:B------:R-:W-:-:S05]  /*1d70*/  HMNMX2 R114, |R113|, |R128|, PT ;  /* 0x4000008071727240 */ /* 0x000fca0003800200 */
[----:B------:R-:W-:-:S04]  /*1d80*/  LOP3.LUT R114, R129, R114, RZ, 0xfc, !PT ;  /* 0x0000007281727212 */ /* 0x000fc800078efcff */
[C-C-:B------:R-:W-:Y:S02]  /*1d90*/  PRMT R135, R114.reuse, 0x5432, R114.reuse ;  /* 0x0000543272877816 */ /* 0x140fe40000000072 */
[C-C-:B------:R-:W-:Y:S02]  /*1da0*/  PRMT R129, R114.reuse, 0x5432, R114.reuse ;  /* 0x0000543272817816 */ /* 0x140fe40000000072 */
[----:B------:R-:W-:Y:S01]  /*1db0*/  PRMT R114, R114, 0x5432, R114 ;  /* 0x0000543272727816 */ /* 0x000fe20000000072 */
[----:B------:R-:W-:Y:S01]  /*1dc0*/  HMNMX2 R134, |R135|, |R128|, PT ;  /* 0x4000008087867240 */ /* 0x000fe20003800200 */
[----:B------:R-:W-:-:S03]  /*1dd0*/  LOP3.LUT R135, R129, 0x80008000, R128, 0x48, !PT ;  /* 0x8000800081877812 */ /* 0x000fc600078e4880 */
[----:B------:R-:W-:Y:S01]  /*1de0*/  HMNMX2 R114, |R114|, |R113|, PT ;  /* 0x4000007172727240 */ /* 0x000fe20003800200 */
[----:B------:R-:W-:Y:S02]  /*1df0*/  LOP3.LUT R135, R134, R135, RZ, 0xfc, !PT ;  /* 0x0000008786877212 */ /* 0x000fe400078efcff */
[----:B------:R-:W-:Y:S02]  /*1e00*/  LOP3.LUT R113, R129, 0x80008000, R113, 0x48, !PT ;  /* 0x8000800081717812 */ /* 0x000fe400078e4871 */
[C---:B------:R-:W-:Y:S01]  /*1e10*/  LOP3.LUT R129, R135.reuse, 0x80008000, R130, 0x48, !PT ;  /* 0x8000800087817812 */ /* 0x040fe200078e4882 */
[C---:B------:R-:W-:Y:S01]  /*1e20*/  HMNMX2 R128, |R135|.reuse, |R130|, PT ;  /* 0x4000008287807240 */ /* 0x040fe20003800200 */
[----:B------:R-:W-:Y:S01]  /*1e30*/  LOP3.LUT R114, R114, R113, RZ, 0xfc, !PT ;  /* 0x0000007172727212 */ /* 0x000fe200078efcff */
[----:B------:R-:W-:Y:S01]  /*1e40*/  HMNMX2 R134, |R135|, |R132|, PT ;  /* 0x4000008487867240 */ /* 0x000fe20003800200 */
[----:B------:R-:W-:Y:S02]  /*1e50*/  LOP3.LUT R135, R135, 0x80008000, R132, 0x48, !PT ;  /* 0x8000800087877812 */ /* 0x000fe400078e4884 */
[----:B------:R-:W-:Y:S01]  /*1e60*/  LOP3.LUT R129, R128, R129, RZ, 0xfc, !PT ;  /* 0x0000008180817212 */ /* 0x000fe200078efcff */
[----:B------:R-:W-:Y:S01]  /*1e70*/  HMNMX2 R113, |R114|, |R133|, PT ;  /* 0x4000008572717240 */ /* 0x000fe20003800200 */
[----:B------:R-:W-:-:S02]  /*1e80*/  LOP3.LUT R128, R114, 0x80008000, R133, 0x48, !PT ;  /* 0x8000800072807812 */ /* 0x000fc400078e4885 */
[----:B------:R-:W-:Y:S01]  /*1e90*/  LOP3.LUT R134, R134, R135, RZ, 0xfc, !PT ;  /* 0x0000008786867212 */ /* 0x000fe200078efcff */
[----:B------:R-:W-:Y:S01]  /*1ea0*/  HMUL2 R129, R129, c[0x0] [0x16c] ;  /* 0x00005b0081817a32 */ /* 0x000fe20000000000 */
[----:B------:R-:W-:Y:S01]  /*1eb0*/  LOP3.LUT R135, R114, 0x80008000, R131, 0x48, !PT ;  /* 0x8000800072877812 */ /* 0x000fe200078e4883 */
[----:B------:R-:W-:Y:S01]  /*1ec0*/  HMNMX2 R114, |R114|, |R131|, PT ;  /* 0x4000008372727240 */ /* 0x000fe20003800200 */
[----:B------:R-:W-:Y:S01]  /*1ed0*/  LOP3.LUT R113, R113, R128, RZ, 0xfc, !PT ;  /* 0x0000008071717212 */ /* 0x000fe200078efcff */
[----:B------:R-:W-:Y:S02]  /*1ee0*/  HMUL2 R128, R134, c[0x0] [0x16c] ;  /* 0x00005b0086807a32 */ /* 0x000fe40000000000 */
[----:B------:R-:W-:Y:S01]  /*1ef0*/  HFMA2.MMA R132, R129, 1, 1, R132 ;  /* 0x3c003c0081847835 */ /* 0x000fe20000000084 */
[----:B------:R-:W-:Y:S01]  /*1f00*/  LOP3.LUT R135, R114, R135, RZ, 0xfc, !PT ;  /* 0x0000008772877212 */ /* 0x000fe200078efcff */
[----:B------:R-:W-:Y:S01]  /*1f10*/  HADD2 R130, R128, R130 ;  /* 0x0000008280827230 */ /* 0x000fe20000000000 */
[----:B------:R-:W-:-:S03]  /*1f20*/  HFMA2.MMA R114, R113, c[0x0][0x16c], -RZ ;  /* 0x00005b0071727a35 */ /* 0x000fc600001000ff */
[----:B------:R-:W-:Y:S01]  /*1f30*/  HMUL2 R113, R135, c[0x0] [0x16c] ;  /* 0x00005b0087717a32 */ /* 0x000fe20000000000 */
[----:B------:R-:W-:Y:S02]  /*1f40*/  SHF.R.U32.HI R135, RZ, 0x10, R130 ;  /* 0x00000010ff877819 */ /* 0x000fe40000011682 */
[----:B------:R-:W-:Y:S01]  /*1f50*/  HFMA2.MMA R131, R114, 1, 1, R131 ;  /* 0x3c003c0072837835 */ /* 0x000fe20000000083 */
[----:B------:R-:W-:Y:S01]  /*1f60*/  PRMT R134, R132, 0x7610, R134 ;  /* 0x0000761084867816 */ /* 0x000fe20000000086 */
[----:B------:R-:W-:Y:S01]  /*1f70*/  HADD2 R133, R113, R133 ;  /* 0x0000008571857230 */ /* 0x000fe20000000000 */
[----:B------:R-:W-:-:S03]  /*1f80*/  SHF.R.U32.HI R137, RZ, 0x10, R132 ;  /* 0x00000010ff897819 */ /* 0x000fc60000011684 */
[----:B------:R-:W-:Y:S01]  /*1f90*/  STS.U16 [R77], R134 ;  /* 0x000000864d007388 */ /* 0x000fe20000000400 */
[----:B------:R-:W-:Y:S02]  /*1fa0*/  PRMT R140, R133, 0x7610, R140 ;  /* 0x00007610858c7816 */ /* 0x000fe4000000008c */
[----:B------:R-:W-:Y:S01]  /*1fb0*/  SHF.R.U32.HI R133, RZ, 0x10, R133 ;  /* 0x00000010ff857819 */ /* 0x000fe20000011685 */
[----:B------:R-:W-:Y:S01]  /*1fc0*/  STS.U16 [R78], R137 ;  /* 0x000000894e007388 */ /* 0x000fe20000000400 */
[----:B------:R-:W-:Y:S02]  /*1fd0*/  PRMT R136, R131, 0x7610, R136 ;  /* 0x0000761083887816 */ /* 0x000fe40000000088 */
[----:B------:R-:W-:Y:S01]  /*1fe0*/  SHF.R.U32.HI R131, RZ, 0x10, R131 ;  /* 0x00000010ff837819 */ /* 0x000fe20000011683 */
[----:B------:R-:W-:Y:S04]  /*1ff0*/  STS.U16 [R79], R130 ;  /* 0x000000824f007388 */ /* 0x000fe80000000400 */
[----:B------:R-:W-:Y:S04]  /*2000*/  STS.U16 [R80], R135 ;  /* 0x0000008750007388 */ /* 0x000fe80000000400 */
[----:B------:R-:W-:Y:S04]  /*2010*/  STS.U16 [R81], R136 ;  /* 0x0000008851007388 */ /* 0x000fe80000000400 */
[----:B------:R-:W-:Y:S04]  /*2020*/  STS.U16 [R82], R131 ;  /* 0x0000008352007388 */ /* 0x000fe80000000400 */
[----:B------:R-:W-:Y:S04]  /*2030*/  STS.U16 [R83], R140 ;  /* 0x0000008c53007388 */ /* 0x000fe80000000400 */
[----:B------:R-:W-:Y:S04]  /*2040*/  STS.U16 [R84], R133 ;  /* 0x0000008554007388 */ /* 0x000fe80000000400 */
[----:B------:R-:W-:Y:S06]  /*2050*/  BAR.SYNC 0x0 ;  /* 0x0000000000007b1d */ /* 0x000fec0000000000 */
[----:B------:R-:W-:Y:S04]  /*2060*/  LDS.U16 R130, [R85] ;  /* 0x0000000055827984 */ /* 0x000fe80000000400 */
[----:B------:R-:W0:Y:S04]  /*2070*/  LDS.U16 R137, [R86] ;  /* 0x0000000056897984 */ /* 0x000e280000000400 */
[----:B------:R-:W-:Y:S04]  /*2080*/  LDS.U16 R134, [R89] ;  /* 0x0000000059867984 */ /* 0x000fe80000000400 */
[----:B------:R-:W1:Y:S04]  /*2090*/  LDS.U16 R135, [R90] ;  /* 0x000000005a877984 */ /* 0x000e680000000400 */
[----:B------:R-:W-:Y:S04]  /*20a0*/  LDS.U16 R132, [R87] ;  /* 0x0000000057847984 */ /* 0x000fe80000000400 */
[----:B------:R-:W2:Y:S04]  /*20b0*/  LDS.U16 R139, [R88] ;  /* 0x00000000588b7984 */ /* 0x000ea80000000400 */
[----:B------:R-:W-:Y:S04]  /*20c0*/  LDS.U16 R136, [R91] ;  /* 0x000000005b887984 */ /* 0x000fe80000000400 */
[----:B------:R-:W3:Y:S04]  /*20d0*/  LDS.U16 R131, [R92] ;  /* 0x000000005c837984 */ /* 0x000ee80000000400 */
[----:B------:R-:W-:Y:S04]  /*20e0*/  LDS.U16 R140, [R93] ;  /* 0x000000005d8c7984 */ /* 0x000fe80000000400 */
[----:B------:R-:W4:Y:S01]  /*20f0*/  LDS.U16 R133, [R94] ;  /* 0x000000005e857984 */ /* 0x000f220000000400 */
[----:B0-----:R-:W-:-:S06]  /*2100*/  PRMT R130, R130, 0x5410, R137 ;  /* 0x0000541082827816 */ /* 0x001fcc0000000089 */
[----:B------:R-:W-:Y:S01]  /*2110*/  HFMA2.MMA R127, R130, 1, 1, -R127 ;  /* 0x3c003c00827f7835 */ /* 0x000fe2000010007f */
[----:B-1----:R-:W-:-:S06]  /*2120*/  PRMT R134, R134, 0x5410, R135 ;  /* 0x0000541086867816 */ /* 0x002fcc0000000087 */
[----:B------:R-:W-:Y:S01]  /*2130*/  HFMA2.MMA R125, R134, 1, 1, -R125 ;  /* 0x3c003c00867d7835 */ /* 0x000fe2000010007d */
[----:B--2---:R-:W-:-:S05]  /*2140*/  PRMT R139, R132, 0x5410, R139 ;  /* 0x00005410848b7816 */ /* 0x004fca000000008b */
[----:B------:R-:W-:Y:S01]  /*2150*/  HADD2 R126, R139, -R126 ;  /* 0x8000007e8b7e7230 */ /* 0x000fe20000000000 */
[----:B---3--:R-:W-:-:S04]  /*2160*/  PRMT R131, R136, 0x5410, R131 ;  /* 0x0000541088837816 */ /* 0x008fc80000000083 */
[----:B------:R-:W-:Y:S02]  /*2170*/  HMNMX2 R130, |R126|, |R127|, PT ;  /* 0x4000007f7e827240 */ /* 0x000fe40003800200 */
[----:B------:R-:W-:Y:S01]  /*2180*/  HADD2 R124, R131, -R124 ;  /* 0x8000007c837c7230 */ /* 0x000fe20000000000 */
[----:B------:R-:W-:Y:S02]  /*2190*/  LOP3.LUT R131, R126, 0x80008000, R127, 0x48, !PT ;  /* 0x800080007e837812 */ /* 0x000fe400078e487f */
[----:B----4-:R-:W-:Y:S02]  /*21a0*/  PRMT R140, R140, 0x5410, R133 ;  /* 0x000054108c8c7816 */ /* 0x010fe40000000085 */
[----:B------:R-:W-:Y:S01]  /*21b0*/  HMNMX2 R132, |R125|, |R124|, PT ;  /* 0x4000007c7d847240 */ /* 0x000fe20003800200 */
[----:B------:R-:W-:Y:S02]  /*21c0*/  LOP3.LUT R135, R124, 0x80008000, R125, 0x48, !PT ;  /* 0x800080007c877812 */ /* 0x000fe400078e487d */
[----:B------:R-:W-:Y:S01]  /*21d0*/  LOP3.LUT R130, R130, R131, RZ, 0xfc, !PT ;  /* 0x0000008382827212 */ /* 0x000fe200078efcff */
[----:B------:R-:W-:Y:S01]  /*21e0*/  HFMA2.MMA R123, R140, 1, 1, -R123 ;  /* 0x3c003c008c7b7835 */ /* 0x000fe2000010007b */
[----:B------:R-:W-:-:S04]  /*21f0*/  LOP3.LUT R135, R132, R135, RZ, 0xfc, !PT ;  /* 0x0000008784877212 */ /* 0x000fc800078efcff */
[----:B------:R-:W-:Y:S01]  /*2200*/  LOP3.LUT R132, R135, 0x80008000, R130, 0x48, !PT ;  /* 0x8000800087847812 */ /* 0x000fe200078e4882 */
[----:B------:R-:W-:-:S05]  /*2210*/  HMNMX2 R131, |R130|, |R135|, PT ;  /* 0x4000008782837240 */ /* 0x000fca0003800200 */
        /* <DEDUP_REMOVED lines=11> */
[----:B------:R-:W-:-:S03]  /*22d0*/  LOP3.LUT R132, R133, 0x80008000, R132, 0x48, !PT ;  /* 0x8000800085847812 */ /* 0x000fc600078e4884 */
[----:B------:R-:W-:Y:S01]  /*22e0*/  HMNMX2 R136, |R134|, |R135|, PT ;  /* 0x4000008786887240 */ /* 0x000fe20003800200 */
[----:B------:R-:W-:-:S04]  /*22f0*/  LOP3.LUT R135, R134, 0x80008000, R135, 0x48, !PT ;  /* 0x8000800086877812 */ /* 0x000fc800078e4887 */
[----:B------:R-:W-:Y:S01]  /*2300*/  LOP3.LUT R136, R136, R135, RZ, 0xfc, !PT ;  /* 0x0000008788887212 */ /* 0x000fe200078efcff */
[----:B------:R-:W-:Y:S01]  /*2310*/  HMNMX2 R135, |R134|, |R130|, PT ;  /* 0x4000008286877240 */ /* 0x000fe20003800200 */
[----:B------:R-:W-:Y:S02]  /*2320*/  LOP3.LUT R130, R134, 0x80008000, R130, 0x48, !PT ;  /* 0x8000800086827812 */ /* 0x000fe400078e4882 */
[----:B------:R-:W-:Y:S01]  /*2330*/  LOP3.LUT R140, R136, 0x80008000, R126, 0x48, !PT ;  /* 0x80008000888c7812 */ /* 0x000fe200078e487e */
[C---:B------:R-:W-:Y:S01]  /*2340*/  HMNMX2 R137, |R136|.reuse, |R126|, PT ;  /* 0x4000007e88897240 */ /* 0x040fe20003800200 */
[----:B------:R-:W-:Y:S01]  /*2350*/  LOP3.LUT R135, R130, R135, RZ, 0xfc, !PT ;  /* 0x0000008782877212 */ /* 0x000fe200078efcff */
[----:B------:R-:W-:Y:S01]  /*2360*/  HMNMX2 R133, |R136|, |R127|, PT ;  /* 0x4000007f88857240 */ /* 0x000fe20003800200 */
[----:B------:R-:W-:Y:S02]  /*2370*/  LOP3.LUT R136, R136, 0x80008000, R127, 0x48, !PT ;  /* 0x8000800088887812 */ /* 0x000fe400078e487f */
[----:B------:R-:W-:Y:S01]  /*2380*/  LOP3.LUT R137, R137, R140, RZ, 0xfc, !PT ;  /* 0x0000008c89897212 */ /* 0x000fe200078efcff */
[----:B------:R-:W-:Y:S01]  /*2390*/  HMNMX2 R134, |R135|, |R124|, PT ;  /* 0x4000007c87867240 */ /* 0x000fe20003800200 */
[----:B------:R-:W-:-:S03]  /*23a0*/  LOP3.LUT R133, R133, R136, RZ, 0xfc, !PT ;  /* 0x0000008885857212 */ /* 0x000fc600078efcff */
[----:B------:R-:W-:Y:S01]  /*23b0*/  HMUL2 R130, R137, c[0x0] [0x16c] ;  /* 0x00005b0089827a32 */ /* 0x000fe20000000000 */
[----:B------:R-:W-:-:S03]  /*23c0*/  LOP3.LUT R137, R135, 0x80008000, R124, 0x48, !PT ;  /* 0x8000800087897812 */ /* 0x000fc600078e487c */
[----:B------:R-:W-:Y:S01]  /*23d0*/  HADD2 R136, R130, R127 ;  /* 0x0000007f82887230 */ /* 0x000fe20000000000 */
[----:B------:R-:W-:Y:S01]  /*23e0*/  LOP3.LUT R127, R131, R132, RZ, 0xfc, !PT ;  /* 0x00000084837f7212 */ /* 0x000fe200078efcff */
[----:B------:R-:W-:Y:S01]  /*23f0*/  HFMA2.MMA R131, R133, c[0x0][0x16c], -RZ ;  /* 0x00005b0085837a35 */ /* 0x000fe200001000ff */
[----:B------:R-:W-:Y:S01]  /*2400*/  LOP3.LUT R132, R135, 0x80008000, R125, 0x48, !PT ;  /* 0x8000800087847812 */ /* 0x000fe200078e487d */
[----:B------:R-:W-:Y:S01]  /*2410*/  HMNMX2 R135, |R135|, |R125|, PT ;  /* 0x4000007d87877240 */ /* 0x000fe20003800200 */
[----:B------:R-:W-:Y:S02]  /*2420*/  LOP3.LUT R134, R134, R137, RZ, 0xfc, !PT ;  /* 0x0000008986867212 */ /* 0x000fe400078efcff */
[----:B------:R-:W-:Y:S02]  /*2430*/  PRMT R139, R136, 0x7610, R139 ;  /* 0x00007610888b7816 */ /* 0x000fe4000000008b */
[----:B------:R-:W-:Y:S01]  /*2440*/  LOP3.LUT R133, R135, R132, RZ, 0xfc, !PT ;  /* 0x0000008487857212 */ /* 0x000fe200078efcff */
[----:B------:R-:W-:Y:S01]  /*2450*/  HMUL2 R132, R134, c[0x0] [0x16c] ;  /* 0x00005b0086847a32 */ /* 0x000fe20000000000 */
[--C-:B------:R-:W-:Y:S01]  /*2460*/  SHF.R.U32.HI R137, RZ, 0x10, R136.reuse ;  /* 0x00000010ff897819 */ /* 0x100fe20000011688 */
[----:B------:R-:W-:Y:S01]  /*2470*/  HADD2 R134, R131, R126 ;  /* 0x0000007e83867230 */ /* 0x000fe20000000000 */
[----:B------:R-:W-:Y:S01]  /*2480*/  HFMA2.MMA R126, R127, c[0x0][0x16c], -RZ ;  /* 0x00005b007f7e7a35 */ /* 0x000fe200001000ff */
[----:B------:R-:W-:Y:S01]  /*2490*/  HMUL2 R133, R133, c[0x0] [0x16c] ;  /* 0x00005b0085857a32 */ /* 0x000fe20000000000 */
[----:B------:R0:W-:Y:S01]  /*24a0*/  STS.U16 [R85], R139 ;  /* 0x0000008b55007388 */ /* 0x0001e20000000400 */
[----:B------:R-:W-:Y:S01]  /*24b0*/  HADD2 R125, R132, R125 ;  /* 0x0000007d847d7230 */ /* 0x000fe20000000000 */
[----:B------:R-:W-:Y:S01]  /*24c0*/  PRMT R136, R134, 0x7610, R136 ;  /* 0x0000761086887816 */ /* 0x000fe20000000088 */
[----:B------:R-:W-:Y:S01]  /*24d0*/  HADD2 R124, R133, R124 ;  /* 0x0000007c857c7230 */ /* 0x000fe20000000000 */
[----:B------:R-:W-:Y:S01]  /*24e0*/  HFMA2.MMA R123, R126, 1, 1, R123 ;  /* 0x3c003c007e7b7835 */ /* 0x000fe2000000007b */
[--C-:B------:R-:W-:Y:S01]  /*24f0*/  SHF.R.U32.HI R127, RZ, 0x10, R134.reuse ;  /* 0x00000010ff7f7819 */ /* 0x100fe20000011686 */
[----:B------:R-:W-:Y:S01]  /*2500*/  STS.U16 [R86], R137 ;  /* 0x0000008956007388 */ /* 0x000fe20000000400 */
[----:B------:R-:W-:-:S02]  /*2510*/  PRMT R134, R125, 0x7610, R134 ;  /* 0x000076107d867816 */ /* 0x000fc40000000086 */
[----:B------:R-:W-:Y:S01]  /*2520*/  SHF.R.U32.HI R125, RZ, 0x10, R125 ;  /* 0x00000010ff7d7819 */ /* 0x000fe2000001167d */
[----:B------:R-:W-:Y:S01]  /*2530*/  STS.U16 [R87], R136 ;  /* 0x0000008857007388 */ /* 0x000fe20000000400 */
[----:B0-----:R-:W-:Y:S02]  /*2540*/  PRMT R139, R124, 0x7610, R139 ;  /* 0x000076107c8b7816 */ /* 0x001fe4000000008b */
        /* <DEDUP_REMOVED lines=19> */
[----:B0-----:R-:W-:-:S06]  /*2680*/  PRMT R127, R124, 0x5410, R127 ;  /* 0x000054107c7f7816 */ /* 0x001fcc000000007f */
[----:B------:R-:W-:Y:S01]  /*2690*/  HFMA2.MMA R122, R127, 1, 1, -R122 ;  /* 0x3c003c007f7a7835 */ /* 0x000fe2000010007a */
[----:B-1----:R-:W-:-:S06]  /*26a0*/  PRMT R125, R136, 0x5410, R125 ;  /* 0x00005410887d7816 */ /* 0x002fcc000000007d */
[----:B------:R-:W-:Y:S01]  /*26b0*/  HFMA2.MMA R120, R125, 1, 1, -R120 ;  /* 0x3c003c007d787835 */ /* 0x000fe20000100078 */
[----:B--2---:R-:W-:-:S05]  /*26c0*/  PRMT R134, R134, 0x5410, R137 ;  /* 0x0000541086867816 */ /* 0x004fca0000000089 */
[----:B------:R-:W-:Y:S01]  /*26d0*/  HADD2 R121, R134, -R121 ;  /* 0x8000007986797230 */ /* 0x000fe20000000000 */
[----:B---3--:R-:W-:-:S04]  /*26e0*/  PRMT R140, R139, 0x5410, R140 ;  /* 0x000054108b8c7816 */ /* 0x008fc8000000008c */
[----:B------:R-:W-:Y:S01]  /*26f0*/  HMNMX2 R123, |R121|, |R122|, PT ;  /* 0x4000007a797b7240 */ /* 0x000fe20003800200 */
[----:B------:R-:W-:Y:S01]  /*2700*/  LOP3.LUT R124, R121, 0x80008000, R122, 0x48, !PT ;  /* 0x80008000797c7812 */ /* 0x000fe200078e487a */
[----:B------:R-:W-:-:S03]  /*2710*/  HADD2 R119, R140, -R119 ;  /* 0x800000778c777230 */ /* 0x000fc60000000000 */
[----:B------:R-:W-:Y:S02]  /*2720*/  LOP3.LUT R123, R123, R124, RZ, 0xfc, !PT ;  /* 0x0000007c7b7b7212 */ /* 0x000fe400078efcff */
[----:B------:R-:W-:Y:S01]  /*2730*/  HMNMX2 R125, |R119|, |R120|, PT ;  /* 0x40000078777d7240 */ /* 0x000fe20003800200 */
[----:B------:R-:W-:-:S04]  /*2740*/  LOP3.LUT R134, R119, 0x80008000, R120, 0x48, !PT ;  /* 0x8000800077867812 */ /* 0x000fc800078e4878 */
        /* <DEDUP_REMOVED lines=30> */
[----:B------:R-:W-:-:S03]  /*2930*/  HMUL2 R137, R123, c[0x0] [0x16c] ;  /* 0x00005b007b897a32 */ /* 0x000fc60000000000 */
[----:B------:R-:W-:Y:S01]  /*2940*/  HFMA2.MMA R120, R136, 1, 1, R120 ;  /* 0x3c003c0088787835 */ /* 0x000fe20000000078 */
[----:B------:R-:W-:Y:S01]  /*2950*/  PRMT R124, R122, 0x7610, R124 ;  /* 0x000076107a7c7816 */ /* 0x000fe2000000007c */
[----:B------:R-:W-:Y:S01]  /*2960*/  HADD2 R119, R137, R119 ;  /* 0x0000007789777230 */ /* 0x000fe20000000000 */
[--C-:B------:R-:W-:Y:S02]  /*2970*/  SHF.R.U32.HI R125, RZ, 0x10, R122.reuse ;  /* 0x00000010ff7d7819 */ /* 0x100fe4000001167a */
[----:B------:R-:W-:Y:S01]  /*2980*/  PRMT R122, R121, 0x7610, R122 ;  /* 0x00007610797a7816 */ /* 0x000fe2000000007a */
[----:B------:R-:W-:Y:S01]  /*2990*/  STS.U16 [R95], R124 ;  /* 0x0000007c5f007388 */ /* 0x000fe20000000400 */
[----:B------:R-:W-:Y:S02]  /*29a0*/  SHF.R.U32.HI R121, RZ, 0x10, R121 ;  /* 0x00000010ff797819 */ /* 0x000fe40000011679 */
[----:B------:R-:W-:Y:S01]  /*29b0*/  PRMT R141, R119, 0x7610, R141 ;  /* 0x00007610778d7816 */ /* 0x000fe2000000008d */
[----:B------:R-:W-:Y:S01]  /*29c0*/  STS.U16 [R96], R125 ;  /* 0x0000007d60007388 */ /* 0x000fe20000000400 */
[----:B------:R-:W-:-:S02]  /*29d0*/  PRMT R139, R120, 0x7610, R139 ;  /* 0x00007610788b7816 */ /* 0x000fc4000000008b */
[----:B------:R-:W-:Y:S01]  /*29e0*/  SHF.R.U32.HI R123, RZ, 0x10, R120 ;  /* 0x00000010ff7b7819 */ /* 0x000fe20000011678 */
[----:B------:R-:W-:Y:S01]  /*29f0*/  STS.U16 [R97], R122 ;  /* 0x0000007a61007388 */ /* 0x000fe20000000400 */
[----:B------:R-:W-:-:S03]  /*2a00*/  SHF.R.U32.HI R119, RZ, 0x10, R119 ;  /* 0x00000010ff777819 */ /* 0x000fc60000011677 */
        /* <DEDUP_REMOVED lines=27> */
[----:B----4-:R-:W-:Y:S01]  /*2bc0*/  PRMT R123, R123, 0x5410, R142 ;  /* 0x000054107b7b7816 */ /* 0x010fe2000000008e */
[----:B------:R-:W-:Y:S01]  /*2bd0*/  HMNMX2 R121, |R116|, |R115|, PT ;  /* 0x4000007374797240 */ /* 0x000fe20003800200 */
[----:B------:R-:W-:-:S04]  /*2be0*/  LOP3.LUT R122, R115, 0x80008000, R116, 0x48, !PT ;  /* 0x80008000737a7812 */ /* 0x000fc800078e4874 */
[----:B------:R-:W-:Y:S01]  /*2bf0*/  LOP3.LUT R122, R121, R122, RZ, 0xfc, !PT ;  /* 0x0000007a797a7212 */ /* 0x000fe200078efcff */
[----:B------:R-:W-:-:S03]  /*2c00*/  HFMA2.MMA R112, R123, 1, 1, -R112 ;  /* 0x3c003c007b707835 */ /* 0x000fc60000100070 */
        /* <DEDUP_REMOVED lines=14> */
[C---:B------:R-:W-:Y:S01]  /*2cf0*/  HMNMX2 R125, |R124|.reuse, |R122|, PT ;  /* 0x4000007a7c7d7240 */ /* 0x040fe20003800200 */
[----:B------:R-:W-:Y:S02]  /*2d00*/  LOP3.LUT R122, R124, 0x80008000, R122, 0x48, !PT ;  /* 0x800080007c7a7812 */ /* 0x000fe400078e487a */
[----:B------:R-:W-:Y:S02]  /*2d10*/  LOP3.LUT R120, R120, R121, RZ, 0xfc, !PT ;  /* 0x0000007978787212 */ /* 0x000fe400078efcff */
[----:B------:R-:W-:Y:S01]  /*2d20*/  LOP3.LUT R125, R125, R122, RZ, 0xfc, !PT ;  /* 0x0000007a7d7d7212 */ /* 0x000fe200078efcff */
[----:B------:R-:W-:Y:S01]  /*2d30*/  HMNMX2 R122, |R124|, |R119|, PT ;  /* 0x400000777c7a7240 */ /* 0x000fe20003800200 */
[----:B------:R-:W-:Y:S02]  /*2d40*/  LOP3.LUT R119, R124, 0x80008000, R119, 0x48, !PT ;  /* 0x800080007c777812 */ /* 0x000fe400078e4877 */
[----:B------:R-:W-:Y:S01]  /*2d50*/  LOP3.LUT R140, R125, 0x80008000, R117, 0x48, !PT ;  /* 0x800080007d8c7812 */ /* 0x000fe200078e4875 */
[C---:B------:R-:W-:Y:S01]  /*2d60*/  HMNMX2 R127, |R125|.reuse, |R117|, PT ;  /* 0x400000757d7f7240 */ /* 0x040fe20003800200 */
[----:B------:R-:W-:Y:S01]  /*2d70*/  LOP3.LUT R119, R119, R122, RZ, 0xfc, !PT ;  /* 0x0000007a77777212 */ /* 0x000fe200078efcff */
[----:B------:R-:W-:Y:S01]  /*2d80*/  HMNMX2 R122, |R125|, |R118|, PT ;  /* 0x400000767d7a7240 */ /* 0x000fe20003800200 */
[----:B------:R-:W-:Y:S01]  /*2d90*/  LOP3.LUT R125, R125, 0x80008000, R118, 0x48, !PT ;  /* 0x800080007d7d7812 */ /* 0x000fe200078e4876 */
[----:B------:R-:W-:Y:S01]  /*2da0*/  HFMA2.MMA R143, R120, c[0x0][0x16c], -RZ ;  /* 0x00005b00788f7a35 */ /* 0x000fe200001000ff */
[----:B------:R-:W-:Y:S01]  /*2db0*/  LOP3.LUT R127, R127, R140, RZ, 0xfc, !PT ;  /* 0x0000008c7f7f7212 */ /* 0x000fe200078efcff */
[----:B------:R-:W-:Y:S01]  /*2dc0*/  HMNMX2 R123, |R119|, |R115|, PT ;  /* 0x40000073777b7240 */ /* 0x000fe20003800200 */
[----:B------:R-:W-:-:S02]  /*2dd0*/  LOP3.LUT R122, R122, R125, RZ, 0xfc, !PT ;  /* 0x0000007d7a7a7212 */ /* 0x000fc400078efcff */
[C---:B------:R-:W-:Y:S01]  /*2de0*/  LOP3.LUT R124, R119.reuse, 0x80008000, R115, 0x48, !PT ;  /* 0x80008000777c7812 */ /* 0x040fe200078e4873 */
[----:B------:R-:W-:Y:S01]  /*2df0*/  HMUL2 R139, R127, c[0x0] [0x16c] ;  /* 0x00005b007f8b7a32 */ /* 0x000fe20000000000 */
[----:B------:R-:W-:Y:S01]  /*2e00*/  HFMA2.MMA R112, R143, 1, 1, R112 ;  /* 0x3c003c008f707835 */ /* 0x000fe20000000070 */
[----:B------:R-:W-:Y:S01]  /*2e10*/  IMAD.MOV.U32 R127, RZ, RZ, R130 ;  /* 0x000000ffff7f7224 */ /* 0x000fe200078e0082 */
[----:B------:R-:W-:Y:S01]  /*2e20*/  HFMA2.MMA R140, R122, c[0x0][0x16c], -RZ ;  /* 0x00005b007a8c7a35 */ /* 0x000fe200001000ff */
[----:B------:R-:W-:Y:S01]  /*2e30*/  HADD2 R125, R139, R118 ;  /* 0x000000768b7d7230 */ /* 0x000fe20000000000 */
[----:B------:R-:W-:Y:S01]  /*2e40*/  LOP3.LUT R118, R119, 0x80008000, R116, 0x48, !PT ;  /* 0x8000800077767812 */ /* 0x000fe200078e4874 */
[----:B------:R-:W-:Y:S01]  /*2e50*/  HMNMX2 R119, |R119|, |R116|, PT ;  /* 0x4000007477777240 */ /* 0x000fe20003800200 */
[----:B------:R-:W-:Y:S01]  /*2e60*/  LOP3.LUT R123, R123, R124, RZ, 0xfc, !PT ;  /* 0x0000007c7b7b7212 */ /* 0x000fe200078efcff */
[----:B------:R-:W-:Y:S01]  /*2e70*/  IMAD.MOV.U32 R124, RZ, RZ, R133 ;  /* 0x000000ffff7c7224 */ /* 0x000fe200078e0085 */
[----:B------:R-:W-:-:S02]  /*2e80*/  PRMT R121, R125, 0x7610, R121 ;  /* 0x000076107d797816 */ /* 0x000fc40000000079 */
[----:B------:R-:W-:Y:S01]  /*2e90*/  LOP3.LUT R118, R119, R118, RZ, 0xfc, !PT ;  /* 0x0000007677767212 */ /* 0x000fe200078efcff */
[----:B------:R-:W-:Y:S01]  /*2ea0*/  HMUL2 R141, R123, c[0x0] [0x16c] ;  /* 0x00005b007b8d7a32 */ /* 0x000fe20000000000 */
[----:B------:R-:W-:Y:S01]  /*2eb0*/  SHF.R.U32.HI R125, RZ, 0x10, R125 ;  /* 0x00000010ff7d7819 */ /* 0x000fe2000001167d */
[----:B------:R-:W-:Y:S01]  /*2ec0*/  HADD2 R117, R140, R117 ;  /* 0x000000758c757230 */ /* 0x000fe20000000000 */
[----:B------:R0:W-:Y:S01]  /*2ed0*/  STS.U16 [R103], R121 ;  /* 0x0000007967007388 */ /* 0x0001e20000000400 */
[----:B------:R-:W-:Y:S01]  /*2ee0*/  HMUL2 R142, R118, c[0x0] [0x16c] ;  /* 0x00005b00768e7a32 */ /* 0x000fe20000000000 */
[----:B------:R-:W-:Y:S01]  /*2ef0*/  PRMT R122, R112, 0x7610, R122 ;  /* 0x00007610707a7816 */ /* 0x000fe2000000007a */
[----:B------:R-:W-:Y:S01]  /*2f00*/  HADD2 R116, R141, R116 ;  /* 0x000000748d747230 */ /* 0x000fe20000000000 */
[----:B------:R-:W-:Y:S01]  /*2f10*/  PRMT R118, R117, 0x7610, R118 ;  /* 0x0000761075767816 */ /* 0x000fe20000000076 */
[----:B------:R-:W-:Y:S01]  /*2f20*/  HADD2 R115, R142, R115 ;  /* 0x000000738e737230 */ /* 0x000fe20000000000 */
[----:B------:R-:W-:Y:S01]  /*2f30*/  SHF.R.U32.HI R117, RZ, 0x10, R117 ;  /* 0x00000010ff757819 */ /* 0x000fe20000011675 */
[----:B------:R1:W-:Y:S01]  /*2f40*/  STS.U16 [R104], R125 ;  /* 0x0000007d68007388 */ /* 0x0003e20000000400 */
[----:B------:R-:W-:Y:S01]  /*2f50*/  SHF.R.U32.HI R119, RZ, 0x10, R116 ;  /* 0x00000010ff777819 */ /* 0x000fe20000011674 */
[----:B------:R-:W-:Y:S01]  /*2f60*/  IMAD.MOV.U32 R123, RZ, RZ, R126 ;  /* 0x000000ffff7b7224 */ /* 0x000fe200078e007e */
[----:B------:R-:W-:Y:S01]  /*2f70*/  PRMT R120, R115, 0x7610, R120 ;  /* 0x0000761073787816 */ /* 0x000fe20000000078 */
[----:B------:R2:W-:Y:S01]  /*2f80*/  STS.U16 [R105], R118 ;  /* 0x0000007669007388 */ /* 0x0005e20000000400 */
[----:B------:R-:W-:Y:S01]  /*2f90*/  SHF.R.U32.HI R115, RZ, 0x10, R115 ;  /* 0x00000010ff737819 */ /* 0x000fe20000011673 */
[----:B------:R-:W-:Y:S01]  /*2fa0*/  IMAD.MOV.U32 R126, RZ, RZ, R131 ;  /* 0x000000ffff7e7224 */ /* 0x000fe200078e0083 */
[----:B0-----:R-:W-:Y:S01]  /*2fb0*/  SHF.R.U32.HI R121, RZ, 0x10, R112 ;  /* 0x00000010ff797819 */ /* 0x001fe20000011670 */
[----:B------:R0:W-:Y:S01]  /*2fc0*/  STS.U16 [R106], R117 ;  /* 0x000000756a007388 */ /* 0x0001e20000000400 */
[----:B------:R-:W-:-:S02]  /*2fd0*/  IMAD.MOV.U32 R112, RZ, RZ, R143 ;  /* 0x000000ffff707224 */ /* 0x000fc400078e008f */
[----:B-1----:R-:W-:Y:S01]  /*2fe0*/  IMAD.MOV.U32 R125, RZ, RZ, R132 ;  /* 0x000000ffff7d7224 */ /* 0x002fe200078e0084 */
[----:B------:R1:W-:Y:S01]  /*2ff0*/  STS.U16 [R107], R116 ;  /* 0x000000746b007388 */ /* 0x0003e20000000400 */
[----:B--2---:R-:W-:-:S03]  /*3000*/  IMAD.MOV.U32 R118, RZ, RZ, R139 ;  /* 0x000000ffff767224 */ /* 0x004fc600078e008b */
[----:B------:R2:W-:Y:S01]  /*3010*/  STS.U16 [R108], R119 ;  /* 0x000000776c007388 */ /* 0x0005e20000000400 */
[----:B0-----:R-:W-:-:S03]  /*3020*/  IMAD.MOV.U32 R117, RZ, RZ, R140 ;  /* 0x000000ffff757224 */ /* 0x001fc600078e008c */
[----:B------:R0:W-:Y:S01]  /*3030*/  STS.U16 [R109], R120 ;  /* 0x000000786d007388 */ /* 0x0001e20000000400 */
[----:B-1----:R-:W-:-:S03]  /*3040*/  IMAD.MOV.U32 R116, RZ, RZ, R141 ;  /* 0x000000ffff747224 */ /* 0x002fc600078e008d */
[----:B------:R1:W-:Y:S01]  /*3050*/  STS.U16 [R110], R115 ;  /* 0x000000736e007388 */ /* 0x0003e20000000400 */
[----:B--2---:R-:W-:-:S03]  /*3060*/  IMAD.MOV.U32 R119, RZ, RZ, R137 ;  /* 0x000000ffff777224 */ /* 0x004fc600078e0089 */
[----:B------:R2:W-:Y:S01]  /*3070*/  STS.U16 [R111], R122 ;  /* 0x0000007a6f007388 */ /* 0x0005e20000000400 */
[----:B0-----:R-:W-:-:S03]  /*3080*/  IMAD.MOV.U32 R120, RZ, RZ, R136 ;  /* 0x000000ffff787224 */ /* 0x001fc600078e0088 */
[----:B------:R0:W-:Y:S01]  /*3090*/  STS.U16 [R74], R121 ;  /* 0x000000794a007388 */ /* 0x0001e20000000400 */
[----:B-1----:R-:W-:Y:S02]  /*30a0*/  IMAD.MOV.U32 R115, RZ, RZ, R142 ;  /* 0x000000ffff737224 */ /* 0x002fe400078e008e */
[----:B--2---:R-:W-:Y:S02]  /*30b0*/  IMAD.MOV.U32 R122, RZ, RZ, R134 ;  /* 0x000000ffff7a7224 */ /* 0x004fe400078e0086 */
[----:B0-----:R-:W-:Y:S01]  /*30c0*/  IMAD.MOV.U32 R121, RZ, RZ, R135 ;  /* 0x000000ffff797224 */ /* 0x001fe200078e0087 */
[----:B------:R-:W-:Y:S06]  /*30d0*/  BAR.SYNC 0x0 ;  /* 0x0000000000007b1d */ /* 0x000fec0000000000 */
[----:B------:R-:W-:Y:S05]  /*30e0*/  @!P0 BRA `(.L_x_41) ;  /* 0x0000760000008947 */ /* 0x000fea0003800000 */
[----:B------:R-:W-:Y:S02]  /*30f0*/  HSET2.BF.LE.AND R130, R2.H0_H0, c[0x0] [0x818], PT ;  /* 0x0002060002827633 */ /* 0x000fe40003803880 */
[----:B------:R-:W-:-:S02]  /*3100*/  HADD2 R131, R138.H0_H0, c[0x0] [0x818] ;  /* 0x000206008a837630 */ /* 0x000fc40000000800 */
[----:B------:R-:W-:Y:S02]  /*3110*/  HSET2.BF.LE.AND R132, R2.H0_H0, c[0x0] [0x820], PT ;  /* 0x0002080002847633 */ /* 0x000fe40003803880 */
[----:B------:R-:W-:Y:S02]  /*3120*/  HADD2 R133, R138.H0_H0, c[0x0] [0x820] ;  /* 0x000208008a857630 */ /* 0x000fe40000000800 */
[----:B------:R-:W-:Y:S02]  /*3130*/  HFMA2 R130, -R130, c[0x0] [0x164].H1_H1, R131 ;  /* 0x3000590082827a31 */ /* 0x000fe40000000183 */
[----:B------:R-:W-:-:S03]  /*3140*/  HFMA2 R132, -R132, c[0x0] [0x164].H1_H1, R133 ;  /* 0x3000590084847a31 */ /* 0x000fc60000000185 */
[----:B------:R-:W-:Y:S02]  /*3150*/  LEA R130, R130, c[0x0][0x81c], 0x1 ;  /* 0x0002070082827a11 */ /* 0x000fe400078e08ff */
[----:B------:R-:W-:Y:S02]  /*3160*/  LEA R133, R132, c[0x0][0x824], 0x1 ;  /* 0x0002090084857a11 */ /* 0x000fe400078e08ff */
[----:B------:R-:W-:Y:S02]  /*3170*/  PRMT R131, R130, 0x5410, RZ ;  /* 0x0000541082837816 */ /* 0x000fe400000000ff */
[----:B------:R-:W-:Y:S02]  /*3180*/  SHF.R.U32.HI R132, RZ, 0x10, R130 ;  /* 0x00000010ff847819 */ /* 0x000fe40000011682 */
[----:B------:R-:W-:Y:S01]  /*3190*/  SHF.R.U32.HI R134, RZ, 0x10, R133 ;  /* 0x00000010ff867819 */ /* 0x000fe20000011685 */
[----:B------:R-:W-:Y:S01]  /*31a0*/  LDS.U16 R130, [R131] ;  /* 0x0000000083827984 */ /* 0x000fe20000000400 */
[----:B------:R-:W-:-:S03]  /*31b0*/  PRMT R133, R133, 0x5410, RZ ;  /* 0x0000541085857816 */ /* 0x000fc600000000ff */
[----:B------:R-:W0:Y:S04]  /*31c0*/  LDS.U16 R135, [R132] ;  /* 0x0000000084877984 */ /* 0x000e280000000400 */
[----:B------:R-:W-:Y:S04]  /*31d0*/  LDS.U16 R137, [R134] ;  /* 0x0000000086897984 */ /* 0x000fe80000000400 */
[----:B------:R-:W1:Y:S01]  /*31e0*/  LDS.U16 R136, [R133] ;  /* 0x0000000085887984 */ /* 0x000e620000000400 */
[----:B0-----:R-:W-:-:S06]  /*31f0*/  PRMT R130, R130, 0x5410, R135 ;  /* 0x0000541082827816 */ /* 0x001fcc0000000087 */
[----:B------:R-:W-:Y:S01]  /*3200*/  HFMA2.MMA R73, R130, 1, 1, -R73 ;  /* 0x3c003c0082497835 */ /* 0x000fe20000100049 */
[----:B-1----:R-:W-:-:S05]  /*3210*/  PRMT R137, R136, 0x5410, R137 ;  /* 0x0000541088897816 */ /* 0x002fca0000000089 */
[----:B------:R-:W-:-:S05]  /*3220*/  HADD2 R72, R137, -R72 ;  /* 0x8000004889487230 */ /* 0x000fca0000000000 */
[----:B------:R-:W-:Y:S01]  /*3230*/  HMNMX2 R130, |R72|, |R73|, PT ;  /* 0x4000004948827240 */ /* 0x000fe20003800200 */
[----:B------:R-:W-:-:S04]  /*3240*/  LOP3.LUT R135, R72, 0x80008000, R73, 0x48, !PT ;  /* 0x8000800048877812 */ /* 0x000fc800078e4849 */
[----:B------:R-:W-:-:S04]  /*3250*/  LOP3.LUT R130, R130, R135, RZ, 0xfc, !PT ;  /* 0x0000008782827212 */ /* 0x000fc800078efcff */
[C-C-:B------:R-:W-:Y:S02]  /*3260*/  PRMT R135, R130.reuse, 0x5432, R130.reuse ;  /* 0x0000543282877816 */ /* 0x140fe40000000082 */
[C-C-:B------:R-:W-:Y:S02]  /*3270*/  PRMT R134, R130.reuse, 0x5432, R130.reuse ;  /* 0x0000543282867816 */ /* 0x140fe40000000082 */
[----:B------:R-:W-:Y:S01]  /*3280*/  PRMT R136, R130, 0x5432, R130 ;  /* 0x0000543282887816 */ /* 0x000fe20000000082 */
[----:B------:R-:W-:Y:S01]  /*3290*/  HMNMX2 R130, |R135|, |R72|, PT ;  /* 0x4000004887827240 */ /* 0x000fe20003800200 */
[C---:B------:R-:W-:Y:S02]  /*32a0*/  LOP3.LUT R135, R134.reuse, 0x80008000, R72, 0x48, !PT ;  /* 0x8000800086877812 */ /* 0x040fe400078e4848 */
[----:B------:R-:W-:Y:S01]  /*32b0*/  LOP3.LUT R137, R134, 0x80008000, R73, 0x48, !PT ;  /* 0x8000800086897812 */ /* 0x000fe200078e4849 */
[----:B------:R-:W-:Y:S01]  /*32c0*/  HMNMX2 R136, |R136|, |R73|, PT ;  /* 0x4000004988887240 */ /* 0x000fe20003800200 */
[----:B------:R-:W-:-:S02]  /*32d0*/  LOP3.LUT R130, R130, R135, RZ, 0xfc, !PT ;  /* 0x0000008782827212 */ /* 0x000fc400078efcff */
[----:B------:R-:W-:Y:S02]  /*32e0*/  PRMT R135, R135, 0x5410, RZ ;  /* 0x0000541087877816 */ /* 0x000fe400000000ff */
[----:B------:R-:W-:Y:S01]  /*32f0*/  LOP3.LUT R136, R136, R137, RZ, 0xfc, !PT ;  /* 0x0000008988887212 */ /* 0x000fe200078efcff */
[----:B------:R-:W-:Y:S02]  /*3300*/  HMUL2 R134, R130, c[0x0] [0x16c] ;  /* 0x00005b0082867a32 */ /* 0x000fe40000000000 */
[----:B------:R-:W0:Y:S01]  /*3310*/  LDC.U16 R130, c[0x0][0x164] ;  /* 0x00005900ff827b82 */ /* 0x000e220000000400 */
[----:B------:R-:W-:-:S03]  /*3320*/  PRMT R135, R136, 0x7610, R135 ;  /* 0x0000761088877816 */ /* 0x000fc60000000087 */
[----:B------:R-:W-:Y:S02]  /*3330*/  HFMA2.MMA R73, R134, 1, 1, R73 ;  /* 0x3c003c0086497835 */ /* 0x000fe40000000049 */
[----:B------:R-:W-:-:S04]  /*3340*/  HMUL2 R135, R135, c[0x0] [0x16c] ;  /* 0x00005b0087877a32 */ /* 0x000fc80000000000 */
[----:B------:R-:W-:-:S04]  /*3350*/  HADD2 R72, R135.H0_H0, R72.H0_H0 ;  /* 0x2000004887487230 */ /* 0x000fc80000000800 */
[----:B------:R-:W-:Y:S02]  /*3360*/  PRMT R136, R73, 0x7610, R136 ;  /* 0x0000761049887816 */ /* 0x000fe40000000088 */
[----:B------:R-:W-:-:S03]  /*3370*/  SHF.R.U32.HI R73, RZ, 0x10, R73 ;  /* 0x00000010ff497819 */ /* 0x000fc60000011649 */
[----:B------:R-:W-:Y:S04]  /*3380*/  STS.U16 [R131], R136 ;  /* 0x0000008883007388 */ /* 0x000fe80000000400 */
[----:B------:R-:W-:Y:S01]  /*3390*/  STS.U16 [R132], R73 ;  /* 0x0000004984007388 */ /* 0x000fe20000000400 */
[----:B0-----:R-:W-:-:S03]  /*33a0*/  PRMT R130, R130, 0x9910, RZ ;  /* 0x0000991082827816 */ /* 0x001fc600000000ff */
[----:B------:R-:W-:Y:S04]  /*33b0*/  STS.U16 [R133], R72 ;  /* 0x0000004885007388 */ /* 0x000fe80000000400 */
[----:B------:R-:W-:Y:S06]  /*33c0*/  BAR.SYNC 0x0 ;  /* 0x0000000000007b1d */ /* 0x000fec0000000000 */
[----:B------:R-:W-:Y:S01]  /*33d0*/  ISETP.NE.AND P1, PT, R130, 0x5, PT ;  /* 0x000000058200780c */ /* 0x000fe20003f25270 */
[----:B------:R-:W-:-:S02]  /*33e0*/  IMAD.MOV.U32 R73, RZ, RZ, R134 ;  /* 0x000000ffff497224 */ /* 0x000fc400078e0086 */
[----:B------:R-:W-:-:S10]  /*33f0*/  IMAD.MOV.U32 R72, RZ, RZ, R135 ;  /* 0x000000ffff487224 */ /* 0x000fd400078e0087 */
[----:B------:R-:W-:Y:S05]  /*3400*/  @!P1 BRA `(.L_x_41) ;  /* 0x000072e000009947 */ /* 0x000fea0003800000 */
[----:B------:R-:W-:Y:S01]  /*3410*/  HSET2.BF.LE.AND R131, R2.H0_H0, c[0x0] [0x828], PT ;  /* 0x00020a0002837633 */ /* 0x000fe20003803880 */
[----:B------:R-:W-:Y:S01]  /*3420*/  ISETP.NE.AND P1, PT, R130, 0x6, PT ;  /* 0x000000068200780c */ /* 0x000fe20003f25270 */
[----:B------:R-:W-:Y:S02]  /*3430*/  HADD2 R132, R138.H0_H0, c[0x0] [0x828] ;  /* 0x00020a008a847630 */ /* 0x000fe40000000800 */
[----:B------:R-:W-:Y:S02]  /*3440*/  HSET2.BF.LE.AND R133, R2.H0_H0, c[0x0] [0x830], PT ;  /* 0x00020c0002857633 */ /* 0x000fe40003803880 */
[----:B------:R-:W-:Y:S02]  /*3450*/  HFMA2 R131, -R131, c[0x0] [0x164].H1_H1, R132 ;  /* 0x3000590083837a31 */ /* 0x000fe40000000184 */
[----:B------:R-:W-:Y:S02]  /*3460*/  HADD2 R134, R138.H0_H0, c[0x0] [0x830] ;  /* 0x00020c008a867630 */ /* 0x000fe40000000800 */
[----:B------:R-:W-:Y:S01]  /*3470*/  HSET2.BF.LE.AND R135, R2.H0_H0, c[0x0] [0x838], PT ;  /* 0x00020e0002877633 */ /* 0x000fe20003803880 */
[----:B------:R-:W-:Y:S01]  /*3480*/  LEA R132, R131, c[0x0][0x82c], 0x1 ;  /* 0x00020b0083847a11 */ /* 0x000fe200078e08ff */
[----:B------:R-:W-:-:S02]  /*3490*/  HFMA2 R133, -R133, c[0x0] [0x164].H1_H1, R134 ;  /* 0x3000590085857a31 */ /* 0x000fc40000000186 */
[----:B------:R-:W-:Y:S01]  /*34a0*/  HADD2 R136, R138.H0_H0, c[0x0] [0x838] ;  /* 0x00020e008a887630 */ /* 0x000fe20000000800 */
[----:B------:R-:W-:Y:S02]  /*34b0*/  PRMT R131, R132, 0x5410, RZ ;  /* 0x0000541084837816 */ /* 0x000fe400000000ff */
[----:B------:R-:W-:Y:S01]  /*34c0*/  SHF.R.U32.HI R132, RZ, 0x10, R132 ;  /* 0x00000010ff847819 */ /* 0x000fe20000011684 */
[----:B------:R-:W-:Y:S01]  /*34d0*/  HFMA2 R135, -R135, c[0x0] [0x164].H1_H1, R136 ;  /* 0x3000590087877a31 */ /* 0x000fe20000000188 */
[----:B------:R-:W-:Y:S01]  /*34e0*/  LEA R134, R133, c[0x0][0x834], 0x1 ;  /* 0x00020d0085867a11 */ /* 0x000fe200078e08ff */
[----:B------:R-:W-:Y:S03]  /*34f0*/  LDS.U16 R137, [R131] ;  /* 0x0000000083897984 */ /* 0x000fe60000000400 */
[----:B------:R-:W-:Y:S01]  /*3500*/  PRMT R133, R134, 0x5410, RZ ;  /* 0x0000541086857816 */ /* 0x000fe200000000ff */
[----:B------:R-:W0:Y:S01]  /*3510*/  LDS.U16 R140, [R132] ;  /* 0x00000000848c7984 */ /* 0x000e220000000400 */
[----:B------:R-:W-:-:S02]  /*3520*/  LEA R135, R135, c[0x0][0x83c], 0x1 ;  /* 0x00020f0087877a11 */ /* 0x000fc400078e08ff */
[----:B------:R-:W-:Y:S01]  /*3530*/  SHF.R.U32.HI R134, RZ, 0x10, R134 ;  /* 0x00000010ff867819 */ /* 0x000fe20000011686 */
[----:B------:R-:W-:Y:S01]  /*3540*/  LDS.U16 R139, [R133] ;  /* 0x00000000858b7984 */ /* 0x000fe20000000400 */
[----:B------:R-:W-:Y:S02]  /*3550*/  SHF.R.U32.HI R136, RZ, 0x10, R135 ;  /* 0x00000010ff887819 */ /* 0x000fe40000011687 */
[----:B------:R-:W-:Y:S01]  /*3560*/  PRMT R135, R135, 0x5410, RZ ;  /* 0x0000541087877816 */ /* 0x000fe200000000ff */
[----:B------:R-:W1:Y:S04]  /*3570*/  LDS.U16 R142, [R134] ;  /* 0x00000000868e7984 */ /* 0x000e680000000400 */
[----:B------:R-:W-:Y:S04]  /*3580*/  LDS.U16 R136, [R136] ;  /* 0x0000000088887984 */ /* 0x000fe80000000400 */
[----:B------:R-:W2:Y:S01]  /*3590*/  LDS.U16 R141, [R135] ;  /* 0x00000000878d7984 */ /* 0x000ea20000000400 */
[----:B0-----:R-:W-:-:S06]  /*35a0*/  PRMT R137, R137, 0x5410, R140 ;  /* 0x0000541089897816 */ /* 0x001fcc000000008c */
[----:B------:R-:W-:Y:S01]  /*35b0*/  HFMA2.MMA R68, R137, 1, 1, -R68 ;  /* 0x3c003c0089447835 */ /* 0x000fe20000100044 */
[----:B-1----:R-:W-:-:S05]  /*35c0*/  PRMT R142, R139, 0x5410, R142 ;  /* 0x000054108b8e7816 */ /* 0x002fca000000008e */
[----:B------:R-:W-:Y:S01]  /*35d0*/  HADD2 R67, R142, -R67 ;  /* 0x800000438e437230 */ /* 0x000fe20000000000 */
[----:B--2---:R-:W-:-:S04]  /*35e0*/  PRMT R141, R141, 0x5410, R136 ;  /* 0x000054108d8d7816 */ /* 0x004fc80000000088 */
[----:B------:R-:W-:Y:S01]  /*35f0*/  HMNMX2 R137, |R67|, |R68|, PT ;  /* 0x4000004443897240 */ /* 0x000fe20003800200 */
[----:B------:R-:W-:Y:S01]  /*3600*/  LOP3.LUT R140, R67, 0x80008000, R68, 0x48, !PT ;  /* 0x80008000438c7812 */ /* 0x000fe200078e4844 */
[----:B------:R-:W-:-:S03]  /*3610*/  HFMA2.MMA R66, R141, 1, 1, -R66 ;  /* 0x3c003c008d427835 */ /* 0x000fc60000100042 */
[----:B------:R-:W-:-:S07]  /*3620*/  LOP3.LUT R137, R137, R140, RZ, 0xfc, !PT ;  /* 0x0000008c89897212 */ /* 0x000fce00078efcff */
[----:B------:R-:W-:Y:S01]  /*3630*/  HMNMX2 R136, |R137|, |R66|, PT ;  /* 0x4000004289887240 */ /* 0x000fe20003800200 */
[----:B------:R-:W-:-:S04]  /*3640*/  LOP3.LUT R139, R137, 0x80008000, R66, 0x48, !PT ;  /* 0x80008000898b7812 */ /* 0x000fc800078e4842 */
        /* <DEDUP_REMOVED lines=9> */
[----:B------:R-:W-:Y:S01]  /*36e0*/  LOP3.LUT R142, R140, 0x80008000, R67, 0x48, !PT ;  /* 0x800080008c8e7812 */ /* 0x000fe200078e4843 */
[C---:B------:R-:W-:Y:S01]  /*36f0*/  HMNMX2 R139, |R140|.reuse, |R67|, PT ;  /* 0x400000438c8b7240 */ /* 0x040fe20003800200 */
[----:B------:R-:W-:Y:S01]  /*3700*/  LOP3.LUT R136, R136, R137, RZ, 0xfc, !PT ;  /* 0x0000008988887212 */ /* 0x000fe200078efcff */
[----:B------:R-:W-:Y:S01]  /*3710*/  HMNMX2 R141, |R140|, |R68|, PT ;  /* 0x400000448c8d7240 */ /* 0x000fe20003800200 */
[----:B------:R-:W-:Y:S02]  /*3720*/  LOP3.LUT R140, R140, 0x80008000, R68, 0x48, !PT ;  /* 0x800080008c8c7812 */ /* 0x000fe400078e4844 */
[----:B------:R-:W-:-:S02]  /*3730*/  LOP3.LUT R139, R139, R142, RZ, 0xfc, !PT ;  /* 0x0000008e8b8b7212 */ /* 0x000fc400078efcff */
[----:B------:R-:W-:Y:S02]  /*3740*/  LOP3.LUT R140, R141, R140, RZ, 0xfc, !PT ;  /* 0x0000008c8d8c7212 */ /* 0x000fe400078efcff */
[----:B------:R-:W-:Y:S01]  /*3750*/  PRMT R136, R136, 0x5410, RZ ;  /* 0x0000541088887816 */ /* 0x000fe200000000ff */
[----:B------:R-:W-:-:S03]  /*3760*/  HMUL2 R139, R139, c[0x0] [0x16c] ;  /* 0x00005b008b8b7a32 */ /* 0x000fc60000000000 */
[----:B------:R-:W-:Y:S01]  /*3770*/  HFMA2.MMA R140, R140, c[0x0][0x16c], -RZ ;  /* 0x00005b008c8c7a35 */ /* 0x000fe200001000ff */
[----:B------:R-:W-:Y:S02]  /*3780*/  HADD2 R68, R139, R68 ;  /* 0x000000448b447230 */ /* 0x000fe40000000000 */
[----:B------:R-:W-:-:S03]  /*3790*/  HMUL2 R136, R136, c[0x0] [0x16c] ;  /* 0x00005b0088887a32 */ /* 0x000fc60000000000 */
[----:B------:R-:W-:Y:S01]  /*37a0*/  HFMA2.MMA R67, R140, 1, 1, R67 ;  /* 0x3c003c008c437835 */ /* 0x000fe20000000043 */
[----:B------:R-:W-:Y:S01]  /*37b0*/  PRMT R141, R68, 0x7610, R141 ;  /* 0x00007610448d7816 */ /* 0x000fe2000000008d */
[----:B------:R-:W-:Y:S01]  /*37c0*/  HADD2 R66, R136.H0_H0, R66.H0_H0 ;  /* 0x2000004288427230 */ /* 0x000fe20000000800 */
[----:B------:R-:W-:-:S03]  /*37d0*/  SHF.R.U32.HI R137, RZ, 0x10, R68 ;  /* 0x00000010ff897819 */ /* 0x000fc60000011644 */
[----:B------:R-:W-:Y:S04]  /*37e0*/  STS.U16 [R131], R141 ;  /* 0x0000008d83007388 */ /* 0x000fe80000000400 */
[----:B------:R-:W-:Y:S01]  /*37f0*/  PRMT R68, R67, 0x7610, R68 ;  /* 0x0000761043447816 */ /* 0x000fe20000000044 */
[----:B------:R-:W-:Y:S01]  /*3800*/  STS.U16 [R132], R137 ;  /* 0x0000008984007388 */ /* 0x000fe20000000400 */
[----:B------:R-:W-:-:S03]  /*3810*/  SHF.R.U32.HI R67, RZ, 0x10, R67 ;  /* 0x00000010ff437819 */ /* 0x000fc60000011643 */
[----:B------:R0:W-:Y:S04]  /*3820*/  STS.U16 [R133], R68 ;  /* 0x0000004485007388 */ /* 0x0001e80000000400 */
[----:B------:R1:W-:Y:S04]  /*3830*/  STS.U16 [R134], R67 ;  /* 0x0000004386007388 */ /* 0x0003e80000000400 */
[----:B------:R2:W-:Y:S01]  /*3840*/  STS.U16 [R135], R66 ;  /* 0x0000004287007388 */ /* 0x0005e20000000400 */
[----:B0-----:R-:W-:Y:S02]  /*3850*/  IMAD.MOV.U32 R68, RZ, RZ, R139 ;  /* 0x000000ffff447224 */ /* 0x001fe400078e008b */
[----:B-1----:R-:W-:-:S02]  /*3860*/  IMAD.MOV.U32 R67, RZ, RZ, R140 ;  /* 0x000000ffff437224 */ /* 0x002fc400078e008c */
[----:B--2---:R-:W-:Y:S01]  /*3870*/  IMAD.MOV.U32 R66, RZ, RZ, R136 ;  /* 0x000000ffff427224 */ /* 0x004fe200078e0088 */
[----:B------:R-:W-:Y:S06]  /*3880*/  BAR.SYNC 0x0 ;  /* 0x0000000000007b1d */ /* 0x000fec0000000000 */
[----:B------:R-:W-:Y:S05]  /*3890*/  @!P1 BRA `(.L_x_41) ;  /* 0x00006e5000009947 */ /* 0x000fea0003800000 */
[----:B------:R-:W-:Y:S01]  /*38a0*/  HSET2.BF.LE.AND R131, R2.H0_H0, c[0x0] [0x840], PT ;  /* 0x0002100002837633 */ /* 0x000fe20003803880 */
[----:B------:R-:W-:Y:S01]  /*38b0*/  ISETP.NE.AND P1, PT, R130, 0x7, PT ;  /* 0x000000078200780c */ /* 0x000fe20003f25270 */
[----:B------:R-:W-:Y:S02]  /*38c0*/  HADD2 R132, R138.H0_H0, c[0x0] [0x840] ;  /* 0x000210008a847630 */ /* 0x000fe40000000800 */
[----:B------:R-:W-:-:S02]  /*38d0*/  HSET2.BF.LE.AND R133, R2.H0_H0, c[0x0] [0x848], PT ;  /* 0x0002120002857633 */ /* 0x000fc40003803880 */
[----:B------:R-:W-:Y:S02]  /*38e0*/  HFMA2 R131, -R131, c[0x0] [0x164].H1_H1, R132 ;  /* 0x3000590083837a31 */ /* 0x000fe40000000184 */
[----:B------:R-:W-:Y:S02]  /*38f0*/  HADD2 R134, R138.H0_H0, c[0x0] [0x848] ;  /* 0x000212008a867630 */ /* 0x000fe40000000800 */
[----:B------:R-:W-:Y:S01]  /*3900*/  HSET2.BF.LE.AND R135, R2.H0_H0, c[0x0] [0x850], PT ;  /* 0x0002140002877633 */ /* 0x000fe20003803880 */
[----:B------:R-:W-:Y:S01]  /*3910*/  LEA R132, R131, c[0x0][0x844], 0x1 ;  /* 0x0002110083847a11 */ /* 0x000fe200078e08ff */
[----:B------:R-:W-:Y:S02]  /*3920*/  HFMA2 R133, -R133, c[0x0] [0x164].H1_H1, R134 ;  /* 0x3000590085857a31 */ /* 0x000fe40000000186 */
        /* <DEDUP_REMOVED lines=35> */
[----:B------:R-:W-:-:S04]  /*3b60*/  LOP3.LUT R139, R139, R142, RZ, 0xfc, !PT ;  /* 0x0000008e8b8b7212 */ /* 0x000fc800078efcff */
[C---:B------:R-:W-:Y:S01]  /*3b70*/  LOP3.LUT R141, R139.reuse, 0x80008000, R62, 0x48, !PT ;  /* 0x800080008b8d7812 */ /* 0x040fe200078e483e */
[C---:B------:R-:W-:Y:S01]  /*3b80*/  HMNMX2 R140, |R139|.reuse, |R62|, PT ;  /* 0x4000003e8b8c7240 */ /* 0x040fe20003800200 */
[----:B------:R-:W-:Y:S01]  /*3b90*/  LOP3.LUT R136, R136, R137, RZ, 0xfc, !PT ;  /* 0x0000008988887212 */ /* 0x000fe200078efcff */
[----:B------:R-:W-:Y:S01]  /*3ba0*/  HMNMX2 R142, |R139|, |R63|, PT ;  /* 0x4000003f8b8e7240 */ /* 0x000fe20003800200 */
[----:B------:R-:W-:Y:S02]  /*3bb0*/  LOP3.LUT R139, R139, 0x80008000, R63, 0x48, !PT ;  /* 0x800080008b8b7812 */ /* 0x000fe400078e483f */
[----:B------:R-:W-:Y:S02]  /*3bc0*/  LOP3.LUT R140, R140, R141, RZ, 0xfc, !PT ;  /* 0x0000008d8c8c7212 */ /* 0x000fe400078efcff */
        /* <DEDUP_REMOVED lines=12> */
[----:B------:R0:W-:Y:S01]  /*3c90*/  STS.U16 [R132], R63 ;  /* 0x0000003f84007388 */ /* 0x0001e20000000400 */
[----:B------:R-:W-:Y:S01]  /*3ca0*/  SHF.R.U32.HI R137, RZ, 0x10, R62 ;  /* 0x00000010ff897819 */ /* 0x000fe2000001163e */
[----:B------:R-:W-:Y:S02]  /*3cb0*/  IMAD.MOV.U32 R62, RZ, RZ, R139 ;  /* 0x000000ffff3e7224 */ /* 0x000fe400078e008b */
[----:B------:R-:W-:Y:S04]  /*3cc0*/  STS.U16 [R133], R142 ;  /* 0x0000008e85007388 */ /* 0x000fe80000000400 */
[----:B------:R-:W-:Y:S01]  /*3cd0*/  STS.U16 [R134], R137 ;  /* 0x0000008986007388 */ /* 0x000fe20000000400 */
[----:B0-----:R-:W-:-:S03]  /*3ce0*/  IMAD.MOV.U32 R63, RZ, RZ, R140 ;  /* 0x000000ffff3f7224 */ /* 0x001fc600078e008c */
[----:B------:R0:W-:Y:S02]  /*3cf0*/  STS.U16 [R135], R61 ;  /* 0x0000003d87007388 */ /* 0x0001e40000000400 */
[----:B0-----:R-:W-:Y:S02]  /*3d00*/  IMAD.MOV.U32 R61, RZ, RZ, R136 ;  /* 0x000000ffff3d7224 */ /* 0x001fe400078e0088 */
[----:B------:R-:W-:Y:S06]  /*3d10*/  BAR.SYNC 0x0 ;  /* 0x0000000000007b1d */ /* 0x000fec0000000000 */
[----:B------:R-:W-:Y:S05]  /*3d20*/  @!P1 BRA `(.L_x_41) ;  /* 0x000069c000009947 */ /* 0x000fea0003800000 */
[----:B------:R-:W-:Y:S01]  /*3d30*/  HSET2.BF.LE.AND R131, R2.H0_H0, c[0x0] [0x858], PT ;  /* 0x0002160002837633 */ /* 0x000fe20003803880 */
[----:B------:R-:W-:Y:S01]  /*3d40*/  ISETP.NE.AND P1, PT, R130, 0x8, PT ;  /* 0x000000088200780c */ /* 0x000fe20003f25270 */
[----:B------:R-:W-:-:S02]  /*3d50*/  HADD2 R132, R138.H0_H0, c[0x0] [0x858] ;  /* 0x000216008a847630 */ /* 0x000fc40000000800 */
[----:B------:R-:W-:Y:S02]  /*3d60*/  HSET2.BF.LE.AND R133, R2.H0_H0, c[0x0] [0x860], PT ;  /* 0x0002180002857633 */ /* 0x000fe40003803880 */
[----:B------:R-:W-:Y:S02]  /*3d70*/  HFMA2 R131, -R131, c[0x0] [0x164].H1_H1, R132 ;  /* 0x3000590083837a31 */ /* 0x000fe40000000184 */
[----:B------:R-:W-:Y:S02]  /*3d80*/  HADD2 R134, R138.H0_H0, c[0x0] [0x860] ;  /* 0x000218008a867630 */ /* 0x000fe40000000800 */
[----:B------:R-:W-:Y:S01]  /*3d90*/  HSET2.BF.LE.AND R135, R2.H0_H0, c[0x0] [0x868], PT ;  /* 0x00021a0002877633 */ /* 0x000fe20003803880 */
[----:B------:R-:W-:Y:S01]  /*3da0*/  LEA R132, R131, c[0x0][0x85c], 0x1 ;  /* 0x0002170083847a11 */ /* 0x000fe200078e08ff */
[----:B------:R-:W-:Y:S02]  /*3db0*/  HFMA2 R133, -R133, c[0x0] [0x164].H1_H1, R134 ;  /* 0x3000590085857a31 */ /* 0x000fe40000000186 */
[----:B------:R-:W-:Y:S01]  /*3dc0*/  HADD2 R136, R138.H0_H0, c[0x0] [0x868] ;  /* 0x00021a008a887630 */ /* 0x000fe20000000800 */
[----:B------:R-:W-:-:S02]  /*3dd0*/  PRMT R131, R132, 0x5410, RZ ;  /* 0x0000541084837816 */ /* 0x000fc400000000ff */
[----:B------:R-:W-:Y:S01]  /*3de0*/  SHF.R.U32.HI R132, RZ, 0x10, R132 ;  /* 0x00000010ff847819 */ /* 0x000fe20000011684 */
[----:B------:R-:W-:Y:S01]  /*3df0*/  HFMA2 R135, -R135, c[0x0] [0x164].H1_H1, R136 ;  /* 0x3000590087877a31 */ /* 0x000fe20000000188 */
[----:B------:R-:W-:Y:S01]  /*3e00*/  LEA R134, R133, c[0x0][0x864], 0x1 ;  /* 0x0002190085867a11 */ /* 0x000fe200078e08ff */
[----:B------:R-:W-:Y:S03]  /*3e10*/  LDS.U16 R137, [R131] ;  /* 0x0000000083897984 */ /* 0x000fe60000000400 */
[----:B------:R-:W-:Y:S01]  /*3e20*/  PRMT R133, R134, 0x5410, RZ ;  /* 0x0000541086857816 */ /* 0x000fe200000000ff */
[----:B------:R-:W0:Y:S01]  /*3e30*/  LDS.U16 R140, [R132] ;  /* 0x00000000848c7984 */ /* 0x000e220000000400 */
[----:B------:R-:W-:Y:S02]  /*3e40*/  LEA R135, R135, c[0x0][0x86c], 0x1 ;  /* 0x00021b0087877a11 */ /* 0x000fe400078e08ff */
[----:B------:R-:W-:Y:S01]  /*3e50*/  SHF.R.U32.HI R134, RZ, 0x10, R134 ;  /* 0x00000010ff867819 */ /* 0x000fe20000011686 */
[----:B------:R-:W-:Y:S01]  /*3e60*/  LDS.U16 R139, [R133] ;  /* 0x00000000858b7984 */ /* 0x000fe20000000400 */
[----:B------:R-:W-:-:S02]  /*3e70*/  SHF.R.U32.HI R136, RZ, 0x10, R135 ;  /* 0x00000010ff887819 */ /* 0x000fc40000011687 */
        /* <DEDUP_REMOVED lines=57> */
[----:B------:R-:W-:-:S03]  /*4210*/  HADD2 R134, R138.H0_H0, c[0x0] [0x878] ;  /* 0x00021e008a867630 */ /* 0x000fc60000000800 */
[----:B------:R-:W-:Y:S01]  /*4220*/  LEA R132, R131, c[0x0][0x874], 0x1 ;  /* 0x00021d0083847a11 */ /* 0x000fe200078e08ff */
[----:B------:R-:W-:-:S03]  /*4230*/  HFMA2 R133, -R133, c[0x0] [0x164].H1_H1, R134 ;  /* 0x3000590085857a31 */ /* 0x000fc60000000186 */
[----:B------:R-:W-:Y:S02]  /*4240*/  PRMT R131, R132, 0x5410, RZ ;  /* 0x0000541084837816 */ /* 0x000fe400000000ff */
[----:B------:R-:W-:Y:S02]  /*4250*/  SHF.R.U32.HI R132, RZ, 0x10, R132 ;  /* 0x00000010ff847819 */ /* 0x000fe40000011684 */
[----:B------:R-:W-:Y:S01]  /*4260*/  LEA R133, R133, c[0x0][0x87c], 0x1 ;  /* 0x00021f0085857a11 */ /* 0x000fe200078e08ff */
[----:B------:R-:W-:Y:S03]  /*4270*/  LDS.U16 R135, [R131] ;  /* 0x0000000083877984 */ /* 0x000fe60000000400 */
[----:B------:R-:W-:Y:S01]  /*4280*/  SHF.R.U32.HI R134, RZ, 0x10, R133 ;  /* 0x00000010ff867819 */ /* 0x000fe20000011685 */
[----:B------:R-:W0:Y:S01]  /*4290*/  LDS.U16 R136, [R132] ;  /* 0x0000000084887984 */ /* 0x000e220000000400 */
[----:B------:R-:W-:-:S04]  /*42a0*/  PRMT R133, R133, 0x5410, RZ ;  /* 0x0000541085857816 */ /* 0x000fc800000000ff */
        /* <DEDUP_REMOVED lines=17> */
[----:B------:R-:W-:Y:S01]  /*43c0*/  LOP3.LUT R135, R136, R135, RZ, 0xfc, !PT ;  /* 0x0000008788877212 */ /* 0x000fe200078efcff */
[----:B------:R-:W-:-:S03]  /*43d0*/  HMUL2 R134, R134, c[0x0] [0x16c] ;  /* 0x00005b0086867a32 */ /* 0x000fc60000000000 */
[----:B------:R-:W-:-:S03]  /*43e0*/  PRMT R135, R135, 0x5410, RZ ;  /* 0x0000541087877816 */ /* 0x000fc600000000ff */
[----:B------:R-:W-:Y:S02]  /*43f0*/  HFMA2.MMA R53, R134, 1, 1, R53 ;  /* 0x3c003c0086357835 */ /* 0x000fe40000000035 */
[----:B------:R-:W-:-:S04]  /*4400*/  HMUL2 R135, R135, c[0x0] [0x16c] ;  /* 0x00005b0087877a32 */ /* 0x000fc80000000000 */
[----:B------:R-:W-:-:S04]  /*4410*/  HADD2 R52, R135.H0_H0, R52.H0_H0 ;  /* 0x2000003487347230 */ /* 0x000fc80000000800 */
[----:B------:R-:W-:Y:S02]  /*4420*/  PRMT R136, R53, 0x7610, R136 ;  /* 0x0000761035887816 */ /* 0x000fe40000000088 */
[----:B------:R-:W-:-:S03]  /*4430*/  SHF.R.U32.HI R53, RZ, 0x10, R53 ;  /* 0x00000010ff357819 */ /* 0x000fc60000011635 */
[----:B------:R-:W-:Y:S04]  /*4440*/  STS.U16 [R131], R136 ;  /* 0x0000008883007388 */ /* 0x000fe80000000400 */
[----:B------:R0:W-:Y:S04]  /*4450*/  STS.U16 [R132], R53 ;  /* 0x0000003584007388 */ /* 0x0001e80000000400 */
[----:B------:R1:W-:Y:S01]  /*4460*/  STS.U16 [R133], R52 ;  /* 0x0000003485007388 */ /* 0x0003e20000000400 */
[----:B0-----:R-:W-:Y:S02]  /*4470*/  IMAD.MOV.U32 R53, RZ, RZ, R134 ;  /* 0x000000ffff357224 */ /* 0x001fe400078e0086 */
[----:B-1----:R-:W-:Y:S01]  /*4480*/  IMAD.MOV.U32 R52, RZ, RZ, R135 ;  /* 0x000000ffff347224 */ /* 0x002fe200078e0087 */
[----:B------:R-:W-:Y:S06]  /*4490*/  BAR.SYNC 0x0 ;  /* 0x0000000000007b1d */ /* 0x000fec0000000000 */
[----:B------:R-:W-:Y:S05]  /*44a0*/  @!P1 BRA `(.L_x_41) ;  /* 0x0000624000009947 */ /* 0x000fea0003800000 */
[----:B------:R-:W-:Y:S01]  /*44b0*/  HSET2.BF.LE.AND R131, R2.H0_H0, c[0x0] [0x880], PT ;  /* 0x0002200002837633 */ /* 0x000fe20003803880 */
[----:B------:R-:W-:Y:S01]  /*44c0*/  ISETP.NE.AND P1, PT, R130, 0xa, PT ;  /* 0x0000000a8200780c */ /* 0x000fe20003f25270 */
[----:B------:R-:W-:-:S02]  /*44d0*/  HADD2 R132, R138.H0_H0, c[0x0] [0x880] ;  /* 0x000220008a847630 */ /* 0x000fc40000000800 */
[----:B------:R-:W-:Y:S02]  /*44e0*/  HSET2.BF.LE.AND R133, R2.H0_H0, c[0x0] [0x888], PT ;  /* 0x0002220002857633 */ /* 0x000fe40003803880 */
[----:B------:R-:W-:Y:S02]  /*44f0*/  HADD2 R134, R138.H0_H0, c[0x0] [0x888] ;  /* 0x000222008a867630 */ /* 0x000fe40000000800 */
[----:B------:R-:W-:Y:S02]  /*4500*/  HFMA2 R131, -R131, c[0x0] [0x164].H1_H1, R132 ;  /* 0x3000590083837a31 */ /* 0x000fe40000000184 */
[----:B------:R-:W-:Y:S02]  /*4510*/  HFMA2 R134, -R133, c[0x0] [0x164].H1_H1, R134 ;  /* 0x3000590085867a31 */ /* 0x000fe40000000186 */
[----:B------:R-:W-:Y:S01]  /*4520*/  HSET2.BF.LE.AND R135, R2.H0_H0, c[0x0] [0x890], PT ;  /* 0x0002240002877633 */ /* 0x000fe20003803880 */
[----:B------:R-:W-:Y:S01]  /*4530*/  LEA R133, R131, c[0x0][0x884], 0x1 ;  /* 0x0002210083857a11 */ /* 0x000fe200078e08ff */
[----:B------:R-:W-:Y:S01]  /*4540*/  HADD2 R136, R138.H0_H0, c[0x0] [0x890] ;  /* 0x000224008a887630 */ /* 0x000fe20000000800 */
[----:B------:R-:W-:-:S02]  /*4550*/  LEA R134, R134, c[0x0][0x88c], 0x1 ;  /* 0x0002230086867a11 */ /* 0x000fc400078e08ff */
[----:B------:R-:W-:Y:S01]  /*4560*/  PRMT R131, R133, 0x5410, RZ ;  /* 0x0000541085837816 */ /* 0x000fe200000000ff */
[----:B------:R-:W-:Y:S01]  /*4570*/  HFMA2 R135, -R135, c[0x0] [0x164].H1_H1, R136 ;  /* 0x3000590087877a31 */ /* 0x000fe20000000188 */
[----:B------:R-:W-:Y:S02]  /*4580*/  SHF.R.U32.HI R133, RZ, 0x10, R133 ;  /* 0x00000010ff857819 */ /* 0x000fe40000011685 */
[----:B------:R-:W-:Y:S01]  /*4590*/  PRMT R132, R134, 0x5410, RZ ;  /* 0x0000541086847816 */ /* 0x000fe200000000ff */
[----:B------:R-:W-:Y:S01]  /*45a0*/  LDS.U16 R137, [R131] ;  /* 0x0000000083897984 */ /* 0x000fe20000000400 */
[----:B------:R-:W-:Y:S02]  /*45b0*/  SHF.R.U32.HI R134, RZ, 0x10, R134 ;  /* 0x00000010ff867819 */ /* 0x000fe40000011686 */
[----:B------:R-:W-:Y:S01]  /*45c0*/  LEA R135, R135, c[0x0][0x894], 0x1 ;  /* 0x0002250087877a11 */ /* 0x000fe200078e08ff */
[----:B------:R-:W0:Y:S03]  /*45d0*/  LDS.U16 R140, [R133] ;  /* 0x00000000858c7984 */ /* 0x000e260000000400 */
[----:B------:R-:W-:Y:S01]  /*45e0*/  PRMT R135, R135, 0x5410, RZ ;  /* 0x0000541087877816 */ /* 0x000fe200000000ff */
[----:B------:R-:W-:Y:S04]  /*45f0*/  LDS.U16 R139, [R132] ;  /* 0x00000000848b7984 */ /* 0x000fe80000000400 */
[----:B------:R-:W1:Y:S04]  /*4600*/  LDS.U16 R142, [R134] ;  /* 0x00000000868e7984 */ /* 0x000e680000000400 */
[----:B------:R-:W2:Y:S01]  /*4610*/  LDS.U16 R135, [R135] ;  /* 0x0000000087877984 */ /* 0x000ea20000000400 */
[----:B0-----:R-:W-:-:S06]  /*4620*/  PRMT R137, R137, 0x5410, R140 ;  /* 0x0000541089897816 */ /* 0x001fcc000000008c */
[----:B------:R-:W-:Y:S01]  /*4630*/  HFMA2.MMA R48, R137, 1, 1, -R48 ;  /* 0x3c003c0089307835 */ /* 0x000fe20000100030 */
[----:B-1----:R-:W-:-:S05]  /*4640*/  PRMT R142, R139, 0x5410, R142 ;  /* 0x000054108b8e7816 */ /* 0x002fca000000008e */
[----:B------:R-:W-:-:S05]  /*4650*/  HADD2 R47, R142, -R47 ;  /* 0x8000002f8e2f7230 */ /* 0x000fca0000000000 */
[----:B------:R-:W-:Y:S01]  /*4660*/  HMNMX2 R136, |R47|, |R48|, PT ;  /* 0x400000302f887240 */ /* 0x000fe20003800200 */
[----:B------:R-:W-:-:S04]  /*4670*/  LOP3.LUT R137, R47, 0x80008000, R48, 0x48, !PT ;  /* 0x800080002f897812 */ /* 0x000fc800078e4830 */
[----:B------:R-:W-:Y:S02]  /*4680*/  LOP3.LUT R137, R136, R137, RZ, 0xfc, !PT ;  /* 0x0000008988897212 */ /* 0x000fe400078efcff */
[----:B--2---:R-:W-:Y:S02]  /*4690*/  PRMT R136, R135, 0x5410, R135 ;  /* 0x0000541087887816 */ /* 0x004fe40000000087 */
[C-C-:B------:R-:W-:Y:S02]  /*46a0*/  PRMT R140, R137.reuse, 0x5432, R137.reuse ;  /* 0x00005432898c7816 */ /* 0x140fe40000000089 */
[----:B------:R-:W-:-:S03]  /*46b0*/  PRMT R139, R137, 0x5432, R137 ;  /* 0x00005432898b7816 */ /* 0x000fc60000000089 */
[----:B------:R-:W-:Y:S01]  /*46c0*/  HMNMX2 R135, |R140|, |R135|.H0_H0, PT ;  /* 0x600000878c877240 */ /* 0x000fe20003800200 */
[----:B------:R-:W-:-:S04]  /*46d0*/  LOP3.LUT R136, R139, 0x80008000, R136, 0x48, !PT ;  /* 0x800080008b887812 */ /* 0x000fc800078e4888 */
[----:B------:R-:W-:-:S04]  /*46e0*/  LOP3.LUT R135, R135, R136, RZ, 0xfc, !PT ;  /* 0x0000008887877212 */ /* 0x000fc800078efcff */
[C---:B------:R-:W-:Y:S01]  /*46f0*/  LOP3.LUT R140, R135.reuse, 0x80008000, R48, 0x48, !PT ;  /* 0x80008000878c7812 */ /* 0x040fe200078e4830 */
[C---:B------:R-:W-:Y:S01]  /*4700*/  HMNMX2 R139, |R135|.reuse, |R48|, PT ;  /* 0x40000030878b7240 */ /* 0x040fe20003800200 */
[----:B------:R-:W-:Y:S01]  /*4710*/  LOP3.LUT R137, R135, 0x80008000, R47, 0x48, !PT ;  /* 0x8000800087897812 */ /* 0x000fe200078e482f */
[----:B------:R-:W-:-:S03]  /*4720*/  HMNMX2 R136, |R135|, |R47|, PT ;  /* 0x4000002f87887240 */ /* 0x000fc60003800200 */
[----:B------:R-:W-:Y:S02]  /*4730*/  LOP3.LUT R139, R139, R140, RZ, 0xfc, !PT ;  /* 0x0000008c8b8b7212 */ /* 0x000fe400078efcff */
[----:B------:R-:W-:-:S04]  /*4740*/  LOP3.LUT R136, R136, R137, RZ, 0xfc, !PT ;  /* 0x0000008988887212 */ /* 0x000fc800078efcff */
[----:B------:R-:W-:Y:S01]  /*4750*/  HFMA2.MMA R139, R139, c[0x0][0x16c], -RZ ;  /* 0x00005b008b8b7a35 */ /* 0x000fe200001000ff */
[----:B------:R-:W-:-:S04]  /*4760*/  HMUL2 R136, R136, c[0x0] [0x16c] ;  /* 0x00005b0088887a32 */ /* 0x000fc80000000000 */
[----:B------:R-:W-:Y:S01]  /*4770*/  HADD2 R48, R136, R48 ;  /* 0x0000003088307230 */ /* 0x000fe20000000000 */
[----:B------:R-:W-:-:S04]  /*4780*/  HFMA2.MMA R47, R139, 1, 1, R47 ;  /* 0x3c003c008b2f7835 */ /* 0x000fc8000000002f */
[----:B------:R-:W-:Y:S02]  /*4790*/  PRMT R135, R48, 0x7610, R135 ;  /* 0x0000761030877816 */ /* 0x000fe40000000087 */
[----:B------:R-:W-:-:S03]  /*47a0*/  SHF.R.U32.HI R48, RZ, 0x10, R48 ;  /* 0x00000010ff307819 */ /* 0x000fc60000011630 */
[----:B------:R-:W-:Y:S01]  /*47b0*/  STS.U16 [R131], R135 ;  /* 0x0000008783007388 */ /* 0x000fe20000000400 */
[----:B------:R-:W-:Y:S02]  /*47c0*/  PRMT R137, R47, 0x7610, R137 ;  /* 0x000076102f897816 */ /* 0x000fe40000000089 */
[----:B------:R-:W-:Y:S01]  /*47d0*/  SHF.R.U32.HI R47, RZ, 0x10, R47 ;  /* 0x00000010ff2f7819 */ /* 0x000fe2000001162f */
[----:B------:R0:W-:Y:S04]  /*47e0*/  STS.U16 [R133], R48 ;  /* 0x0000003085007388 */ /* 0x0001e80000000400 */
[----:B------:R-:W-:Y:S04]  /*47f0*/  STS.U16 [R132], R137 ;  /* 0x0000008984007388 */ /* 0x000fe80000000400 */
[----:B------:R1:W-:Y:S01]  /*4800*/  STS.U16 [R134], R47 ;  /* 0x0000002f86007388 */ /* 0x0003e20000000400 */
[----:B0-----:R-:W-:-:S02]  /*4810*/  IMAD.MOV.U32 R48, RZ, RZ, R136 ;  /* 0x000000ffff307224 */ /* 0x001fc400078e0088 */
[----:B-1----:R-:W-:Y:S01]  /*4820*/  IMAD.MOV.U32 R47, RZ, RZ, R139 ;  /* 0x000000ffff2f7224 */ /* 0x002fe200078e008b */
[----:B------:R-:W-:Y:S06]  /*4830*/  BAR.SYNC 0x0 ;  /* 0x0000000000007b1d */ /* 0x000fec0000000000 */
[----:B------:R-:W-:Y:S05]  /*4840*/  @!P1 BRA `(.L_x_41) ;  /* 0x00005ea000009947 */ /* 0x000fea0003800000 */
[----:B------:R-:W-:Y:S01]  /*4850*/  HSET2.BF.LE.AND R131, R2.H0_H0, c[0x0] [0x898], PT ;  /* 0x0002260002837633 */ /* 0x000fe20003803880 */
[----:B------:R-:W-:Y:S01]  /*4860*/  ISETP.NE.AND P1, PT, R130, 0xb, PT ;  /* 0x0000000b8200780c */ /* 0x000fe20003f25270 */
[----:B------:R-:W-:Y:S02]  /*4870*/  HADD2 R132, R138.H0_H0, c[0x0] [0x898] ;  /* 0x000226008a847630 */ /* 0x000fe40000000800 */
[----:B------:R-:W-:-:S02]  /*4880*/  HSET2.BF.LE.AND R133, R2.H0_H0, c[0x0] [0x8a0], PT ;  /* 0x0002280002857633 */ /* 0x000fc40003803880 */
[----:B------:R-:W-:Y:S02]  /*4890*/  HADD2 R134, R138.H0_H0, c[0x0] [0x8a0] ;  /* 0x000228008a867630 */ /* 0x000fe40000000800 */
[----:B------:R-:W-:Y:S02]  /*48a0*/  HFMA2 R131, -R131, c[0x0] [0x164].H1_H1, R132 ;  /* 0x3000590083837a31 */ /* 0x000fe40000000184 */
[----:B------:R-:W-:Y:S02]  /*48b0*/  HFMA2 R134, -R133, c[0x0] [0x164].H1_H1, R134 ;  /* 0x3000590085867a31 */ /* 0x000fe40000000186 */
[----:B------:R-:W-:Y:S01]  /*48c0*/  HSET2.BF.LE.AND R135, R2.H0_H0, c[0x0] [0x8a8], PT ;  /* 0x00022a0002877633 */ /* 0x000fe20003803880 */
[----:B------:R-:W-:Y:S01]  /*48d0*/  LEA R133, R131, c[0x0][0x89c], 0x1 ;  /* 0x0002270083857a11 */ /* 0x000fe200078e08ff */
[----:B------:R-:W-:Y:S01]  /*48e0*/  HADD2 R136, R138.H0_H0, c[0x0] [0x8a8] ;  /* 0x00022a008a887630 */ /* 0x000fe20000000800 */
[----:B------:R-:W-:Y:S02]  /*48f0*/  LEA R134, R134, c[0x0][0x8a4], 0x1 ;  /* 0x0002290086867a11 */ /* 0x000fe400078e08ff */
[----:B------:R-:W-:Y:S01]  /*4900*/  PRMT R131, R133, 0x5410, RZ ;  /* 0x0000541085837816 */ /* 0x000fe200000000ff */
[----:B------:R-:W-:Y:S01]  /*4910*/  HFMA2 R135, -R135, c[0x0] [0x164].H1_H1, R136 ;  /* 0x3000590087877a31 */ /* 0x000fe20000000188 */
[----:B------:R-:W-:-:S02]  /*4920*/  SHF.R.U32.HI R133, RZ, 0x10, R133 ;  /* 0x00000010ff857819 */ /* 0x000fc40000011685 */
        /* <DEDUP_REMOVED lines=37> */
[----:B------:R-:W-:Y:S01]  /*4b80*/  STS.U16 [R133], R140 ;  /* 0x0000008c85007388 */ /* 0x000fe20000000400 */
[----:B------:R-:W-:-:S03]  /*4b90*/  IMAD.MOV.U32 R42, RZ, RZ, R139 ;  /* 0x000000ffff2a7224 */ /* 0x000fc600078e008b */
[----:B------:R-:W-:Y:S04]  /*4ba0*/  STS.U16 [R132], R137 ;  /* 0x0000008984007388 */ /* 0x000fe80000000400 */
        /* <DEDUP_REMOVED lines=58> */
[----:B0-----:R-:W-:-:S03]  /*4f50*/  IMAD.MOV.U32 R38, RZ, RZ, R136 ;  /* 0x000000ffff267224 */ /* 0x001fc600078e0088 */
[----:B------:R-:W-:Y:S06]  /*4f60*/  @!P1 BAR.SYNC 0x0 ;  /* 0x0000000000009b1d */ /* 0x000fec0000000000 */
[----:B------:R-:W-:Y:S01]  /*4f70*/  ISETP.NE.AND P1, PT, R130, 0xc, PT ;  /* 0x0000000c8200780c */ /* 0x000fe20003f25270 */
[----:B-1----:R-:W-:-:S12]  /*4f80*/  IMAD.MOV.U32 R37, RZ, RZ, R139 ;  /* 0x000000ffff257224 */ /* 0x002fd800078e008b */
[----:B------:R-:W-:Y:S05]  /*4f90*/  @!P1 BRA `(.L_x_41) ;  /* 0x0000575000009947 */ /* 0x000fea0003800000 */
[----:B------:R-:W-:Y:S01]  /*4fa0*/  HSET2.BF.LE.AND R131, R2.H0_H0, c[0x0] [0x8c8], PT ;  /* 0x0002320002837633 */ /* 0x000fe20003803880 */
[----:B------:R-:W-:Y:S01]  /*4fb0*/  ISETP.NE.AND P1, PT, R130, 0xd, PT ;  /* 0x0000000d8200780c */ /* 0x000fe20003f25270 */
[----:B------:R-:W-:Y:S02]  /*4fc0*/  HADD2 R132, R138.H0_H0, c[0x0] [0x8c8] ;  /* 0x000232008a847630 */ /* 0x000fe40000000800 */
[----:B------:R-:W-:Y:S02]  /*4fd0*/  HSET2.BF.LE.AND R133, R2.H0_H0, c[0x0] [0x8d0], PT ;  /* 0x0002340002857633 */ /* 0x000fe40003803880 */
        /* <DEDUP_REMOVED lines=198> */
[----:B------:R-:W-:Y:S01]  /*5c40*/  SHF.R.U32.HI R137, RZ, 0x10, R18 ;  /* 0x00000010ff897819 */ /* 0x000fe20000011612 */
[----:B------:R-:W-:Y:S02]  /*5c50*/  IMAD.MOV.U32 R18, RZ, RZ, R134 ;  /* 0x000000ffff127224 */ /* 0x000fe400078e0086 */
[----:B------:R-:W-:Y:S04]  /*5c60*/  STS.U16 [R131], R136 ;  /* 0x0000008883007388 */ /* 0x000fe80000000400 */
[----:B------:R-:W-:Y:S04]  /*5c70*/  STS.U16 [R132], R137 ;  /* 0x0000008984007388 */ /* 0x000fe80000000400 */
[----:B------:R0:W-:Y:S02]  /*5c80*/  STS.U16 [R133], R17 ;  /* 0x0000001185007388 */ /* 0x0001e40000000400 */
[----:B0-----:R-:W-:-:S02]  /*5c90*/  IMAD.MOV.U32 R17, RZ, RZ, R135 ;  /* 0x000000ffff117224 */ /* 0x001fc400078e0087 */
        /* <DEDUP_REMOVED lines=255> */
[----:B------:R1:W-:Y:S04]  /*6c90*/  STS.U16 [R133], R10 ;  /* 0x0000000a85007388 */ /* 0x0003e80000000400 */
[----:B------:R-:W-:Y:S06]  /*6ca0*/  @!P1 BAR.SYNC 0x0 ;  /* 0x0000000000009b1d */ /* 0x000fec0000000000 */
[----:B------:R-:W-:Y:S01]  /*6cb0*/  ISETP.NE.AND P1, PT, R130, 0x15, PT ;  /* 0x000000158200780c */ /* 0x000fe20003f25270 */
[----:B0-----:R-:W-:-:S02]  /*6cc0*/  IMAD.MOV.U32 R9, RZ, RZ, R134 ;  /* 0x000000ffff097224 */ /* 0x001fc400078e0086 */
[----:B-1----:R-:W-:-:S10]  /*6cd0*/  IMAD.MOV.U32 R10, RZ, RZ, R135 ;  /* 0x000000ffff0a7224 */ /* 0x002fd400078e0087 */
        /* <DEDUP_REMOVED lines=51> */
[----:B------:R-:W-:Y:S02]  /*7010*/  HADD2 R133, R138.H0_H0, c[0x0] [0x990] ;  /* 0x000264008a857630 */ /* 0x000fe40000000800 */
[----:B------:R-:W-:Y:S02]  /*7020*/  HFMA2 R131, -R131, c[0x0] [0x164].H1_H1, R132 ;  /* 0x3000590083837a31 */ /* 0x000fe40000000184 */
[----:B------:R-:W-:-:S03]  /*7030*/  HSET2.BF.LE.AND R132, R2.H0_H0, c[0x0] [0x990], PT ;  /* 0x0002640002847633 */ /* 0x000fc60003803880 */
[----:B------:R-:W-:Y:S02]  /*7040*/  LEA R131, R131, c[0x0][0x98c], 0x1 ;  /* 0x0002630083837a11 */ /* 0x000fe400078e08ff */
[----:B------:R-:W-:Y:S02]  /*7050*/  HFMA2 R133, -R132, c[0x0] [0x164].H1_H1, R133 ;  /* 0x3000590084857a31 */ /* 0x000fe40000000185 */
[----:B------:R-:W-:Y:S02]  /*7060*/  PRMT R132, R131, 0x5410, RZ ;  /* 0x0000541083847816 */ /* 0x000fe400000000ff */
[----:B------:R-:W-:Y:S02]  /*7070*/  SHF.R.U32.HI R131, RZ, 0x10, R131 ;  /* 0x00000010ff837819 */ /* 0x000fe40000011683 */
[----:B------:R-:W-:Y:S01]  /*7080*/  LEA R133, R133, c[0x0][0x994], 0x1 ;  /* 0x0002650085857a11 */ /* 0x000fe200078e08ff */
[----:B------:R-:W-:Y:S03]  /*7090*/  LDS.U16 R134, [R132] ;  /* 0x0000000084867984 */ /* 0x000fe60000000400 */
[----:B------:R-:W-:Y:S01]  /*70a0*/  PRMT R133, R133, 0x5410, RZ ;  /* 0x0000541085857816 */ /* 0x000fe200000000ff */
[----:B------:R-:W0:Y:S05]  /*70b0*/  LDS.U16 R135, [R131] ;  /* 0x0000000083877984 */ /* 0x000e2a0000000400 */
[----:B------:R-:W1:Y:S01]  /*70c0*/  LDS.U16 R133, [R133] ;  /* 0x0000000085857984 */ /* 0x000e620000000400 */
[----:B0-----:R-:W-:-:S06]  /*70d0*/  PRMT R134, R134, 0x5410, R135 ;  /* 0x0000541086867816 */ /* 0x001fcc0000000087 */
[----:B------:R-:W-:Y:S01]  /*70e0*/  HFMA2.MMA R15, R134, 1, 1, -R15 ;  /* 0x3c003c00860f7835 */ /* 0x000fe2000010000f */
[----:B-1----:R-:W-:-:S09]  /*70f0*/  PRMT R134, R133, 0x5410, R133 ;  /* 0x0000541085867816 */ /* 0x002fd20000000085 */
[C-C-:B------:R-:W-:Y:S02]  /*7100*/  PRMT R136, R15.reuse, 0x5432, R15.reuse ;  /* 0x000054320f887816 */ /* 0x140fe4000000000f */
[----:B------:R-:W-:-:S03]  /*7110*/  PRMT R135, R15, 0x5432, R15 ;  /* 0x000054320f877816 */ /* 0x000fc6000000000f */
[----:B------:R-:W-:Y:S01]  /*7120*/  HMNMX2 R136, |R133|.H0_H0, |R136|, PT ;  /* 0x4000008885887240 */ /* 0x000fe20003800a00 */
[----:B------:R-:W-:-:S04]  /*7130*/  LOP3.LUT R135, R135, 0x80008000, R134, 0x48, !PT ;  /* 0x8000800087877812 */ /* 0x000fc800078e4886 */
[----:B------:R-:W-:-:S05]  /*7140*/  LOP3.LUT R135, R136, R135, RZ, 0xfc, !PT ;  /* 0x0000008788877212 */ /* 0x000fca00078efcff */
[----:B------:R-:W-:-:S04]  /*7150*/  HMUL2 R135, R135, c[0x0] [0x16c] ;  /* 0x00005b0087877a32 */ /* 0x000fc80000000000 */
[----:B------:R-:W-:-:S05]  /*7160*/  HADD2 R15, R135, R15 ;  /* 0x0000000f870f7230 */ /* 0x000fca0000000000 */
[----:B------:R-:W-:Y:S02]  /*7170*/  PRMT R133, R15, 0x7610, R133 ;  /* 0x000076100f857816 */ /* 0x000fe40000000085 */
[----:B------:R-:W-:Y:S01]  /*7180*/  SHF.R.U32.HI R134, RZ, 0x10, R15 ;  /* 0x00000010ff867819 */ /* 0x000fe2000001160f */
[----:B------:R-:W-:Y:S02]  /*7190*/  IMAD.MOV.U32 R15, RZ, RZ, R135 ;  /* 0x000000ffff0f7224 */ /* 0x000fe400078e0087 */
[----:B------:R0:W-:Y:S04]  /*71a0*/  STS.U16 [R132], R133 ;  /* 0x0000008584007388 */ /* 0x0001e80000000400 */
[----:B------:R0:W-:Y:S04]  /*71b0*/  STS.U16 [R131], R134 ;  /* 0x0000008683007388 */ /* 0x0001e80000000400 */
[----:B------:R-:W-:Y:S06]  /*71c0*/  @!P1 BAR.SYNC 0x0 ;  /* 0x0000000000009b1d */ /* 0x000fec0000000000 */
[----:B------:R-:W-:-:S13]  /*71d0*/  ISETP.NE.AND P1, PT, R130, 0x17, PT ;  /* 0x000000178200780c */ /* 0x000fda0003f25270 */
[----:B------:R-:W-:Y:S05]  /*71e0*/  @!P1 BRA `(.L_x_41) ;  /* 0x0000350000009947 */ /* 0x000fea0003800000 */
[----:B0-----:R-:W-:Y:S01]  /*71f0*/  HSET2.BF.LE.AND R131, R2.H0_H0, c[0x0] [0x998], PT ;  /* 0x0002660002837633 */ /* 0x001fe20003803880 */
        /* <DEDUP_REMOVED lines=89> */
[----:B------:R0:W-:Y:S04]  /*7790*/  STS.U16 [R133], R21 ;  /* 0x0000001585007388 */ /* 0x0001e80000000400 */
[----:B------:R-:W-:Y:S06]  /*77a0*/  @!P1 BAR.SYNC 0x0 ;  /* 0x0000000000009b1d */ /* 0x000fec0000000000 */
[----:B------:R-:W-:Y:S01]  /*77b0*/  ISETP.NE.AND P1, PT, R130, 0x19, PT ;  /* 0x000000198200780c */ /* 0x000fe20003f25270 */
[----:B0-----:R-:W-:-:S12]  /*77c0*/  IMAD.MOV.U32 R21, RZ, RZ, R135 ;  /* 0x000000ffff157224 */ /* 0x001fd800078e0087 */
[----:B------:R-:W-:Y:S05]  /*77d0*/  @!P1 BRA `(.L_x_41) ;  /* 0x00002f1000009947 */ /* 0x000fea0003800000 */
[----:B------:R-:W-:Y:S01]  /*77e0*/  HSET2.BF.LE.AND R131, R2.H0_H0, c[0x0] [0x9b8], PT ;  /* 0x00026e0002837633 */ /* 0x000fe20003803880 */
[----:B------:R-:W-:Y:S01]  /*77f0*/  ISETP.NE.AND P1, PT, R130, 0x1a, PT ;  /* 0x0000001a8200780c */ /* 0x000fe20003f25270 */
[C---:B------:R-:W-:Y:S02]  /*7800*/  HADD2 R132, R138.reuse.H0_H0, c[0x0] [0x9b8] ;  /* 0x00026e008a847630 */ /* 0x040fe40000000800 */
        /* <DEDUP_REMOVED lines=12> */
[----:B0-----:R-:W-:-:S02]  /*78d0*/  PRMT R135, R134, 0x5410, R135 ;  /* 0x0000541086877816 */ /* 0x001fc40000000087 */
[----:B-1----:R-:W-:-:S04]  /*78e0*/  PRMT R134, R133, 0x5410, R133 ;  /* 0x0000541085867816 */ /* 0x002fc80000000085 */
[----:B------:R-:W-:-:S10]  /*78f0*/  HFMA2.MMA R24, R135, 1, 1, -R24 ;  /* 0x3c003c0087187835 */ /* 0x000fd40000100018 */
        /* <DEDUP_REMOVED lines=8> */
[----:B------:R-:W-:-:S03]  /*7980*/  SHF.R.U32.HI R24, RZ, 0x10, R24 ;  /* 0x00000010ff187819 */ /* 0x000fc60000011618 */
        /* <DEDUP_REMOVED lines=92> */
[----:B------:R-:W-:Y:S04]  /*7f50*/  STS.U16 [R132], R133 ;  /* 0x0000008584007388 */ /* 0x000fe80000000400 */
[----:B------:R-:W-:Y:S04]  /*7f60*/  STS.U16 [R131], R134 ;  /* 0x0000008683007388 */ /* 0x000fe80000000400 */
        /* <DEDUP_REMOVED lines=525> */
[----:B------:R-:W-:-:S03]  /*a040*/  HMUL2 R134, R134, c[0x0] [0x16c] ;  /* 0x00005b0086867a32 */ /* 0x000fc60000000000 */
[----:B------:R-:W-:-:S03]  /*a050*/  PRMT R135, R136, 0x7610, R135 ;  /* 0x0000761088877816 */ /* 0x000fc60000000087 */
        /* <DEDUP_REMOVED lines=60> */
[----:B------:R-:W-:Y:S02]  /*a420*/  HSET2.BF.LE.AND R130, R2.H0_H0, c[0x0] [0xac8], PT ;  /* 0x0002b20002827633 */ /* 0x000fe40003803880 */
        /* <DEDUP_REMOVED lines=44> */
.L_x_41:
[----:B0-----:R-:W-:-:S06]  /*a6f0*/  UIADD3 UR4, UR4, 0x1, URZ ;  /* 0x0000000104047890 */ /* 0x001fcc000fffe03f */
[----:B------:R-:W-:-:S13]  /*a700*/  ISETP.LE.AND P1, PT, R0, UR4, PT ;  /* 0x0000000400007c0c */ /* 0x000fda000bf23270 */
[----:B------:R-:W-:Y:S01]  /*a710*/  @P1 CALL.REL.NOINC `(.L_x_40) ;  /* 0x0000001000001944 */ /* 0x000fe20003c00000 */
[----:B------:R-:W-:Y:S05]  /*a720*/  BRA `(.L_x_42) ;  /* 0xffff74d000007947 */ /* 0x000fea000383ffff */
.L_x_40:
[----:B------:R-:W-:Y:S01]  /*a730*/  ULDC.U16 UR4, c[0x0][0x16a] ;  /* 0x00005a8000047ab9 */ /* 0x000fe20000000400 */
[----:B------:R-:W1:Y:S01]  /*a740*/  S2R R5, SR_TID.X ;  /* 0x0000000000057919 */ /* 0x000e620000002100 */
[----:B------:R-:W-:Y:S02]  /*a750*/  ULDC.U16 UR5, c[0x0][0x166] ;  /* 0x0000598000057ab9 */ /* 0x000fe40000000400 */
[----:B------:R-:W-:Y:S02]  /*a760*/  UPRMT UR4, UR4, 0x9910, URZ ;  /* 0x0000991004047896 */ /* 0x000fe4000800003f */
[----:B------:R-:W-:-:S04]  /*a770*/  UPRMT UR5, UR5, 0x9910, URZ ;  /* 0x0000991005057896 */ /* 0x000fc8000800003f */
[----:B------:R-:W-:-:S04]  /*a780*/  UIMAD UR4, UR5, UR4, URZ ;  /* 0x00000004050472a4 */ /* 0x000fc8000f8e023f */
[----:B------:R-:W-:-:S04]  /*a790*/  UIADD3 UR5, UR4, 0x3ff, URZ ;  /* 0x000003ff04057890 */ /* 0x000fc8000fffe03f */
[----:B------:R-:W-:-:S04]  /*a7a0*/  USHF.R.S32.HI UR6, URZ, 0x1f, UR5 ;  /* 0x0000001f3f067899 */ /* 0x000fc80008011405 */
[----:B------:R-:W-:Y:S01]  /*a7b0*/  ULEA.HI UR6, UR6, UR5, URZ, 0xa ;  /* 0x0000000506067291 */ /* 0x000fe2000f8f503f */
[----:B-1----:R-:W-:-:S03]  /*a7c0*/  SHF.R.U32.HI R0, RZ, 0x5, R5 ;  /* 0x00000005ff007819 */ /* 0x002fc60000011605 */
[----:B------:R-:W-:-:S06]  /*a7d0*/  USHF.R.S32.HI UR6, URZ, 0xa, UR6 ;  /* 0x0000000a3f067899 */ /* 0x000fcc0008011406 */
[----:B------:R-:W-:-:S13]  /*a7e0*/  ISETP.GE.AND P0, PT, R0, UR6, PT ;  /* 0x0000000600007c0c */ /* 0x000fda000bf06270 */
[----:B------:R-:W-:Y:S05]  /*a7f0*/  @P0 EXIT ;  /* 0x000000000000094d */ /* 0x000fea0003800000 */
[----:B------:R-:W1:Y:S01]  /*a800*/  S2R R7, SR_CTAID.X ;  /* 0x0000000000077919 */ /* 0x000e620000002500 */
[----:B------:R-:W-:Y:S01]  /*a810*/  LOP3.LUT R5, R5, 0x1f, RZ, 0xc0, !PT ;  /* 0x0000001f05057812 */ /* 0x000fe200078ec0ff */
[----:B------:R-:W-:Y:S01]  /*a820*/  UIADD3 UR5, UR4, 0x1f, URZ ;  /* 0x0000001f04057890 */ /* 0x000fe2000fffe03f */
[----:B0-----:R-:W-:-:S03]  /*a830*/  IMAD.MOV.U32 R9, RZ, RZ, RZ ;  /* 0x000000ffff097224 */ /* 0x001fc600078e00ff */
[--C-:B------:R-:W-:Y:S01]  /*a840*/  IMAD R0, R0, 0x400, R5.reuse ;  /* 0x0000040000007824 */ /* 0x100fe200078e0205 */
[----:B------:R-:W-:Y:S01]  /*a850*/  USHF.R.S32.HI UR6, URZ, 0x1f, UR5 ;  /* 0x0000001f3f067899 */ /* 0x000fe20008011405 */
[----:B------:R-:W-:-:S03]  /*a860*/  IMAD.MOV.U32 R8, RZ, RZ, R5 ;  /* 0x000000ffff087224 */ /* 0x000fc600078e0005 */
[----:B------:R-:W-:Y:S01]  /*a870*/  ULEA.HI UR6, UR6, UR5, URZ, 0x5 ;  /* 0x0000000506067291 */ /* 0x000fe2000f8f283f */
[----:B------:R-:W-:-:S03]  /*a880*/  IADD3 R15, R0, 0xe0, RZ ;  /* 0x000000e0000f7810 */ /* 0x000fc60007ffe0ff */
[----:B------:R-:W-:Y:S01]  /*a890*/  USHF.R.S32.HI UR6, URZ, 0x5, UR6 ;  /* 0x000000053f067899 */ /* 0x000fe20008011406 */
[----:B-1----:R-:W-:Y:S02]  /*a8a0*/  SHF.R.U32.HI R2, RZ, 0x1b, R7 ;  /* 0x0000001bff027819 */ /* 0x002fe40000011607 */
[----:B------:R-:W-:-:S03]  /*a8b0*/  LOP3.LUT R7, R7, 0x3ffffff, RZ, 0xc0, !PT ;  /* 0x03ffffff07077812 */ /* 0x000fc600078ec0ff */
[----:B------:R-:W-:-:S04]  /*a8c0*/  IMAD.SHL.U32 R4, R2, 0x10, RZ ;  /* 0x0000001002047824 */ /* 0x000fc800078e00ff */
[----:B------:R0:W1:Y:S08]  /*a8d0*/  LDC R6, c[0x0][R4+0x390] ;  /* 0x0000e40004067b82 */ /* 0x0000700000000800 */
[----:B------:R0:W2:Y:S02]  /*a8e0*/  LDC.64 R2, c[0x0][R4+0x388] ;  /* 0x0000e20004027b82 */ /* 0x0000a40000000a00 */
[----:B0-----:R-:W-:-:S02]  /*a8f0*/  LEA R4, R0, 0x100, 0x1 ;  /* 0x0000010000047811 */ /* 0x001fc400078e08ff */
[----:B------:R-:W-:Y:S01]  /*a900*/  IADD3 R0, R0, 0x40, RZ ;  /* 0x0000004000007810 */ /* 0x000fe20007ffe0ff */
[----:B-1----:R-:W-:Y:S02]  /*a910*/  IMAD R6, R6, R7, RZ ;  /* 0x0000000706067224 */ /* 0x002fe400078e02ff */
[----:B------:R-:W-:-:S02]  /*a920*/  IMAD.MOV.U32 R7, RZ, RZ, RZ ;  /* 0x000000ffff077224 */ /* 0x000fc400078e00ff */
.L_x_43:
[C---:B------:R-:W-:Y:S02]  /*a930*/  IADD3 R10, R15.reuse, -0xe0, RZ ;  /* 0xffffff200f0a7810 */ /* 0x040fe40007ffe0ff */
[----:B------:R-:W-:Y:S02]  /*a940*/  ISETP.GE.AND P1, PT, R0, UR4, PT ;  /* 0x0000000400007c0c */ /* 0x000fe4000bf26270 */
[----:B------:R-:W-:Y:S02]  /*a950*/  ISETP.GE.AND P3, PT, R10, UR4, PT ;  /* 0x000000040a007c0c */ /* 0x000fe4000bf66270 */
[C---:B------:R-:W-:Y:S02]  /*a960*/  IADD3 R10, R15.reuse, -0xc0, RZ ;  /* 0xffffff400f0a7810 */ /* 0x040fe40007ffe0ff */
[----:B------:R-:W-:-:S02]  /*a970*/  IADD3 R12, R15, -0x80, RZ ;  /* 0xffffff800f0c7810 */ /* 0x000fc40007ffe0ff */
[----:B------:R-:W-:Y:S02]  /*a980*/  ISETP.GE.AND P4, PT, R10, UR4, PT ;  /* 0x000000040a007c0c */ /* 0x000fe4000bf86270 */
[----:B------:R-:W-:Y:S02]  /*a990*/  ISETP.GE.AND P2, PT, R12, UR4, PT ;  /* 0x000000040c007c0c */ /* 0x000fe4000bf46270 */
[----:B------:R-:W-:Y:S01]  /*a9a0*/  IADD3 R0, R0, 0x100, RZ ;  /* 0x0000010000007810 */ /* 0x000fe20007ffe0ff */
[----:B------:R-:W0:Y:S01]  /*a9b0*/  @!P1 LDS.U16 R11, [R4+-0x80] ;  /* 0xffff8000040b9984 */ /* 0x000e220000000400 */
[----:B------:R-:W-:Y:S02]  /*a9c0*/  @P1 HSETP2.LT.AND P5, PT, RZ.H0_H0, 1, 1, PT ;  /* 0x3c003c00ff001434 */ /* 0x000fe40003fa1800 */
[----:B------:R-:W-:Y:S01]  /*a9d0*/  @P3 HSETP2.LT.AND P0, PT, RZ.H0_H0, 1, 1, PT ;  /* 0x3c003c00ff003434 */ /* 0x000fe20003f01800 */
[----:B------:R-:W1:Y:S04]  /*a9e0*/  @!P3 LDS.U16 R13, [R4+-0x100] ;  /* 0xffff0000040db984 */ /* 0x000e680000000400 */
[----:B------:R-:W3:Y:S01]  /*a9f0*/  @!P4 LDS.U16 R10, [R4+-0xc0] ;  /* 0xffff4000040ac984 */ /* 0x000ee20000000400 */
[----:B------:R-:W-:-:S03]  /*aa00*/  @P4 HSETP2.LT.AND P6, PT, RZ.H0_H0, 1, 1, PT ;  /* 0x3c003c00ff004434 */ /* 0x000fc60003fc1800 */
[----:B------:R-:W4:Y:S01]  /*aa10*/  @!P2 LDS.U16 R12, [R4+-0x40] ;  /* 0xffffc000040ca984 */ /* 0x000f220000000400 */
[----:B0-----:R-:W-:Y:S01]  /*aa20*/  @!P1 HSETP2.GT.AND P5, PT, R11.H0_H0, RZ.H0_H0, PT ;  /* 0x200000ff0b009234 */ /* 0x001fe20003fa4800 */
[C---:B------:R-:W-:Y:S01]  /*aa30*/  ISETP.GE.AND P1, PT, R15.reuse, UR4, PT ;  /* 0x000000040f007c0c */ /* 0x040fe2000bf26270 */
[----:B-1----:R-:W-:Y:S01]  /*aa40*/  @!P3 HSETP2.GT.AND P0, PT, R13.H0_H0, RZ.H0_H0, PT ;  /* 0x200000ff0d00b234 */ /* 0x002fe20003f04800 */
[----:B------:R-:W-:Y:S02]  /*aa50*/  IADD3 R13, R15, -0x60, RZ ;  /* 0xffffffa00f0d7810 */ /* 0x000fe40007ffe0ff */
[----:B------:R-:W-:Y:S01]  /*aa60*/  ISETP.NE.AND P3, PT, R8, RZ, PT ;  /* 0x000000ff0800720c */ /* 0x000fe20003f65270 */
[----:B---3--:R-:W-:Y:S01]  /*aa70*/  @!P4 HSETP2.GT.AND P6, PT, R10.H0_H0, RZ.H0_H0, PT ;  /* 0x200000ff0a00c234 */ /* 0x008fe20003fc4800 */
[----:B------:R-:W-:Y:S02]  /*aa80*/  ISETP.GE.AND P4, PT, R13, UR4, PT ;  /* 0x000000040d007c0c */ /* 0x000fe4000bf86270 */
[----:B------:R-:W-:-:S02]  /*aa90*/  IADD3 R13, R15, -0x40, RZ ;  /* 0xffffffc00f0d7810 */ /* 0x000fc40007ffe0ff */
[----:B------:R-:W-:-:S04]  /*aaa0*/  IADD3 R8, R8, -0x8, RZ ;  /* 0xfffffff808087810 */ /* 0x000fc80007ffe0ff */
[----:B------:R-:W-:-:S04]  /*aab0*/  VOTE.ANY R10, PT, !P0 ;  /* 0x00000000000a7806 */ /* 0x000fc800040e0100 */
[----:B------:R-:W-:Y:S01]  /*aac0*/  SEL R14, R10, R9, !P3 ;  /* 0x000000090a0e7207 */ /* 0x000fe20005800000 */
[----:B------:R-:W0:Y:S01]  /*aad0*/  @!P4 LDS.U16 R17, [R4] ;  /* 0x000000000411c984 */ /* 0x000e220000000400 */
[----:B------:R-:W-:Y:S02]  /*aae0*/  ISETP.GE.AND P3, PT, R13, UR4, PT ;  /* 0x000000040d007c0c */ /* 0x000fe4000bf66270 */
[----:B------:R-:W-:Y:S02]  /*aaf0*/  IADD3 R9, R15, -0x20, RZ ;  /* 0xffffffe00f097810 */ /* 0x000fe40007ffe0ff */
[----:B------:R-:W-:Y:S02]  /*ab00*/  IADD3 R10, R7, 0x1, RZ ;  /* 0x00000001070a7810 */ /* 0x000fe40007ffe0ff */
[----:B------:R-:W-:Y:S02]  /*ab10*/  ISETP.GE.AND P0, PT, R9, UR4, PT ;  /* 0x0000000409007c0c */ /* 0x000fe4000bf06270 */
[----:B------:R-:W-:-:S02]  /*ab20*/  VOTE.ANY R9, PT, !P6 ;  /* 0x0000000000097806 */ /* 0x000fc400070e0100 */
[----:B------:R-:W-:Y:S02]  /*ab30*/  ISETP.NE.AND P6, PT, R5, R10, PT ;  /* 0x0000000a0500720c */ /* 0x000fe40003fc5270 */
[----:B------:R-:W-:Y:S01]  /*ab40*/  IADD3 R10, R7, 0x2, RZ ;  /* 0x00000002070a7810 */ /* 0x000fe20007ffe0ff */
[----:B------:R-:W1:Y:S01]  /*ab50*/  @!P3 LDS.U16 R11, [R4+0x40] ;  /* 0x00004000040bb984 */ /* 0x000e620000000400 */
[----:B------:R-:W-:Y:S02]  /*ab60*/  SEL R16, R9, R14, !P6 ;  /* 0x0000000e09107207 */ /* 0x000fe40007000000 */
[----:B------:R-:W-:Y:S01]  /*ab70*/  VOTE.ANY R9, PT, !P5 ;  /* 0x0000000000097806 */ /* 0x000fe200068e0100 */
[----:B------:R-:W3:Y:S01]  /*ab80*/  @!P1 LDS.U16 R14, [R4+0xc0] ;  /* 0x0000c000040e9984 */ /* 0x000ee20000000400 */
[----:B------:R-:W-:Y:S01]  /*ab90*/  @P2 HSETP2.LT.AND P6, PT, RZ.H0_H0, 1, 1, PT ;  /* 0x3c003c00ff002434 */ /* 0x000fe20003fc1800 */
[----:B------:R-:W-:Y:S01]  /*aba0*/  IADD3 R15, R15, 0x100, RZ ;  /* 0x000001000f0f7810 */ /* 0x000fe20007ffe0ff */
[----:B----4-:R-:W-:Y:S01]  /*abb0*/  @!P2 HSETP2.GT.AND P6, PT, R12.H0_H0, RZ.H0_H0, PT ;  /* 0x200000ff0c00a234 */ /* 0x010fe20003fc4800 */
[----:B------:R4:W5:Y:S01]  /*abc0*/  @!P0 LDS.U16 R13, [R4+0x80] ;  /* 0x00008000040d8984 */ /* 0x0009620000000400 */
[----:B------:R-:W-:-:S02]  /*abd0*/  ISETP.NE.AND P2, PT, R5, R10, PT ;  /* 0x0000000a0500720c */ /* 0x000fc40003f45270 */
[----:B------:R-:W-:Y:S02]  /*abe0*/  IADD3 R10, R7, 0x3, RZ ;  /* 0x00000003070a7810 */ /* 0x000fe40007ffe0ff */
[----:B------:R-:W-:Y:S02]  /*abf0*/  SEL R16, R9, R16, !P2 ;  /* 0x0000001009107207 */ /* 0x000fe40005000000 */
[----:B------:R-:W-:Y:S02]  /*ac00*/  ISETP.NE.AND P5, PT, R5, R10, PT ;  /* 0x0000000a0500720c */ /* 0x000fe40003fa5270 */
[----:B------:R-:W-:Y:S01]  /*ac10*/  @P4 HSETP2.LT.AND P2, PT, RZ.H0_H0, 1, 1, PT ;  /* 0x3c003c00ff004434 */ /* 0x000fe20003f41800 */
[----:B------:R-:W-:Y:S02]  /*ac20*/  IADD3 R10, R7, 0x4, RZ ;  /* 0x00000004070a7810 */ /* 0x000fe40007ffe0ff */
[----:B------:R-:W-:Y:S01]  /*ac30*/  VOTE.ANY R9, PT, !P6 ;  /* 0x0000000000097806 */ /* 0x000fe200070e0100 */
[----:B------:R-:W-:Y:S01]  /*ac40*/  @P3 HSETP2.LT.AND P6, PT, RZ.H0_H0, 1, 1, PT ;  /* 0x3c003c00ff003434 */ /* 0x000fe20003fc1800 */
[----:B----4-:R-:W-:-:S02]  /*ac50*/  IADD3 R4, R4, 0x200, RZ ;  /* 0x0000020004047810 */ /* 0x010fc40007ffe0ff */
[----:B------:R-:W-:Y:S01]  /*ac60*/  SEL R16, R9, R16, !P5 ;  /* 0x0000001009107207 */ /* 0x000fe20006800000 */
[----:B------:R-:W-:Y:S02]  /*ac70*/  @P0 HSETP2.LT.AND P5, PT, RZ.H0_H0, 1, 1, PT ;  /* 0x3c003c00ff000434 */ /* 0x000fe40003fa1800 */
[----:B0-----:R-:W-:Y:S02]  /*ac80*/  @!P4 HSETP2.GT.AND P2, PT, R17.H0_H0, RZ.H0_H0, PT ;  /* 0x200000ff1100c234 */ /* 0x001fe40003f44800 */
[----:B------:R-:W-:Y:S02]  /*ac90*/  @P1 HSETP2.LT.AND P4, PT, RZ.H0_H0, 1, 1, PT ;  /* 0x3c003c00ff001434 */ /* 0x000fe40003f81800 */
[----:B-1----:R-:W-:Y:S01]  /*aca0*/  @!P3 HSETP2.GT.AND P6, PT, R11.H0_H0, RZ.H0_H0, PT ;  /* 0x200000ff0b00b234 */ /* 0x002fe20003fc4800 */
[----:B------:R-:W-:Y:S02]  /*acb0*/  ISETP.NE.AND P3, PT, R5, R10, PT ;  /* 0x0000000a0500720c */ /* 0x000fe40003f65270 */
[----:B------:R-:W-:Y:S01]  /*acc0*/  IADD3 R10, R7, 0x5, RZ ;  /* 0x00000005070a7810 */ /* 0x000fe20007ffe0ff */
[----:B---3--:R-:W-:-:S05]  /*acd0*/  @!P1 HSETP2.GT.AND P4, PT, R14.H0_H0, RZ.H0_H0, PT ;  /* 0x200000ff0e009234 */ /* 0x008fca0003f84800 */
[----:B------:R-:W-:Y:S01]  /*ace0*/  VOTE.ANY R9, PT, !P2 ;  /* 0x0000000000097806 */ /* 0x000fe200050e0100 */
[----:B-----5:R-:W-:Y:S01]  /*acf0*/  @!P0 HSETP2.GT.AND P5, PT, R13.H0_H0, RZ.H0_H0, PT ;  /* 0x200000ff0d008234 */ /* 0x020fe20003fa4800 */
[----:B------:R-:W-:Y:S02]  /*ad00*/  ISETP.NE.AND P0, PT, R5, R10, PT ;  /* 0x0000000a0500720c */ /* 0x000fe40003f05270 */
[----:B------:R-:W-:Y:S02]  /*ad10*/  SEL R16, R9, R16, !P3 ;  /* 0x0000001009107207 */ /* 0x000fe40005800000 */
[----:B------:R-:W-:Y:S02]  /*ad20*/  IADD3 R10, R7, 0x6, RZ ;  /* 0x00000006070a7810 */ /* 0x000fe40007ffe0ff */
[----:B------:R-:W-:Y:S02]  /*ad30*/  VOTE.ANY R9, PT, !P6 ;  /* 0x0000000000097806 */ /* 0x000fe400070e0100 */
[----:B------:R-:W-:-:S02]  /*ad40*/  ISETP.NE.AND P1, PT, R5, R10, PT ;  /* 0x0000000a0500720c */ /* 0x000fc40003f25270 */
[----:B------:R-:W-:Y:S02]  /*ad50*/  SEL R16, R9, R16, !P0 ;  /* 0x0000001009107207 */ /* 0x000fe40004000000 */
[C---:B------:R-:W-:Y:S02]  /*ad60*/  IADD3 R10, R7.reuse, 0x7, RZ ;  /* 0x00000007070a7810 */ /* 0x040fe40007ffe0ff */
[----:B------:R-:W-:Y:S02]  /*ad70*/  VOTE.ANY R9, PT, !P5 ;  /* 0x0000000000097806 */ /* 0x000fe400068e0100 */
[----:B------:R-:W-:Y:S02]  /*ad80*/  IADD3 R7, R7, 0x8, RZ ;  /* 0x0000000807077810 */ /* 0x000fe40007ffe0ff */
[----:B------:R-:W-:Y:S02]  /*ad90*/  SEL R16, R9, R16, !P1 ;  /* 0x0000001009107207 */ /* 0x000fe40004800000 */
[----:B------:R-:W-:-:S02]  /*ada0*/  ISETP.NE.AND P1, PT, R7, 0x20, PT ;  /* 0x000000200700780c */ /* 0x000fc40003f25270 */
[----:B------:R-:W-:Y:S02]  /*adb0*/  ISETP.NE.AND P0, PT, R5, R10, PT ;  /* 0x0000000a0500720c */ /* 0x000fe40003f05270 */
[----:B------:R-:W-:-:S04]  /*adc0*/  VOTE.ANY R9, PT, !P4 ;  /* 0x0000000000097806 */ /* 0x000fc800060e0100 */
[----:B------:R-:W-:-:S05]  /*add0*/  SEL R9, R9, R16, !P0 ;  /* 0x0000001009097207 */ /* 0x000fca0004000000 */
[----:B------:R-:W-:Y:S05]  /*ade0*/  @P1 BRA `(.L_x_43) ;  /* 0xfffffb4000001947 */ /* 0x000fea000383ffff */
[----:B------:R-:W0:Y:S02]  /*adf0*/  S2R R7, SR_TID.X ;  /* 0x0000000000077919 */ /* 0x000e240000002100 */
[----:B0-----:R-:W-:-:S13]  /*ae00*/  ISETP.GE.AND P0, PT, R7, UR6, PT ;  /* 0x0000000607007c0c */ /* 0x001fda000bf06270 */
[----:B------:R-:W-:Y:S05]  /*ae10*/  @P0 EXIT ;  /* 0x000000000000094d */ /* 0x000fea0003800000 */
[----:B------:R-:W-:Y:S02]  /*ae20*/  SHF.R.S32.HI R5, RZ, 0x1f, R7 ;  /* 0x0000001fff057819 */ /* 0x000fe40000011407 */
[----:B------:R-:W-:-:S04]  /*ae30*/  IADD3 R7, P0, R6, R7, RZ ;  /* 0x0000000706077210 */ /* 0x000fc80007f1e0ff */
[----:B------:R-:W-:Y:S02]  /*ae40*/  LEA.HI.X.SX32 R5, R6, R5, 0x1, P0 ;  /* 0x0000000506057211 */ /* 0x000fe400000f0eff */
[----:B--2---:R-:W-:-:S04]  /*ae50*/  LEA R2, P0, R7, R2, 0x2 ;  /* 0x0000000207027211 */ /* 0x004fc800078010ff */
[----:B------:R-:W-:-:S05]  /*ae60*/  LEA.HI.X R3, R7, R3, R5, 0x2, P0 ;  /* 0x0000000307037211 */ /* 0x000fca00000f1405 */
[----:B------:R-:W-:Y:S01]  /*ae70*/  STG.E [R2.64], R9 ;  /* 0x0000000902007986 */ /* 0x000fe2000c101908 */
[----:B------:R-:W-:Y:S05]  /*ae80*/  EXIT ;  /* 0x000000000000794d */ /* 0x000fea0003800000 */
.L_x_44:
[----:B------:R-:W-:-:S00]  /*ae90*/  BRA `(.L_x_44) ;  /* 0xfffffff000007947 */ /* 0x000fc0000383ffff */
[----:B------:R-:W-:-:S00]  /*aea0*/  NOP ;  /* 0x0000000000007918 */ /* 0x000fc00000000000 */
        /* <DEDUP_REMOVED lines=13> */
.L_x_166:


//--------------------- .text.ldpc2_BG1_reg_index_fp_desc_dyn_row_dep_sm80_tb --------------------------
	.section	.text.ldpc2_BG1_reg_index_fp_desc_dyn_row_dep_sm80_tb,"ax",@progbits
	.sectionflags	@"SHF_BARRIERS=1"
	.sectioninfo	@"SHI_REGISTERS=168"
	.align	128
        .global         ldpc2_BG1_reg_index_fp_desc_dyn_row_dep_sm80_tb
        .type           ldpc2_BG1_reg_index_fp_desc_dyn_row_dep_sm80_tb,@function
        .size           ldpc2_BG1_reg_index_fp_desc_dyn_row_dep_sm80_tb,(.L_x_164 - ldpc2_BG1_reg_index_fp_desc_dyn_row_dep_sm80_tb)
        .other          ldpc2_BG1_reg_index_fp_desc_dyn_row_dep_sm80_tb,@"STO_CUDA_ENTRY STV_DEFAULT"
ldpc2_BG1_reg_index_fp_desc_dyn_row_dep_sm80_tb:
.text.ldpc2_BG1_reg_index_fp_desc_dyn_row_dep_sm80_tb:
.L_x_1:
        /* <DEDUP_REMOVED lines=10> */
.L_x_45:
[----:B------:R-:W-:-:S13]  /*00a0*/  ISETP.GE.AND P0, PT, R0, 0x2, PT ;  /* 0x000000020000780c */ /* 0x000fda0003f06270 */
[----:B------:R-:W-:Y:S05]  /*00b0*/  @!P0 BRA `(.L_x_47) ;  /* 0x0000004000008947 */ /* 0x000fea0003800000 */
[----:B------:R-:W-:Y:S01]  /*00c0*/  ISETP.GE.AND P0, PT, R2, c[0x0][0x1a4], PT ;  /* 0x0000690002007a0c */ /* 0x000fe20003f06270 */
[----:B------:R-:W-:-:S12]  /*00d0*/  UMOV UR4, 0x1 ;  /* 0x0000000100047882 */ /* 0x000fd80000000000 */
[----:B------:R-:W-:Y:S05]  /*00e0*/  @!P0 BRA `(.L_x_46) ;  /* 0x00000b5000008947 */ /* 0x000fea0003800000 */
[----:B------:R-:W-:-:S02]  /*00f0*/  IADD3 R2, R2, -c[0x0][0x1a4], RZ ;  /* 0x8000690002027a10 */ /* 0x000fc40007ffe0ff */
.L_x_47:
[----:B------:R-:W-:-:S13]  /*0100*/  ISETP.GE.AND P0, PT, R0, 0x3, PT ;  /* 0x000000030000780c */ /* 0x000fda0003f06270 */
[----:B------:R-:W-:Y:S05]  /*0110*/  @!P0 BRA `(.L_x_48) ;  /* 0x0000004000008947 */ /* 0x000fea0003800000 */
[----:B------:R-:W-:Y:S01]  /*0120*/  ISETP.GE.AND P0, PT, R2, c[0x0][0x1b4], PT ;  /* 0x00006d0002007a0c */ /* 0x000fe20003f06270 */
[----:B------:R-:W-:-:S12]  /*0130*/  UMOV UR4, 0x2 ;  /* 0x0000000200047882 */ /* 0x000fd80000000000 */
[----:B------:R-:W-:Y:S05]  /*0140*/  @!P0 BRA `(.L_x_46) ;  /* 0x00000af000008947 */ /* 0x000fea0003800000 */
[----:B------:R-:W-:-:S02]  /*0150*/  IADD3 R2, R2, -c[0x0][0x1b4], RZ ;  /* 0x80006d0002027a10 */ /* 0x000fc40007ffe0ff */
.L_x_48:
[----:B------:R-:W-:-:S13]  /*0160*/  ISETP.GE.AND P0, PT, R0, 0x4, PT ;  /* 0x000000040000780c */ /* 0x000fda0003f06270 */
[----:B------:R-:W-:Y:S05]  /*0170*/  @!P0 BRA `(.L_x_49) ;  /* 0x0000004000008947 */ /* 0x000fea0003800000 */
[----:B------:R-:W-:Y:S01]  /*0180*/  ISETP.GE.AND P0, PT, R2, c[0x0][0x1c4], PT ;  /* 0x0000710002007a0c */ /* 0x000fe20003f06270 */
[----:B------:R-:W-:-:S12]  /*0190*/  UMOV UR4, 0x3 ;  /* 0x0000000300047882 */ /* 0x000fd80000000000 */
[----:B------:R-:W-:Y:S05]  /*01a0*/  @!P0 BRA `(.L_x_46) ;  /* 0x00000a9000008947 */ /* 0x000fea0003800000 */
[----:B------:R-:W-:-:S02]  /*01b0*/  IADD3 R2, R2, -c[0x0][0x1c4], RZ ;  /* 0x8000710002027a10 */ /* 0x000fc40007ffe0ff */
.L_x_49:
[----:B------:R-:W-:-:S13]  /*01c0*/  ISETP.GE.AND P0, PT, R0, 0x5, PT ;  /* 0x000000050000780c */ /* 0x000fda0003f06270 */
[----:B------:R-:W-:Y:S05]  /*01d0*/  @!P0 BRA `(.L_x_50) ;  /* 0x0000004000008947 */ /* 0x000fea0003800000 */
[----:B------:R-:W-:Y:S01]  /*01e0*/  ISETP.GE.AND P0, PT, R2, c[0x0][0x1d4], PT ;  /* 0x0000750002007a0c */ /* 0x000fe20003f06270 */
[----:B------:R-:W-:-:S12]  /*01f0*/  UMOV UR4, 0x4 ;  /* 0x0000000400047882 */ /* 0x000fd80000000000 */
[----:B------:R-:W-:Y:S05]  /*0200*/  @!P0 BRA `(.L_x_46) ;  /* 0x00000a3000008947 */ /* 0x000fea0003800000 */
[----:B------:R-:W-:-:S02]  /*0210*/  IADD3 R2, R2, -c[0x0][0x1d4], RZ ;  /* 0x8000750002027a10 */ /* 0x000fc40007ffe0ff */
.L_x_50:
[----:B------:R-:W-:-:S13]  /*0220*/  ISETP.GE.AND P0, PT, R0, 0x6, PT ;  /* 0x000000060000780c */ /* 0x000fda0003f06270 */
[----:B------:R-:W-:Y:S05]  /*0230*/  @!P0 BRA `(.L_x_51) ;  /* 0x0000004000008947 */ /* 0x000fea0003800000 */
[----:B------:R-:W-:Y:S01]  /*0240*/  ISETP.GE.AND P0, PT, R2, c[0x0][0x1e4], PT ;  /* 0x0000790002007a0c */ /* 0x000fe20003f06270 */
[----:B------:R-:W-:-:S12]  /*0250*/  UMOV UR4, 0x5 ;  /* 0x0000000500047882 */ /* 0x000fd80000000000 */
[----:B------:R-:W-:Y:S05]  /*0260*/  @!P0 BRA `(.L_x_46) ;  /* 0x000009d000008947 */ /* 0x000fea0003800000 */
[----:B------:R-:W-:-:S02]  /*0270*/  IADD3 R2, R2, -c[0x0][0x1e4], RZ ;  /* 0x8000790002027a10 */ /* 0x000fc40007ffe0ff */
.L_x_51:
[----:B------:R-:W-:-:S13]  /*0280*/  ISETP.GE.AND P0, PT, R0, 0x7, PT ;  /* 0x000000070000780c */ /* 0x000fda0003f06270 */
[----:B------:R-:W-:Y:S05]  /*0290*/  @!P0 BRA `(.L_x_52) ;  /* 0x0000004000008947 */ /* 0x000fea0003800000 */
[----:B------:R-:W-:Y:S01]  /*02a0*/  ISETP.GE.AND P0, PT, R2, c[0x0][0x1f4], PT ;  /* 0x00007d0002007a0c */ /* 0x000fe20003f06270 */
[----:B------:R-:W-:-:S12]  /*02b0*/  UMOV UR4, 0x6 ;  /* 0x0000000600047882 */ /* 0x000fd80000000000 */
[----:B------:R-:W-:Y:S05]  /*02c0*/  @!P0 BRA `(.L_x_46) ;  /* 0x0000097000008947 */ /* 0x000fea0003800000 */
[----:B------:R-:W-:-:S02]  /*02d0*/  IADD3 R2, R2, -c[0x0][0x1f4], RZ ;  /* 0x80007d0002027a10 */ /* 0x000fc40007ffe0ff */
.L_x_52:
[----:B------:R-:W-:-:S13]  /*02e0*/  ISETP.GE.AND P0, PT, R0, 0x8, PT ;  /* 0x000000080000780c */ /* 0x000fda0003f06270 */
[----:B------:R-:W-:Y:S05]  /*02f0*/  @!P0 BRA `(.L_x_53) ;  /* 0x0000004000008947 */ /* 0x000fea0003800000 */
[----:B------:R-:W-:Y:S01]  /*0300*/  ISETP.GE.AND P0, PT, R2, c[0x0][0x204], PT ;  /* 0x0000810002007a0c */ /* 0x000fe20003f06270 */
[----:B------:R-:W-:-:S12]  /*0310*/  UMOV UR4, 0x7 ;  /* 0x0000000700047882 */ /* 0x000fd80000000000 */
[----:B------:R-:W-:Y:S05]  /*0320*/  @!P0 BRA `(.L_x_46) ;  /* 0x0000091000008947 */ /* 0x000fea0003800000 */
[----:B------:R-:W-:-:S02]  /*0330*/  IADD3 R2, R2, -c[0x0][0x204], RZ ;  /* 0x8000810002027a10 */ /* 0x000fc40007ffe0ff */
.L_x_53:
[----:B------:R-:W-:-:S13]  /*0340*/  ISETP.GE.AND P0, PT, R0, 0x9, PT ;  /* 0x000000090000780c */ /* 0x000fda0003f06270 */
[----:B------:R-:W-:Y:S05]  /*0350*/  @!P0 BRA `(.L_x_54) ;  /* 0x0000004000008947 */ /* 0x000fea0003800000 */
[----:B------:R-:W-:Y:S01]  /*0360*/  ISETP.GE.AND P0, PT, R2, c[0x0][0x214], PT ;  /* 0x0000850002007a0c */ /* 0x000fe20003f06270 */
[----:B------:R-:W-:-:S12]  /*0370*/  UMOV UR4, 0x8 ;  /* 0x0000000800047882 */ /* 0x000fd80000000000 */
[----:B------:R-:W-:Y:S05]  /*0380*/  @!P0 BRA `(.L_x_46) ;  /* 0x000008b000008947 */ /* 0x000fea0003800000 */
[----:B------:R-:W-:-:S02]  /*0390*/  IADD3 R2, R2, -c[0x0][0x214], RZ ;  /* 0x8000850002027a10 */ /* 0x000fc40007ffe0ff */
.L_x_54:
[----:B------:R-:W-:-:S13]  /*03a0*/  ISETP.GE.AND P0, PT, R0, 0xa, PT ;  /* 0x0000000a0000780c */ /* 0x000fda0003f06270 */
[----:B------:R-:W-:Y:S05]  /*03b0*/  @!P0 BRA `(.L_x_55) ;  /* 0x0000004000008947 */ /* 0x000fea0003800000 */
[----:B------:R-:W-:Y:S01]  /*03c0*/  ISETP.GE.AND P0, PT, R2, c[0x0][0x224], PT ;  /* 0x0000890002007a0c */ /* 0x000fe20003f06270 */
[----:B------:R-:W-:-:S12]  /*03d0*/  UMOV UR4, 0x9 ;  /* 0x0000000900047882 */ /* 0x000fd80000000000 */
[----:B------:R-:W-:Y:S05]  /*03e0*/  @!P0 BRA `(.L_x_46) ;  /* 0x0000085000008947 */ /* 0x000fea0003800000 */
[----:B------:R-:W-:-:S02]  /*03f0*/  IADD3 R2, R2, -c[0x0][0x224], RZ ;  /* 0x8000890002027a10 */ /* 0x000fc40007ffe0ff */
.L_x_55:
[----:B------:R-:W-:-:S13]  /*0400*/  ISETP.GE.AND P0, PT, R0, 0xb, PT ;  /* 0x0000000b0000780c */ /* 0x000fda0003f06270 */
[----:B------:R-:W-:Y:S05]  /*0410*/  @!P0 BRA `(.L_x_56) ;  /* 0x0000004000008947 */ /* 0x000fea0003800000 */
[----:B------:R-:W-:Y:S01]  /*0420*/  ISETP.GE.AND P0, PT, R2, c[0x0][0x234], PT ;  /* 0x00008d0002007a0c */ /* 0x000fe20003f06270 */
[----:B------:R-:W-:-:S12]  /*0430*/  UMOV UR4, 0xa ;  /* 0x0000000a00047882 */ /* 0x000fd80000000000 */
[----:B------:R-:W-:Y:S05]  /*0440*/  @!P0 BRA `(.L_x_46) ;  /* 0x000007f000008947 */ /* 0x000fea0003800000 */
[----:B------:R-:W-:-:S02]  /*0450*/  IADD3 R2, R2, -c[0x0][0x234], RZ ;  /* 0x80008d0002027a10 */ /* 0x000fc40007ffe0ff */
.L_x_56:
[----:B------:R-:W-:-:S13]  /*0460*/  ISETP.GE.AND P0, PT, R0, 0xc, PT ;  /* 0x0000000c0000780c */ /* 0x000fda0003f06270 */
[----:B------:R-:W-:Y:S05]  /*0470*/  @!P0 BRA `(.L_x_57) ;  /* 0x0000004000008947 */ /* 0x000fea0003800000 */
[----:B------:R-:W-:Y:S01]  /*0480*/  ISETP.GE.AND P0, PT, R2, c[0x0][0x244], PT ;  /* 0x0000910002007a0c */ /* 0x000fe20003f06270 */
[----:B------:R-:W-:-:S12]  /*0490*/  UMOV UR4, 0xb ;  /* 0x0000000b00047882 */ /* 0x000fd80000000000 */
[----:B------:R-:W-:Y:S05]  /*04a0*/  @!P0 BRA `(.L_x_46) ;  /* 0x0000079000008947 */ /* 0x000fea0003800000 */
[----:B------:R-:W-:-:S02]  /*04b0*/  IADD3 R2, R2, -c[0x0][0x244], RZ ;  /* 0x8000910002027a10 */ /* 0x000fc40007ffe0ff */
.L_x_57:
[----:B------:R-:W-:-:S13]  /*04c0*/  ISETP.GE.AND P0, PT, R0, 0xd, PT ;  /* 0x0000000d0000780c */ /* 0x000fda0003f06270 */
[----:B------:R-:W-:Y:S05]  /*04d0*/  @!P0 BRA `(.L_x_58) ;  /* 0x0000004000008947 */ /* 0x000fea0003800000 */
[----:B------:R-:W-:Y:S01]  /*04e0*/  ISETP.GE.AND P0, PT, R2, c[0x0][0x254], PT ;  /* 0x0000950002007a0c */ /* 0x000fe20003f06270 */
[----:B------:R-:W-:-:S12]  /*04f0*/  UMOV UR4, 0xc ;  /* 0x0000000c00047882 */ /* 0x000fd80000000000 */
[----:B------:R-:W-:Y:S05]  /*0500*/  @!P0 BRA `(.L_x_46) ;  /* 0x0000073000008947 */ /* 0x000fea0003800000 */
[----:B------:R-:W-:-:S02]  /*0510*/  IADD3 R2, R2, -c[0x0][0x254], RZ ;  /* 0x8000950002027a10 */ /* 0x000fc40007ffe0ff */
.L_x_58:
[----:B------:R-:W-:-:S13]  /*0520*/  ISETP.GE.AND P0, PT, R0, 0xe, PT ;  /* 0x0000000e0000780c */ /* 0x000fda0003f06270 */
[----:B------:R-:W-:Y:S05]  /*0530*/  @!P0 BRA `(.L_x_59) ;  /* 0x0000004000008947 */ /* 0x000fea0003800000 */
[----:B------:R-:W-:Y:S01]  /*0540*/  ISETP.GE.AND P0, PT, R2, c[0x0][0x264], PT ;  /* 0x0000990002007a0c */ /* 0x000fe20003f06270 */
[----:B------:R-:W-:-:S12]  /*0550*/  UMOV UR4, 0xd ;  /* 0x0000000d00047882 */ /* 0x000fd80000000000 */
[----:B------:R-:W-:Y:S05]  /*0560*/  @!P0 BRA `(.L_x_46) ;  /* 0x000006d000008947 */ /* 0x000fea0003800000 */
[----:B------:R-:W-:-:S02]  /*0570*/  IADD3 R2, R2, -c[0x0][0x264], RZ ;  /* 0x8000990002027a10 */ /* 0x000fc40007ffe0ff */
.L_x_59:
[----:B------:R-:W-:-:S13]  /*0580*/  ISETP.GE.AND P0, PT, R0, 0xf, PT ;  /* 0x0000000f0000780c */ /* 0x000fda0003f06270 */
[----:B------:R-:W-:Y:S05]  /*0590*/  @!P0 BRA `(.L_x_60) ;  /* 0x0000004000008947 */ /* 0x000fea0003800000 */
[----:B------:R-:W-:Y:S01]  /*05a0*/  ISETP.GE.AND P0, PT, R2, c[0x0][0x274], PT ;  /* 0x00009d0002007a0c */ /* 0x000fe20003f06270 */
[----:B------:R-:W-:-:S12]  /*05b0*/  UMOV UR4, 0xe ;  /* 0x0000000e00047882 */ /* 0x000fd80000000000 */
[----:B------:R-:W-:Y:S05]  /*05c0*/  @!P0 BRA `(.L_x_46) ;  /* 0x0000067000008947 */ /* 0x000fea0003800000 */
[----:B------:R-:W-:-:S02]  /*05d0*/  IADD3 R2, R2, -c[0x0][0x274], RZ ;  /* 0x80009d0002027a10 */ /* 0x000fc40007ffe0ff */
.L_x_60:
[----:B------:R-:W-:-:S13]  /*05e0*/  ISETP.GE.AND P0, PT, R0, 0x10, PT ;  /* 0x000000100000780c */ /* 0x000fda0003f06270 */
[----:B------:R-:W-:Y:S05]  /*05f0*/  @!P0 BRA `(.L_x_61) ;  /* 0x0000004000008947 */ /* 0x000fea0003800000 */
[----:B------:R-:W-:Y:S01]  /*0600*/  ISETP.GE.AND P0, PT, R2, c[0x0][0x284], PT ;  /* 0x0000a10002007a0c */ /* 0x000fe20003f06270 */
[----:B------:R-:W-:-:S12]  /*0610*/  UMOV UR4, 0xf ;  /* 0x0000000f00047882 */ /* 0x000fd80000000000 */
[----:B------:R-:W-:Y:S05]  /*0620*/  @!P0 BRA `(.L_x_46) ;  /* 0x0000061000008947 */ /* 0x000fea0003800000 */
[----:B------:R-:W-:-:S02]  /*0630*/  IADD3 R2, R2, -c[0x0][0x284], RZ ;  /* 0x8000a10002027a10 */ /* 0x000fc40007ffe0ff */
.L_x_61:
[----:B------:R-:W-:-:S13]  /*0640*/  ISETP.GE.AND P0, PT, R0, 0x11, PT ;  /* 0x000000110000780c */ /* 0x000fda0003f06270 */
[----:B------:R-:W-:Y:S05]  /*0650*/  @!P0 BRA `(.L_x_62) ;  /* 0x0000004000008947 */ /* 0x000fea0003800000 */
[----:B------:R-:W-:Y:S01]  /*0660*/  ISETP.GE.AND P0, PT, R2, c[0x0][0x294], PT ;  /* 0x0000a50002007a0c */ /* 0x000fe20003f06270 */
[----:B------:R-:W-:-:S12]  /*0670*/  UMOV UR4, 0x10 ;  /* 0x0000001000047882 */ /* 0x000fd80000000000 */
[----:B------:R-:W-:Y:S05]  /*0680*/  @!P0 BRA `(.L_x_46) ;  /* 0x000005b000008947 */ /* 0x000fea0003800000 */
[----:B------:R-:W-:-:S02]  /*0690*/  IADD3 R2, R2, -c[0x0][0x294], RZ ;  /* 0x8000a50002027a10 */ /* 0x000fc40007ffe0ff */
.L_x_62:
[----:B------:R-:W-:-:S13]  /*06a0*/  ISETP.GE.AND P0, PT, R0, 0x12, PT ;  /* 0x000000120000780c */ /* 0x000fda0003f06270 */
[----:B------:R-:W-:Y:S05]  /*06b0*/  @!P0 BRA `(.L_x_63) ;  /* 0x0000004000008947 */ /* 0x000fea0003800000 */
[----:B------:R-:W-:Y:S01]  /*06c0*/  ISETP.GE.AND P0, PT, R2, c[0x0][0x2a4], PT ;  /* 0x0000a90002007a0c */ /* 0x000fe20003f06270 */
[----:B------:R-:W-:-:S12]  /*06d0*/  UMOV UR4, 0x11 ;  /* 0x0000001100047882 */ /* 0x000fd80000000000 */
[----:B------:R-:W-:Y:S05]  /*06e0*/  @!P0 BRA `(.L_x_46) ;  /* 0x0000055000008947 */ /* 0x000fea0003800000 */
[----:B------:R-:W-:-:S02]  /*06f0*/  IADD3 R2, R2, -c[0x0][0x2a4], RZ ;  /* 0x8000a90002027a10 */ /* 0x000fc40007ffe0ff */
.L_x_63:
[----:B------:R-:W-:-:S13]  /*0700*/  ISETP.GE.AND P0, PT, R0, 0x13, PT ;  /* 0x000000130000780c */ /* 0x000fda0003f06270 */
[----:B------:R-:W-:Y:S05]  /*0710*/  @!P0 BRA `(.L_x_64) ;  /* 0x0000004000008947 */ /* 0x000fea0003800000 */
[----:B------:R-:W-:Y:S01]  /*0720*/  ISETP.GE.AND P0, PT, R2, c[0x0][0x2b4], PT ;  /* 0x0000ad0002007a0c */ /* 0x000fe20003f06270 */
[----:B------:R-:W-:-:S12]  /*0730*/  UMOV UR4, 0x12 ;  /* 0x0000001200047882 */ /* 0x000fd80000000000 */
[----:B------:R-:W-:Y:S05]  /*0740*/  @!P0 BRA `(.L_x_46) ;  /* 0x000004f000008947 */ /* 0x000fea0003800000 */
[----:B------:R-:W-:-:S02]  /*0750*/  IADD3 R2, R2, -c[0x0][0x2b4], RZ ;  /* 0x8000ad0002027a10 */ /* 0x000fc40007ffe0ff */
.L_x_64:
[----:B------:R-:W-:-:S13]  /*0760*/  ISETP.GE.AND P0, PT, R0, 0x14, PT ;  /* 0x000000140000780c */ /* 0x000fda0003f06270 */
[----:B------:R-:W-:Y:S05]  /*0770*/  @!P0 BRA `(.L_x_65) ;  /* 0x0000004000008947 */ /* 0x000fea0003800000 */
[----:B------:R-:W-:Y:S01]  /*0780*/  ISETP.GE.AND P0, PT, R2, c[0x0][0x2c4], PT ;  /* 0x0000b10002007a0c */ /* 0x000fe20003f06270 */
[----:B------:R-:W-:-:S12]  /*0790*/  UMOV UR4, 0x13 ;  /* 0x0000001300047882 */ /* 0x000fd80000000000 */
[----:B------:R-:W-:Y:S05]  /*07a0*/  @!P0 BRA `(.L_x_46) ;  /* 0x0000049000008947 */ /* 0x000fea0003800000 */
[----:B------:R-:W-:-:S02]  /*07b0*/  IADD3 R2, R2, -c[0x0][0x2c4], RZ ;  /* 0x8000b10002027a10 */ /* 0x000fc40007ffe0ff */
.L_x_65:
[----:B------:R-:W-:-:S13]  /*07c0*/  ISETP.GE.AND P0, PT, R0, 0x15, PT ;  /* 0x000000150000780c */ /* 0x000fda0003f06270 */
[----:B------:R-:W-:Y:S05]  /*07d0*/  @!P0 BRA `(.L_x_66) ;  /* 0x0000004000008947 */ /* 0x000fea0003800000 */
[----:B------:R-:W-:Y:S01]  /*07e0*/  ISETP.GE.AND P0, PT, R2, c[0x0][0x2d4], PT ;  /* 0x0000b50002007a0c */ /* 0x000fe20003f06270 */
[----:B------:R-:W-:-:S12]  /*07f0*/  UMOV UR4, 0x14 ;  /* 0x0000001400047882 */ /* 0x000fd80000000000 */
[----:B------:R-:W-:Y:S05]  /*0800*/  @!P0 BRA `(.L_x_46) ;  /* 0x0000043000008947 */ /* 0x000fea0003800000 */
[----:B------:R-:W-:-:S02]  /*0810*/  IADD3 R2, R2, -c[0x0][0x2d4], RZ ;  /* 0x8000b50002027a10 */ /* 0x000fc40007ffe0ff */
.L_x_66:
[----:B------:R-:W-:-:S13]  /*0820*/  ISETP.GE.AND P0, PT, R0, 0x16, PT ;  /* 0x000000160000780c */ /* 0x000fda0003f06270 */
[----:B------:R-:W-:Y:S05]  /*0830*/  @!P0 BRA `(.L_x_67) ;  /* 0x0000004000008947 */ /* 0x000fea0003800000 */
[----:B------:R-:W-:Y:S01]  /*0840*/  ISETP.GE.AND P0, PT, R2, c[0x0][0x2e4], PT ;  /* 0x0000b90002007a0c */ /* 0x000fe20003f06270 */
[----:B------:R-:W-:-:S12]  /*0850*/  UMOV UR4, 0x15 ;  /* 0x0000001500047882 */ /* 0x000fd80000000000 */
[----:B------:R-:W-:Y:S05]  /*0860*/  @!P0 BRA `(.L_x_46) ;  /* 0x000003d000008947 */ /* 0x000fea0003800000 */
[----:B------:R-:W-:-:S02]  /*0870*/  IADD3 R2, R2, -c[0x0][0x2e4], RZ ;  /* 0x8000b90002027a10 */ /* 0x000fc40007ffe0ff */
.L_x_67:
[----:B------:R-:W-:-:S13]  /*0880*/  ISETP.GE.AND P0, PT, R0, 0x17, PT ;  /* 0x000000170000780c */ /* 0x000fda0003f06270 */
[----:B------:R-:W-:Y:S05]  /*0890*/  @!P0 BRA `(.L_x_68) ;  /* 0x0000004000008947 */ /* 0x000fea0003800000 */
[----:B------:R-:W-:Y:S01]  /*08a0*/  ISETP.GE.AND P0, PT, R2, c[0x0][0x2f4], PT ;  /* 0x0000bd0002007a0c */ /* 0x000fe20003f06270 */
[----:B------:R-:W-:-:S12]  /*08b0*/  UMOV UR4, 0x16 ;  /* 0x0000001600047882 */ /* 0x000fd80000000000 */
[----:B------:R-:W-:Y:S05]  /*08c0*/  @!P0 BRA `(.L_x_46) ;  /* 0x0000037000008947 */ /* 0x000fea0003800000 */
[----:B------:R-:W-:-:S02]  /*08d0*/  IADD3 R2, R2, -c[0x0][0x2f4], RZ ;  /* 0x8000bd0002027a10 */ /* 0x000fc40007ffe0ff */
.L_x_68:
[----:B------:R-:W-:-:S13]  /*08e0*/  ISETP.GE.AND P0, PT, R0, 0x18, PT ;  /* 0x000000180000780c */ /* 0x000fda0003f06270 */
[----:B------:R-:W-:Y:S05]  /*08f0*/  @!P0 BRA `(.L_x_69) ;  /* 0x0000004000008947 */ /* 0x000fea0003800000 */
[----:B------:R-:W-:Y:S01]  /*0900*/  ISETP.GE.AND P0, PT, R2, c[0x0][0x304], PT ;  /* 0x0000c10002007a0c */ /* 0x000fe20003f06270 */
[----:B------:R-:W-:-:S12]  /*0910*/  UMOV UR4, 0x17 ;  /* 0x0000001700047882 */ /* 0x000fd80000000000 */
[----:B------:R-:W-:Y:S05]  /*0920*/  @!P0 BRA `(.L_x_46) ;  /* 0x0000031000008947 */ /* 0x000fea0003800000 */
[----:B------:R-:W-:-:S02]  /*0930*/  IADD3 R2, R2, -c[0x0][0x304], RZ ;  /* 0x8000c10002027a10 */ /* 0x000fc40007ffe0ff */
.L_x_69:
[----:B------:R-:W-:-:S13]  /*0940*/  ISETP.GE.AND P0, PT, R0, 0x19, PT ;  /* 0x000000190000780c */ /* 0x000fda0003f06270 */
[----:B------:R-:W-:Y:S05]  /*0950*/  @!P0 BRA `(.L_x_70) ;  /* 0x0000004000008947 */ /* 0x000fea0003800000 */
[----:B------:R-:W-:Y:S01]  /*0960*/  ISETP.GE.AND P0, PT, R2, c[0x0][0x314], PT ;  /* 0x0000c50002007a0c */ /* 0x000fe20003f06270 */
[----:B------:R-:W-:-:S12]  /*0970*/  UMOV UR4, 0x18 ;  /* 0x0000001800047882 */ /* 0x000fd80000000000 */
[----:B------:R-:W-:Y:S05]  /*0980*/  @!P0 BRA `(.L_x_46) ;  /* 0x000002b000008947 */ /* 0x000fea0003800000 */
[----:B------:R-:W-:-:S02]  /*0990*/  IADD3 R2, R2, -c[0x0][0x314], RZ ;  /* 0x8000c50002027a10 */ /* 0x000fc40007ffe0ff */
.L_x_70:
[----:B------:R-:W-:-:S13]  /*09a0*/  ISETP.GE.AND P0, PT, R0, 0x1a, PT ;  /* 0x0000001a0000780c */ /* 0x000fda0003f06270 */
[----:B------:R-:W-:Y:S05]  /*09b0*/  @!P0 BRA `(.L_x_71) ;  /* 0x0000004000008947 */ /* 0x000fea0003800000 */
[----:B------:R-:W-:Y:S01]  /*09c0*/  ISETP.GE.AND P0, PT, R2, c[0x0][0x324], PT ;  /* 0x0000c90002007a0c */ /* 0x000fe20003f06270 */
[----:B------:R-:W-:-:S12]  /*09d0*/  UMOV UR4, 0x19 ;  /* 0x0000001900047882 */ /* 0x000fd80000000000 */
[----:B------:R-:W-:Y:S05]  /*09e0*/  @!P0 BRA `(.L_x_46) ;  /* 0x0000025000008947 */ /* 0x000fea0003800000 */
[----:B------:R-:W-:-:S02]  /*09f0*/  IADD3 R2, R2, -c[0x0][0x324], RZ ;  /* 0x8000c90002027a10 */ /* 0x000fc40007ffe0ff */
.L_x_71:
[----:B------:R-:W-:-:S13]  /*0a00*/  ISETP.GE.AND P0, PT, R0, 0x1b, PT ;  /* 0x0000001b0000780c */ /* 0x000fda0003f06270 */
[----:B------:R-:W-:Y:S05]  /*0a10*/  @!P0 BRA `(.L_x_72) ;  /* 0x0000004000008947 */ /* 0x000fea0003800000 */
[----:B------:R-:W-:Y:S01]  /*0a20*/  ISETP.GE.AND P0, PT, R2, c[0x0][0x334], PT ;  /* 0x0000cd0002007a0c */ /* 0x000fe20003f06270 */
[----:B------:R-:W-:-:S12]  /*0a30*/  UMOV UR4, 0x1a ;  /* 0x0000001a00047882 */ /* 0x000fd80000000000 */
[----:B------:R-:W-:Y:S05]  /*0a40*/  @!P0 BRA `(.L_x_46) ;  /* 0x000001f000008947 */ /* 0x000fea0003800000 */
[----:B------:R-:W-:-:S02]  /*0a50*/  IADD3 R2, R2, -c[0x0][0x334], RZ ;  /* 0x8000cd0002027a10 */ /* 0x000fc40007ffe0ff */
.L_x_72:
[----:B------:R-:W-:-:S13]  /*0a60*/  ISETP.GE.AND P0, PT, R0, 0x1c, PT ;  /* 0x0000001c0000780c */ /* 0x000fda0003f06270 */
[----:B------:R-:W-:Y:S05]  /*0a70*/  @!P0 BRA `(.L_x_73) ;  /* 0x0000004000008947 */ /* 0x000fea0003800000 */
[----:B------:R-:W-:Y:S01]  /*0a80*/  ISETP.GE.AND P0, PT, R2, c[0x0][0x344], PT ;  /* 0x0000d10002007a0c */ /* 0x000fe20003f06270 */
[----:B------:R-:W-:-:S12]  /*0a90*/  UMOV UR4, 0x1b ;  /* 0x0000001b00047882 */ /* 0x000fd80000000000 */
[----:B------:R-:W-:Y:S05]  /*0aa0*/  @!P0 BRA `(.L_x_46) ;  /* 0x0000019000008947 */ /* 0x000fea0003800000 */
[----:B------:R-:W-:-:S02]  /*0ab0*/  IADD3 R2, R2, -c[0x0][0x344], RZ ;  /* 0x8000d10002027a10 */ /* 0x000fc40007ffe0ff */
.L_x_73:
[----:B------:R-:W-:-:S13]  /*0ac0*/  ISETP.GE.AND P0, PT, R0, 0x1d, PT ;  /* 0x0000001d0000780c */ /* 0x000fda0003f06270 */
[----:B------:R-:W-:Y:S05]  /*0ad0*/  @!P0 BRA `(.L_x_74) ;  /* 0x0000004000008947 */ /* 0x000fea0003800000 */
[----:B------:R-:W-:Y:S01]  /*0ae0*/  ISETP.GE.AND P0, PT, R2, c[0x0][0x354], PT ;  /* 0x0000d50002007a0c */ /* 0x000fe20003f06270 */
[----:B------:R-:W-:-:S12]  /*0af0*/  UMOV UR4, 0x1c ;  /* 0x0000001c00047882 */ /* 0x000fd80000000000 */
[----:B------:R-:W-:Y:S05]  /*0b00*/  @!P0 BRA `(.L_x_46) ;  /* 0x0000013000008947 */ /* 0x000fea0003800000 */
[----:B------:R-:W-:-:S02]  /*0b10*/  IADD3 R2, R2, -c[0x0][0x354], RZ ;  /* 0x8000d50002027a10 */ /* 0x000fc40007ffe0ff */
.L_x_74:
[----:B------:R-:W-:-:S13]  /*0b20*/  ISETP.GE.AND P0, PT, R0, 0x1e, PT ;  /* 0x0000001e0000780c */ /* 0x000fda0003f06270 */
[----:B------:R-:W-:Y:S05]  /*0b30*/  @!P0 BRA `(.L_x_75) ;  /* 0x0000004000008947 */ /* 0x000fea0003800000 */
[----:B------:R-:W-:Y:S01]  /*0b40*/  ISETP.GE.AND P0, PT, R2, c[0x0][0x364], PT ;  /* 0x0000d90002007a0c */ /* 0x000fe20003f06270 */
[----:B------:R-:W-:-:S12]  /*0b50*/  UMOV UR4, 0x1d ;  /* 0x0000001d00047882 */ /* 0x000fd80000000000 */
[----:B------:R-:W-:Y:S05]  /*0b60*/  @!P0 BRA `(.L_x_46) ;  /* 0x000000d000008947 */ /* 0x000fea0003800000 */
[----:B------:R-:W-:-:S02]  /*0b70*/  IADD3 R2, R2, -c[0x0][0x364], RZ ;  /* 0x8000d90002027a10 */ /* 0x000fc40007ffe0ff */
.L_x_75:
[----:B------:R-:W-:-:S13]  /*0b80*/  ISETP.GE.AND P0, PT, R0, 0x1f, PT ;  /* 0x0000001f0000780c */ /* 0x000fda0003f06270 */
[----:B------:R-:W-:Y:S05]  /*0b90*/  @!P0 BRA `(.L_x_76) ;  /* 0x0000004000008947 */ /* 0x000fea0003800000 */
[----:B------:R-:W-:Y:S01]  /*0ba0*/  ISETP.GE.AND P0, PT, R2, c[0x0][0x374], PT ;  /* 0x0000dd0002007a0c */ /* 0x000fe20003f06270 */
[----:B------:R-:W-:-:S12]  /*0bb0*/  UMOV UR4, 0x1e ;  /* 0x0000001e00047882 */ /* 0x000fd80000000000 */
[----:B------:R-:W-:Y:S05]  /*0bc0*/  @!P0 BRA `(.L_x_46) ;  /* 0x0000007000008947 */ /* 0x000fea0003800000 */
[----:B------:R-:W-:-:S04]  /*0bd0*/  IADD3 R2, R2, -c[0x0][0x374], RZ ;  /* 0x8000dd0002027a10 */ /* 0x000fc80007ffe0ff */
.L_x_76:
[----:B------:R-:W-:Y:S01]  /*0be0*/  ISETP.GE.AND P0, PT, R2, c[0x0][0x384], PT ;  /* 0x0000e10002007a0c */ /* 0x000fe20003f06270 */
[----:B------:R-:W-:Y:S02]  /*0bf0*/  IMAD.MOV.U32 R25, RZ, RZ, RZ ;  /* 0x000000ffff197224 */ /* 0x000fe400078e00ff */
[----:B------:R-:W-:Y:S01]  /*0c00*/  IMAD.MOV.U32 R27, RZ, RZ, RZ ;  /* 0x000000ffff1b7224 */ /* 0x000fe200078e00ff */
[----:B------:R-:W-:-:S13]  /*0c10*/  ISETP.LT.OR P0, PT, R0, 0x20, P0 ;  /* 0x000000200000780c */ /* 0x000fda0000701670 */
[----:B------:R-:W-:Y:S05]  /*0c20*/  @P0 BRA `(.L_x_77) ;  /* 0x0000007000000947 */ /* 0x000fea0003800000 */
[----:B------:R-:W-:-:S02]  /*0c30*/  UMOV UR4, 0x1f ;  /* 0x0000001f00047882 */ /* 0x000fc40000000000 */
.L_x_46:
[----:B------:R-:W-:-:S12]  /*0c40*/  USHF.L.U32 UR4, UR4, 0x4, URZ ;  /* 0x0000000404047899 */ /* 0x000fd8000800063f */
[----:B------:R-:W-:Y:S02]  /*0c50*/  ULDC UR5, c[0x0][UR4+0x190] ;  /* 0x0000640004057abb */ /* 0x000fe40008000800 */
[----:B------:R-:W-:Y:S01]  /*0c60*/  IMAD.WIDE R2, R2, UR5, RZ ;  /* 0x0000000502027c25 */ /* 0x000fe2000f8e02ff */
[----:B------:R-:W-:-:S04]  /*0c70*/  ULDC.64 UR4, c[0x0][UR4+0x188] ;  /* 0x0000620004047abb */ /* 0x000fc80008000a00 */
[----:B------:R-:W-:-:S04]  /*0c80*/  LEA R25, P0, R2, UR4, 0x1 ;  /* 0x0000000402197c11 */ /* 0x000fc8000f8008ff */
[----:B------:R-:W-:-:S02]  /*0c90*/  LEA.HI.X R27, R2, UR5, R3, 0x1, P0 ;  /* 0x00000005021b7c11 */ /* 0x000fc400080f0c03 */
.L_x_77:
[----:B------:R-:W-:Y:S01]  /*0ca0*/  ULDC.U16 UR4, c[0x0][0x174] ;  /* 0x00005d0000047ab9 */ /* 0x000fe20000000400 */
[----:B------:R-:W0:Y:S01]  /*0cb0*/  S2R R146, SR_TID.X ;  /* 0x0000000000927919 */ /* 0x000e220000002100 */
[----:B------:R-:W-:Y:S01]  /*0cc0*/  UPRMT UR5, UR4, 0x9910, URZ ;  /* 0x0000991004057896 */ /* 0x000fe2000800003f */
[----:B------:R-:W1:Y:S01]  /*0cd0*/  LDC.U16 R24, c[0x0][0x168] ;  /* 0x00005a00ff187b82 */ /* 0x000e620000000400 */
[----:B------:R-:W-:Y:S01]  /*0ce0*/  ULDC.U16 UR10, c[0x0][0x166] ;  /* 0x00005980000a7ab9 */ /* 0x000fe20000000400 */
[----:B------:R-:W-:Y:S01]  /*0cf0*/  BSSY B0, `(.L_x_78) ;  /* 0x000004b000007945 */ /* 0x000fe20003800000 */
[----:B------:R-:W-:Y:S02]  /*0d00*/  ULDC.U16 UR4, c[0x0][0x164] ;  /* 0x0000590000047ab9 */ /* 0x000fe40000000400 */
[----:B------:R-:W-:Y:S02]  /*0d10*/  UPRMT UR7, UR4, 0x9910, URZ ;  /* 0x0000991004077896 */ /* 0x000fe4000800003f */
[----:B------:R-:W-:-:S02]  /*0d20*/  UPRMT UR6, UR10, 0x9910, URZ ;  /* 0x000099100a067896 */ /* 0x000fc4000800003f */
[----:B------:R-:W-:Y:S02]  /*0d30*/  UMOV UR4, UR5 ;  /* 0x0000000500047c82 */ /* 0x000fe40008000000 */
[----:B------:R-:W-:Y:S02]  /*0d40*/  UISETP.NE.AND UP0, UPT, UR4, 0x1, UPT ;  /* 0x000000010400788c */ /* 0x000fe4000bf05270 */
[----:B------:R-:W-:Y:S02]  /*0d50*/  ULDC.64 UR8, c[0x0][0x118] ;  /* 0x0000460000087ab9 */ /* 0x000fe40000000a00 */
[----:B------:R-:W-:Y:S02]  /*0d60*/  UMOV UR4, UR7 ;  /* 0x0000000700047c82 */ /* 0x000fe40008000000 */
[----:B------:R-:W-:-:S05]  /*0d70*/  UIADD3 UR5, UR4, 0x16, URZ ;  /* 0x0000001604057890 */ /* 0x000fca000fffe03f */
[----:B------:R-:W-:Y:S01]  /*0d80*/  @UP0 UIADD3 UR5, UR4, 0xa, URZ ;  /* 0x0000000a04050890 */ /* 0x000fe2000fffe03f */
[----:B0-----:R-:W-:Y:S02]  /*0d90*/  IMAD.SHL.U32 R0, R146, 0x10, RZ ;  /* 0x0000001092007824 */ /* 0x001fe400078e00ff */
[----:B------:R-:W-:Y:S02]  /*0da0*/  UMOV UR4, UR6 ;  /* 0x0000000600047c82 */ /* 0x000fe40008000000 */
[----:B------:R-:W-:-:S04]  /*0db0*/  UIMAD UR4, UR4, UR5, URZ ;  /* 0x00000005040472a4 */ /* 0x000fc8000f8e023f */
[----:B------:R-:W-:-:S06]  /*0dc0*/  USHF.L.U32 UR4, UR4, 0x1, URZ ;  /* 0x0000000104047899 */ /* 0x000fcc000800063f */
[----:B------:R-:W-:-:S13]  /*0dd0*/  ISETP.GE.AND P0, PT, R0, UR4, PT ;  /* 0x0000000400007c0c */ /* 0x000fda000bf06270 */
[----:B-1----:R-:W-:Y:S05]  /*0de0*/  @P0 BRA `(.L_x_79) ;  /* 0x000003b000000947 */ /* 0x002fea0003800000 */
.L_x_80:
        /* <DEDUP_REMOVED lines=59> */
.L_x_79:
[----:B------:R-:W-:Y:S05]  /*11a0*/  BSYNC B0 ;  /* 0x0000000000007941 */ /* 0x000fea0003800000 */
.L_x_78:
[----:B------:R-:W-:Y:S01]  /*11b0*/  PRMT R3, R24, 0x9910, RZ ;  /* 0x0000991018037816 */ /* 0x000fe200000000ff */
[----:B------:R-:W-:Y:S01]  /*11c0*/  IMAD.MOV R4, RZ, RZ, -R146 ;  /* 0x000000ffff047224 */ /* 0x000fe200078e0a92 */
[----:B------:R-:W-:Y:S06]  /*11d0*/  BAR.SYNC 0x0 ;  /* 0x0000000000007b1d */ /* 0x000fec0000000000 */
[----:B------:R-:W-:Y:S02]  /*11e0*/  ISETP.GE.AND P0, PT, R3, 0x1, PT ;  /* 0x000000010300780c */ /* 0x000fe40003f06270 */
[----:B------:R-:W-:-:S04]  /*11f0*/  PRMT R4, R4, 0x7710, RZ ;  /* 0x0000771004047816 */ /* 0x000fc800000000ff */
[----:B------:R-:W-:-:S07]  /*1200*/  IADD3 R4, R4, UR10, RZ ;  /* 0x0000000a04047c10 */ /* 0x000fce000fffe0ff */
[----:B------:R-:W-:Y:S05]  /*1210*/  @!P0 BRA `(.L_x_81) ;  /* 0x0000fd6000008947 */ /* 0x000fea0003800000 */
[----:B------:R-:W-:Y:S01]  /*1220*/  IMAD.MOV.U32 R5, RZ, RZ, RZ ;  /* 0x000000ffff057224 */ /* 0x000fe200078e00ff */
[----:B------:R-:W-:Y:S01]  /*1230*/  CS2R R6, SRZ ;  /* 0x0000000000067805 */ /* 0x000fe2000001ff00 */
[----:B0-----:R-:W-:Y:S01]  /*1240*/  CS2R R8, SRZ ;  /* 0x0000000000087805 */ /* 0x001fe2000001ff00 */
        /* <DEDUP_REMOVED lines=50> */
[----:B------:R-:W-:Y:S01]  /*1570*/  IMAD.MOV.U32 R106, RZ, RZ, RZ ;  /* 0x000000ffff6a7224 */ /* 0x000fe200078e00ff */
[----:B------:R-:W-:Y:S01]  /*1580*/  CS2R R108, SRZ ;  /* 0x00000000006c7805 */ /* 0x000fe2000001ff00 */
[----:B------:R-:W-:Y:S01]  /*1590*/  IMAD.MOV.U32 R119, RZ, RZ, RZ ;  /* 0x000000ffff777224 */ /* 0x000fe200078e00ff */
[----:B------:R-:W-:Y:S01]  /*15a0*/  CS2R R112, SRZ ;  /* 0x0000000000707805 */ /* 0x000fe2000001ff00 */
[----:B------:R-:W-:Y:S01]  /*15b0*/  IMAD.MOV.U32 R122, RZ, RZ, RZ ;  /* 0x000000ffff7a7224 */ /* 0x000fe200078e00ff */
[----:B------:R-:W-:Y:S01]  /*15c0*/  CS2R R114, SRZ ;  /* 0x0000000000727805 */ /* 0x000fe2000001ff00 */
[----:B------:R-:W-:Y:S01]  /*15d0*/  IMAD.MOV.U32 R120, RZ, RZ, RZ ;  /* 0x000000ffff787224 */ /* 0x000fe200078e00ff */
[----:B------:R-:W-:Y:S01]  /*15e0*/  UMOV UR4, URZ ;  /* 0x0000003f00047c82 */ /* 0x000fe20008000000 */
[----:B------:R-:W-:-:S02]  /*15f0*/  IMAD.MOV.U32 R2, RZ, RZ, RZ ;  /* 0x000000ffff027224 */ /* 0x000fc400078e00ff */
.L_x_83:
[----:B------:R-:W-:Y:S01]  /*1600*/  HSET2.BF.LE.AND R0, R4.H0_H0, c[0x0] [0x788], PT ;  /* 0x0001e20004007633 */ /* 0x000fe20003803880 */
[----:B------:R-:W-:Y:S01]  /*1610*/  LOP3.LUT R148, R120, 0x7ffffff, RZ, 0xc0, !PT ;  /* 0x07ffffff78947812 */ /* 0x000fe200078ec0ff */
[C---:B------:R-:W-:Y:S01]  /*1620*/  HADD2 R103, R146.reuse.H0_H0, c[0x0] [0x788] ;  /* 0x0001e20092677630 */ /* 0x040fe20000000800 */
[----:B------:R-:W-:Y:S01]  /*1630*/  LOP3.LUT R145, R2, 0x80008000, RZ, 0xfc, !PT ;  /* 0x8000800002917812 */ /* 0x000fe200078efcff */
[----:B------:R-:W-:-:S02]  /*1640*/  HADD2 R107, R146.H0_H0, c[0x0] [0x790] ;  /* 0x0001e400926b7630 */ /* 0x000fc40000000800 */
[----:B------:R-:W-:Y:S02]  /*1650*/  HFMA2 R0, -R0, c[0x0] [0x164].H1_H1, R103 ;  /* 0x3000590000007a31 */ /* 0x000fe40000000167 */
[----:B------:R-:W-:Y:S02]  /*1660*/  HSET2.BF.LE.AND R103, R4.H0_H0, c[0x0] [0x790], PT ;  /* 0x0001e40004677633 */ /* 0x000fe40003803880 */
[----:B------:R-:W-:Y:S01]  /*1670*/  HADD2 R126, R146.H0_H0, c[0x0] [0x798] ;  /* 0x0001e600927e7630 */ /* 0x000fe20000000800 */
[----:B------:R-:W-:Y:S02]  /*1680*/  LEA R0, R0, c[0x0][0x78c], 0x1 ;  /* 0x0001e30000007a11 */ /* 0x000fe400078e08ff */
[----:B------:R-:W-:Y:S01]  /*1690*/  HFMA2 R103, -R103, c[0x0] [0x164].H1_H1, R107 ;  /* 0x3000590067677a31 */ /* 0x000fe2000000016b */
[----:B------:R-:W-:Y:S01]  /*16a0*/  IMAD.MOV.U32 R107, RZ, RZ, 0x1 ;  /* 0x00000001ff6b7424 */ /* 0x000fe200078e00ff */
[----:B------:R-:W-:Y:S02]  /*16b0*/  PRMT R124, R0, 0x5410, RZ ;  /* 0x00005410007c7816 */ /* 0x000fe400000000ff */
[----:B------:R-:W-:-:S02]  /*16c0*/  SHF.R.U32.HI R123, RZ, 0x10, R0 ;  /* 0x00000010ff7b7819 */ /* 0x000fc40000011600 */
[----:B------:R-:W-:Y:S01]  /*16d0*/  LEA R103, R103, c[0x0][0x794], 0x1 ;  /* 0x0001e50067677a11 */ /* 0x000fe200078e08ff */
[----:B------:R-:W-:Y:S01]  /*16e0*/  LDS.U16 R127, [R124] ;  /* 0x000000007c7f7984 */ /* 0x000fe20000000400 */
[----:B------:R-:W-:Y:S02]  /*16f0*/  SHF.R.U32.HI R0, RZ, 0x1a, R120 ;  /* 0x0000001aff007819 */ /* 0x000fe40000011678 */
[----:B------:R-:W-:Y:S01]  /*1700*/  PRMT R121, R103, 0x5410, RZ ;  /* 0x0000541067797816 */ /* 0x000fe200000000ff */
[----:B------:R-:W0:Y:S01]  /*1710*/  LDS.U16 R128, [R123] ;  /* 0x000000007b807984 */ /* 0x000e220000000400 */
[----:B------:R-:W-:Y:S01]  /*1720*/  SHF.R.U32.HI R125, RZ, 0x10, R103 ;  /* 0x00000010ff7d7819 */ /* 0x000fe20000011667 */
[----:B------:R-:W-:Y:S01]  /*1730*/  IMAD.MOV.U32 R103, RZ, RZ, -0x57df57e0 ;  /* 0xa820a820ff677424 */ /* 0x000fe200078e00ff */
[----:B------:R-:W-:Y:S01]  /*1740*/  LOP3.LUT R120, R0, 0x3e, RZ, 0xc0, !PT ;  /* 0x0000003e00787812 */ /* 0x000fe200078ec0ff */
[----:B------:R-:W-:Y:S01]  /*1750*/  LDS.U16 R129, [R121] ;  /* 0x0000000079817984 */ /* 0x000fe20000000400 */
[----:B------:R-:W-:-:S02]  /*1760*/  HSET2.BF.LE.AND R0, R4.H0_H0, c[0x0] [0x798], PT ;  /* 0x0001e60004007633 */ /* 0x000fc40003803880 */
                                                                                                                                      /* 0x4040006767767241 */
                                                                                                                                      /* 0x180fe20000000094 */
[----:B------:R-:W1:Y:S01]  /*1780*/  LDS.U16 R130, [R125] ;  /* 0x000000007d827984 */ /* 0x000e620000000400 */
[----:B------:R-:W-:Y:S01]  /*1790*/  SHF.L.U32 R131, R107, R120, RZ ;  /* 0x000000786b837219 */ /* 0x000fe200000006ff */
[----:B------:R-:W-:Y:S01]  /*17a0*/  HFMA2 R0, -R0, c[0x0] [0x164].H1_H1, R126 ;  /* 0x3000590000007a31 */ /* 0x000fe2000000017e */
                                                                                                                                      /* 0x4040006767947241 */
                                                                                                                                      /* 0x000fe20000020094 */
[----:B------:R-:W-:Y:S01]  /*17c0*/  HSET2.BF.LE.AND R126, R4.H0_H0, c[0x0] [0x7a0], PT ;  /* 0x0001e800047e7633 */ /* 0x000fe20003803880 */
[----:B------:R-:W-:Y:S02]  /*17d0*/  LOP3.LUT R118, R118, R131, RZ, 0xfc, !PT ;  /* 0x0000008376767212 */ /* 0x000fe400078efcff */
[----:B------:R-:W-:Y:S02]  /*17e0*/  LEA R0, R0, c[0x0][0x79c], 0x1 ;  /* 0x0001e70000007a11 */ /* 0x000fe400078e08ff */
                                                                                                                                      /* 0x0000009102907241 */
                                                                                                                                      /* 0x000fc40000000076 */
                                                                                                                                      /* 0x0000009102887241 */
                                                                                                                                      /* 0x080fe40000008076 */
[----:B------:R-:W-:Y:S02]  /*1810*/  PRMT R143, R0, 0x5410, RZ ;  /* 0x00005410008f7816 */ /* 0x000fe400000000ff */
[----:B------:R-:W-:Y:S02]  /*1820*/  SHF.R.U32.HI R133, RZ, 0x10, R0 ;  /* 0x00000010ff857819 */ /* 0x000fe40000011600 */
                                                                                                                                      /* 0x00000091028d7241 */
                                                                                                                                      /* 0x1c0fe40000010076 */
                                                                                                                                      /* 0x00000091028e7241 */
                                                                                                                                      /* 0x1c0fe40000018076 */
                                                                                                                                      /* 0x00000091028c7241 */
                                                                                                                                      /* 0x000fc40000028076 */
[----:B0-----:R-:W-:Y:S02]  /*1860*/  PRMT R127, R127, 0x5410, R128 ;  /* 0x000054107f7f7816 */ /* 0x001fe40000000080 */
[----:B------:R-:W-:Y:S04]  /*1870*/  LDS.U16 R128, [R143] ;  /* 0x000000008f807984 */ /* 0x000fe80000000400 */
[----:B------:R-:W-:Y:S01]  /*1880*/  HFMA2.MMA R144, R127, 1, 1, -R144 ;  /* 0x3c003c007f907835 */ /* 0x000fe20000100090 */
[----:B------:R-:W-:Y:S01]  /*1890*/  HADD2 R127, R146.H0_H0, c[0x0] [0x7a0] ;  /* 0x0001e800927f7630 */ /* 0x000fe20000000800 */
[----:B-1----:R-:W-:-:S03]  /*18a0*/  PRMT R129, R129, 0x5410, R130 ;  /* 0x0000541081817816 */ /* 0x002fc60000000082 */
[----:B------:R-:W-:Y:S02]  /*18b0*/  HFMA2 R126, -R126, c[0x0] [0x164].H1_H1, R127 ;  /* 0x300059007e7e7a31 */ /* 0x000fe4000000017f */
[----:B------:R-:W-:Y:S02]  /*18c0*/  HADD2 R136, R129, -R136 ;  /* 0x8000008881887230 */ /* 0x000fe40000000000 */
[----:B------:R-:W0:Y:S01]  /*18d0*/  LDS.U16 R129, [R133] ;  /* 0x0000000085817984 */ /* 0x000e220000000400 */
[----:B------:R-:W-:Y:S01]  /*18e0*/  HSETP2.LTU.AND P0, PT, |R144|.H0_H0, |R144|.H1_H1, PT ;  /* 0x7000009090007234 */ /* 0x000fe20003f09a00 */
[----:B------:R-:W-:Y:S01]  /*18f0*/  IMAD.MOV.U32 R131, RZ, RZ, R144 ;  /* 0x000000ffff837224 */ /* 0x000fe200078e0090 */
[----:B------:R-:W-:Y:S01]  /*1900*/  LEA R126, R126, c[0x0][0x7a4], 0x1 ;  /* 0x0001e9007e7e7a11 */ /* 0x000fe200078e08ff */
[----:B------:R-:W-:-:S03]  /*1910*/  HADD2 R127, R146.H0_H0, c[0x0] [0x7a8] ;  /* 0x0001ea00927f7630 */ /* 0x000fc60000000800 */
[C---:B------:R-:W-:Y:S02]  /*1920*/  PRMT R0, R131.reuse, 0xfdb9, R136 ;  /* 0x0000fdb983007816 */ /* 0x040fe40000000088 */
[----:B------:R-:W-:Y:S02]  /*1930*/  PRMT R139, R126, 0x5410, RZ ;  /* 0x000054107e8b7816 */ /* 0x000fe400000000ff */
[----:B------:R-:W-:Y:S01]  /*1940*/  SHF.R.U32.HI R137, RZ, 0x10, R126 ;  /* 0x00000010ff897819 */ /* 0x000fe2000001167e */
[----:B------:R-:W-:Y:S01]  /*1950*/  HSET2.BF.LE.AND R126, R4.H0_H0, c[0x0] [0x7a8], PT ;  /* 0x0001ea00047e7633 */ /* 0x000fe20003803880 */
[----:B------:R-:W-:Y:S01]  /*1960*/  IDP.4A.S8.S8 R0, R0, c[0x2][0x0], RZ ;  /* 0x0080000000007a26 */ /* 0x000fe200000006ff */
[----:B------:R-:W-:Y:S01]  /*1970*/  @!P0 PRMT R131, R131, 0x5432, R131 ;  /* 0x0000543283838816 */ /* 0x000fe20000000083 */
[----:B------:R-:W-:Y:S02]  /*1980*/  LDS.U16 R130, [R139] ;  /* 0x000000008b827984 */ /* 0x000fe40000000400 */
[----:B------:R-:W-:-:S02]  /*1990*/  HFMA2 R126, -R126, c[0x0] [0x164].H1_H1, R127 ;  /* 0x300059007e7e7a31 */ /* 0x000fc4000000017f */
[----:B------:R-:W-:Y:S02]  /*19a0*/  HSETP2.LTU.AND P3, PT, |R136|.H0_H0, |R131|.H0_H0, PT ;  /* 0x6000008388007234 */ /* 0x000fe40003f69a00 */
[----:B------:R-:W-:Y:S01]  /*19b0*/  HMNMX2 R135, |R131|, |R136|.H0_H0, PT ;  /* 0x6000008883877240 */ /* 0x000fe20003800200 */
[----:B------:R-:W-:-:S04]  /*19c0*/  LEA R126, R126, c[0x0][0x7ac], 0x1 ;  /* 0x0001eb007e7e7a11 */ /* 0x000fc800078e08ff */
[----:B------:R-:W-:-:S05]  /*19d0*/  SHF.R.U32.HI R134, RZ, 0x10, R126 ;  /* 0x00000010ff867819 */ /* 0x000fca000001167e */
[----:B------:R-:W-:Y:S01]  /*19e0*/  LDS.U16 R147, [R134] ;  /* 0x0000000086937984 */ /* 0x000fe20000000400 */
[----:B------:R-:W-:-:S03]  /*19f0*/  @P3 PRMT R135, R131, 0x1054, R135 ;  /* 0x0000105483873816 */ /* 0x000fc60000000087 */
[----:B------:R-:W1:Y:S02]  /*1a00*/  LDS.U16 R131, [R137] ;  /* 0x0000000089837984 */ /* 0x000e640000000400 */
[----:B------:R-:W-:Y:S02]  /*1a10*/  HSETP2.LTU.AND P2, PT, |R136|.H1_H1, |R135|.H0_H0, PT ;  /* 0x6000008788007234 */ /* 0x000fe40003f49e00 */
[----:B------:R-:W-:Y:S01]  /*1a20*/  HMNMX2 R132, |R135|, |R136|.H1_H1, PT ;  /* 0x7000008887847240 */ /* 0x000fe20003800200 */
[----:B0-----:R-:W-:-:S06]  /*1a30*/  PRMT R128, R128, 0x5410, R129 ;  /* 0x0000541080807816 */ /* 0x001fcc0000000081 */
[----:B------:R-:W-:-:S04]  /*1a40*/  HFMA2.MMA R141, R128, 1, 1, -R141 ;  /* 0x3c003c00808d7835 */ /* 0x000fc8000010008d */
[----:B------:R-:W-:Y:S02]  /*1a50*/  @P2 PRMT R132, R135, 0x1054, R132 ;  /* 0x0000105487842816 */ /* 0x000fe40000000084 */
[----:B------:R-:W-:Y:S01]  /*1a60*/  PRMT R135, R126, 0x5410, RZ ;  /* 0x000054107e877816 */ /* 0x000fe200000000ff */
[----:B------:R-:W-:-:S03]  /*1a70*/  HSET2.BF.LE.AND R126, R4.H0_H0, c[0x0] [0x7b0], PT ;  /* 0x0001ec00047e7633 */ /* 0x000fc60003803880 */
[----:B------:R-:W-:Y:S01]  /*1a80*/  HSETP2.LTU.AND P1, PT, |R141|.H0_H0, |R132|.H0_H0, PT ;  /* 0x600000848d007234 */ /* 0x000fe20003f29a00 */
[----:B------:R-:W0:Y:S01]  /*1a90*/  LDS.U16 R128, [R135] ;  /* 0x0000000087807984 */ /* 0x000e220000000400 */
[----:B------:R-:W-:-:S11]  /*1aa0*/  HMNMX2 R138, |R132|, |R141|.H0_H0, PT ;  /* 0x6000008d848a7240 */ /* 0x000fd60003800200 */
[----:B------:R-:W-:-:S05]  /*1ab0*/  @P1 PRMT R138, R132, 0x1054, R138 ;  /* 0x00001054848a1816 */ /* 0x000fca000000008a */
[----:B------:R-:W-:Y:S01]  /*1ac0*/  HSETP2.LTU.AND P4, PT, |R141|.H1_H1, |R138|.H0_H0, PT ;  /* 0x6000008a8d007234 */ /* 0x000fe20003f89e00 */
[----:B-1----:R-:W-:Y:S01]  /*1ad0*/  PRMT R131, R130, 0x5410, R131 ;  /* 0x0000541082837816 */ /* 0x002fe20000000083 */
[----:B------:R-:W-:-:S05]  /*1ae0*/  HMNMX2 R127, |R138|, |R141|.H1_H1, PT ;  /* 0x7000008d8a7f7240 */ /* 0x000fca0003800200 */
[----:B------:R-:W-:-:S06]  /*1af0*/  HFMA2.MMA R142, R131, 1, 1, -R142 ;  /* 0x3c003c00838e7835 */ /* 0x000fcc000010008e */
[----:B------:R-:W-:Y:S02]  /*1b00*/  @P4 PRMT R127, R138, 0x1054, R127 ;  /* 0x000010548a7f4816 */ /* 0x000fe4000000007f */
                                                                                                                                      /* 0x00000091028a7241 */
                                                                                                                                      /* 0x000fc60000020076 */
[----:B------:R-:W-:Y:S02]  /*1b20*/  HSETP2.LTU.AND P6, PT, |R142|.H0_H0, |R127|.H0_H0, PT ;  /* 0x6000007f8e007234 */ /* 0x000fe40003fc9a00 */
[----:B------:R-:W-:-:S11]  /*1b30*/  HMNMX2 R149, |R127|, |R142|.H0_H0, PT ;  /* 0x6000008e7f957240 */ /* 0x000fd60003800200 */
[----:B------:R-:W-:Y:S01]  /*1b40*/  @P6 PRMT R149, R127, 0x1054, R149 ;  /* 0x000010547f956816 */ /* 0x000fe20000000095 */
[----:B------:R-:W-:-:S04]  /*1b50*/  HADD2 R127, R146.H0_H0, c[0x0] [0x7b0] ;  /* 0x0001ec00927f7630 */ /* 0x000fc80000000800 */
[----:B------:R-:W-:Y:S02]  /*1b60*/  HSETP2.LTU.AND P5, PT, |R142|.H1_H1, |R149|.H0_H0, PT ;  /* 0x600000958e007234 */ /* 0x000fe40003fa9e00 */
[----:B------:R-:W-:Y:S01]  /*1b70*/  HFMA2 R126, -R126, c[0x0] [0x164].H1_H1, R127 ;  /* 0x300059007e7e7a31 */ /* 0x000fe2000000017f */
[----:B0-----:R-:W-:Y:S01]  /*1b80*/  PRMT R127, R128, 0x5410, R147 ;  /* 0x00005410807f7816 */ /* 0x001fe20000000093 */
[----:B------:R-:W-:Y:S01]  /*1b90*/  HMNMX2 R151, |R149|, |R142|.H1_H1, PT ;  /* 0x7000008e95977240 */ /* 0x000fe20003800200 */
[----:B------:R-:W-:Y:S02]  /*1ba0*/  SEL R128, RZ, 0x1, P0 ;  /* 0x00000001ff807807 */ /* 0x000fe40000000000 */
[----:B------:R-:W-:Y:S02]  /*1bb0*/  LEA R126, R126, c[0x0][0x7b4], 0x1 ;  /* 0x0001ed007e7e7a11 */ /* 0x000fe400078e08ff */
[----:B------:R-:W-:Y:S01]  /*1bc0*/  HFMA2.MMA R138, R127, 1, 1, -R138 ;  /* 0x3c003c007f8a7835 */ /* 0x000fe2000010008a */
[----:B------:R-:W-:Y:S01]  /*1bd0*/  HADD2 R127, R146.H0_H0, c[0x0] [0x7b8] ;  /* 0x0001ee00927f7630 */ /* 0x000fe20000000800 */
[----:B------:R-:W-:-:S02]  /*1be0*/  PRMT R129, R126, 0x5410, RZ ;  /* 0x000054107e817816 */ /* 0x000fc400000000ff */
[----:B------:R-:W-:Y:S01]  /*1bf0*/  SHF.R.U32.HI R131, RZ, 0x10, R126 ;  /* 0x00000010ff837819 */ /* 0x000fe2000001167e */
[----:B------:R-:W-:Y:S01]  /*1c00*/  HSET2.BF.LE.AND R126, R4.H0_H0, c[0x0] [0x7b8], PT ;  /* 0x0001ee00047e7633 */ /* 0x000fe20003803880 */
[----:B------:R-:W-:Y:S01]  /*1c10*/  @P5 PRMT R151, R149, 0x1054, R151 ;  /* 0x0000105495975816 */ /* 0x000fe20000000097 */
[----:B------:R-:W-:Y:S03]  /*1c20*/  LDS.U16 R132, [R129] ;  /* 0x0000000081847984 */ /* 0x000fe60000000400 */
[----:B------:R-:W-:Y:S01]  /*1c30*/  HFMA2 R126, -R126, c[0x0] [0x164].H1_H1, R127 ;  /* 0x300059007e7e7a31 */ /* 0x000fe2000000017f */
[----:B------:R-:W0:Y:S01]  /*1c40*/  LDS.U16 R147, [R131] ;  /* 0x0000000083937984 */ /* 0x000e220000000400 */
[----:B------:R-:W-:Y:S01]  /*1c50*/  HSETP2.LTU.AND P0, PT, |R138|.H0_H0, |R151|.H0_H0, PT ;  /* 0x600000978a007234 */ /* 0x000fe20003f09a00 */
[----:B------:R-:W-:Y:S01]  /*1c60*/  SEL R127, R128, 0x2, !P3 ;  /* 0x00000002807f7807 */ /* 0x000fe20005800000 */
[----:B------:R-:W-:Y:S01]  /*1c70*/  HMNMX2 R149, |R151|, |R138|.H0_H0, PT ;  /* 0x6000008a97957240 */ /* 0x000fe20003800200 */
[----:B------:R-:W-:-:S02]  /*1c80*/  LEA R126, R126, c[0x0][0x7bc], 0x1 ;  /* 0x0001ef007e7e7a11 */ /* 0x000fc400078e08ff */
[----:B------:R-:W-:Y:S02]  /*1c90*/  SEL R127, R127, 0x3, !P2 ;  /* 0x000000037f7f7807 */ /* 0x000fe40005000000 */
[----:B------:R-:W-:Y:S02]  /*1ca0*/  PRMT R128, R126, 0x5410, RZ ;  /* 0x000054107e807816 */ /* 0x000fe400000000ff */
[----:B------:R-:W-:Y:S01]  /*1cb0*/  SHF.R.U32.HI R130, RZ, 0x10, R126 ;  /* 0x00000010ff827819 */ /* 0x000fe2000001167e */
[----:B------:R-:W-:-:S03]  /*1cc0*/  HSET2.BF.LE.AND R126, R4.H0_H0, c[0x0] [0x7c0], PT ;  /* 0x0001f000047e7633 */ /* 0x000fc60003803880 */
[----:B------:R-:W-:Y:S01]  /*1cd0*/  @P0 PRMT R149, R151, 0x1054, R149 ;  /* 0x0000105497950816 */ /* 0x000fe20000000095 */
[----:B------:R-:W-:Y:S04]  /*1ce0*/  LDS.U16 R150, [R130] ;  /* 0x0000000082967984 */ /* 0x000fe80000000400 */
[----:B------:R-:W-:Y:S02]  /*1cf0*/  HSETP2.LTU.AND P3, PT, |R138|.H1_H1, |R149|.H0_H0, PT ;  /* 0x600000958a007234 */ /* 0x000fe40003f69e00 */
[----:B------:R-:W-:-:S11]  /*1d00*/  HMNMX2 R151, |R149|, |R138|.H1_H1, PT ;  /* 0x7000008a95977240 */ /* 0x000fd60003800200 */
[----:B------:R-:W-:Y:S02]  /*1d10*/  @P3 PRMT R151, R149, 0x1054, R151 ;  /* 0x0000105495973816 */ /* 0x000fe40000000097 */
[----:B------:R-:W1:Y:S01]  /*1d20*/  LDS.U16 R149, [R128] ;  /* 0x0000000080957984 */ /* 0x000e620000000400 */
[----:B0-----:R-:W-:Y:S02]  /*1d30*/  PRMT R147, R132, 0x5410, R147 ;  /* 0x0000541084937816 */ /* 0x001fe40000000093 */
                                                                                                                                      /* 0x0000009102847241 */
                                                                                                                                      /* 0x000fc80000030076 */
[----:B------:R-:W-:Y:S01]  /*1d50*/  HFMA2.MMA R140, R147, 1, 1, -R140 ;  /* 0x3c003c00938c7835 */ /* 0x000fe2000010008c */
[----:B------:R-:W-:Y:S01]  /*1d60*/  SEL R147, R127, 0x4, !P1 ;  /* 0x000000047f937807 */ /* 0x000fe20004800000 */
[----:B------:R-:W-:-:S03]  /*1d70*/  HADD2 R127, R146.H0_H0, c[0x0] [0x7c0] ;  /* 0x0001f000927f7630 */ /* 0x000fc60000000800 */
[----:B------:R-:W-:Y:S01]  /*1d80*/  SEL R147, R147, 0x5, !P4 ;  /* 0x0000000593937807 */ /* 0x000fe20006000000 */
[----:B------:R-:W-:-:S04]  /*1d90*/  HFMA2 R126, -R126, c[0x0] [0x164].H1_H1, R127 ;  /* 0x300059007e7e7a31 */ /* 0x000fc8000000017f */
[----:B------:R-:W-:Y:S01]  /*1da0*/  HSETP2.LTU.AND P2, PT, |R140|.H0_H0, |R151|.H0_H0, PT ;  /* 0x600000978c007234 */ /* 0x000fe20003f49a00 */
[----:B------:R-:W-:Y:S01]  /*1db0*/  LEA R126, R126, c[0x0][0x7c4], 0x1 ;  /* 0x0001f1007e7e7a11 */ /* 0x000fe200078e08ff */
[----:B------:R-:W-:-:S03]  /*1dc0*/  HMNMX2 R153, |R151|, |R140|.H0_H0, PT ;  /* 0x6000008c97997240 */ /* 0x000fc60003800200 */
[----:B------:R-:W-:Y:S02]  /*1dd0*/  PRMT R127, R126, 0x5410, RZ ;  /* 0x000054107e7f7816 */ /* 0x000fe400000000ff */
[----:B------:R-:W-:-:S05]  /*1de0*/  SHF.R.U32.HI R126, RZ, 0x10, R126 ;  /* 0x00000010ff7e7819 */ /* 0x000fca000001167e */
[----:B------:R-:W-:Y:S01]  /*1df0*/  LDS.U16 R152, [R126] ;  /* 0x000000007e987984 */ /* 0x000fe20000000400 */
[----:B------:R-:W-:-:S05]  /*1e00*/  @P2 PRMT R153, R151, 0x1054, R153 ;  /* 0x0000105497992816 */ /* 0x000fca0000000099 */
[----:B------:R-:W-:Y:S01]  /*1e10*/  HSETP2.LTU.AND P1, PT, |R140|.H1_H1, |R153|.H0_H0, PT ;  /* 0x600000998c007234 */ /* 0x000fe20003f29e00 */
[----:B-1----:R-:W-:Y:S01]  /*1e20*/  PRMT R149, R149, 0x5410, R150 ;  /* 0x0000541095957816 */ /* 0x002fe20000000096 */
[----:B------:R-:W-:-:S05]  /*1e30*/  HMNMX2 R151, |R153|, |R140|.H1_H1, PT ;  /* 0x7000008c99977240 */ /* 0x000fca0003800200 */
[----:B------:R-:W-:Y:S02]  /*1e40*/  HFMA2.MMA R132, R149, 1, 1, -R132 ;  /* 0x3c003c0095847835 */ /* 0x000fe40000100084 */
[----:B------:R-:W0:Y:S04]  /*1e50*/  LDS.U16 R149, [R127] ;  /* 0x000000007f957984 */ /* 0x000e280000000400 */
[----:B------:R-:W-:Y:S02]  /*1e60*/  @P1 PRMT R151, R153, 0x1054, R151 ;  /* 0x0000105499971816 */ /* 0x000fe40000000097 */
                                                                                                                                      /* 0x0000009102997241 */
                                                                                                                                      /* 0x000fe20000038076 */
[----:B------:R-:W-:Y:S02]  /*1e80*/  HSET2.BF.LE.AND R118, R4.H0_H0, c[0x0] [0x7c8], PT ;  /* 0x0001f20004767633 */ /* 0x000fe40003803880 */
[----:B------:R-:W-:-:S02]  /*1e90*/  HSETP2.LTU.AND P4, PT, |R132|.H0_H0, |R151|.H0_H0, PT ;  /* 0x6000009784007234 */ /* 0x000fc40003f89a00 */
[----:B------:R-:W-:-:S11]  /*1ea0*/  HMNMX2 R155, |R151|, |R132|.H0_H0, PT ;  /* 0x60000084979b7240 */ /* 0x000fd60003800200 */
[----:B------:R-:W-:Y:S02]  /*1eb0*/  @P4 PRMT R155, R151, 0x1054, R155 ;  /* 0x00001054979b4816 */ /* 0x000fe4000000009b */
[----:B------:R-:W-:Y:S02]  /*1ec0*/  SHF.L.U64.HI R151, R107, R120, RZ ;  /* 0x000000786b977219 */ /* 0x000fe400000102ff */
[----:B------:R-:W-:Y:S01]  /*1ed0*/  SEL R120, R147, 0x6, !P6 ;  /* 0x0000000693787807 */ /* 0x000fe20007000000 */
[----:B------:R-:W-:Y:S01]  /*1ee0*/  HADD2 R147, R146.H0_H0, c[0x0] [0x7d0] ;  /* 0x0001f40092937630 */ /* 0x000fe20000000800 */
[----:B------:R-:W-:Y:S01]  /*1ef0*/  LOP3.LUT R148, R148, R151, RZ, 0xfc, !PT ;  /* 0x0000009794947212 */ /* 0x000fe200078efcff */
[----:B------:R-:W-:-:S03]  /*1f00*/  HSETP2.LTU.AND P6, PT, |R132|.H1_H1, |R155|.H0_H0, PT ;  /* 0x6000009b84007234 */ /* 0x000fc60003fc9e00 */
                                                                                                                                      /* 0x0000009102967241 */
                                                                                                                                      /* 0x1c0fe40000000094 */
                                                                                                                                      /* 0x0000009102977241 */
                                                                                                                                      /* 0x000fe20000008094 */
[----:B------:R-:W-:Y:S02]  /*1f30*/  HADD2 R145, R146.H0_H0, c[0x0] [0x7c8] ;  /* 0x0001f20092917630 */ /* 0x000fe40000000800 */
[----:B------:R-:W-:Y:S02]  /*1f40*/  HMNMX2 R2, |R155|, |R132|.H1_H1, PT ;  /* 0x700000849b027240 */ /* 0x000fe40003800200 */
[----:B------:R-:W-:Y:S01]  /*1f50*/  HFMA2 R118, -R118, c[0x0] [0x164].H1_H1, R145 ;  /* 0x3000590076767a31 */ /* 0x000fe20000000191 */
[----:B0-----:R-:W-:Y:S01]  /*1f60*/  PRMT R152, R149, 0x5410, R152 ;  /* 0x0000541095987816 */ /* 0x001fe20000000098 */
[----:B------:R-:W-:Y:S01]  /*1f70*/  HSET2.BF.LE.AND R145, R4.H0_H0, c[0x0] [0x7d0], PT ;  /* 0x0001f40004917633 */ /* 0x000fe20003803880 */
[----:B------:R-:W-:-:S02]  /*1f80*/  @P6 PRMT R2, R155, 0x1054, R2 ;  /* 0x000010549b026816 */ /* 0x000fc40000000002 */
[----:B------:R-:W-:Y:S02]  /*1f90*/  LEA R118, R118, c[0x0][0x7cc], 0x1 ;  /* 0x0001f30076767a11 */ /* 0x000fe400078e08ff */
[----:B------:R-:W-:Y:S01]  /*1fa0*/  HFMA2 R148, -R145, c[0x0] [0x164].H1_H1, R147 ;  /* 0x3000590091947a31 */ /* 0x000fe20000000193 */
[----:B------:R-:W-:Y:S01]  /*1fb0*/  HFMA2.MMA R149, R152, 1, 1, -R153 ;  /* 0x3c003c0098957835 */ /* 0x000fe20000100099 */
[----:B------:R-:W-:Y:S02]  /*1fc0*/  PRMT R145, R118, 0x5410, RZ ;  /* 0x0000541076917816 */ /* 0x000fe400000000ff */
[----:B------:R-:W-:Y:S02]  /*1fd0*/  SHF.R.U32.HI R147, RZ, 0x10, R118 ;  /* 0x00000010ff937819 */ /* 0x000fe40000011676 */
[----:B------:R-:W-:Y:S01]  /*1fe0*/  LEA R148, R148, c[0x0][0x7d4], 0x1 ;  /* 0x0001f50094947a11 */ /* 0x000fe200078e08ff */
[----:B------:R-:W-:Y:S01]  /*1ff0*/  LDS.U16 R118, [R145] ;  /* 0x0000000091767984 */ /* 0x000fe20000000400 */
[----:B------:R-:W-:-:S02]  /*2000*/  SEL R152, R120, 0x7, !P5 ;  /* 0x0000000778987807 */ /* 0x000fc40006800000 */
[----:B------:R-:W-:Y:S01]  /*2010*/  PRMT R148, R148, 0x5410, RZ ;  /* 0x0000541094947816 */ /* 0x000fe200000000ff */
[----:B------:R-:W0:Y:S01]  /*2020*/  LDS.U16 R153, [R147] ;  /* 0x0000000093997984 */ /* 0x000e220000000400 */
[----:B------:R-:W-:Y:S01]  /*2030*/  HSETP2.LTU.AND P5, PT, |R149|.H0_H0, |R2|.H0_H0, PT ;  /* 0x6000000295007234 */ /* 0x000fe20003fa9a00 */
[----:B------:R-:W-:Y:S01]  /*2040*/  PRMT R120, R141, 0xfdb9, R142 ;  /* 0x0000fdb98d787816 */ /* 0x000fe2000000008e */
[----:B------:R-:W-:Y:S01]  /*2050*/  HMNMX2 R154, |R2|, |R149|.H0_H0, PT ;  /* 0x60000095029a7240 */ /* 0x000fe20003800200 */
[----:B------:R-:W1:Y:S01]  /*2060*/  LDS.U16 R155, [R148] ;  /* 0x00000000949b7984 */ /* 0x000e620000000400 */
[----:B------:R-:W-:Y:S02]  /*2070*/  SEL R152, R152, 0x8, !P0 ;  /* 0x0000000898987807 */ /* 0x000fe40004000000 */
[----:B------:R-:W-:Y:S02]  /*2080*/  IDP.4A.S8.S8 R157, R120, c[0x2][0x0], RZ ;  /* 0x00800000789d7a26 */ /* 0x000fe400000006ff */
[----:B------:R-:W-:-:S04]  /*2090*/  SEL R152, R152, 0x9, !P3 ;  /* 0x0000000998987807 */ /* 0x000fc80005800000 */
[----:B------:R-:W-:Y:S02]  /*20a0*/  SEL R152, R152, 0xa, !P2 ;  /* 0x0000000a98987807 */ /* 0x000fe40005000000 */
[----:B------:R-:W-:Y:S01]  /*20b0*/  @P5 PRMT R154, R2, 0x1054, R154 ;  /* 0x00001054029a5816 */ /* 0x000fe2000000009a */
[----:B------:R-:W-:Y:S01]  /*20c0*/  IMAD R2, R157, 0x10, R0 ;  /* 0x000000109d027824 */ /* 0x000fe200078e0200 */
[----:B------:R-:W-:Y:S02]  /*20d0*/  PRMT R0, R138, 0xfdb9, R140 ;  /* 0x0000fdb98a007816 */ /* 0x000fe4000000008c */
[----:B------:R-:W-:Y:S01]  /*20e0*/  SEL R152, R152, 0xb, !P1 ;  /* 0x0000000b98987807 */ /* 0x000fe20004800000 */
[----:B------:R-:W-:Y:S02]  /*20f0*/  HSETP2.LTU.AND P0, PT, |R149|.H1_H1, |R154|.H0_H0, PT ;  /* 0x6000009a95007234 */ /* 0x000fe40003f09e00 */
[----:B------:R-:W-:Y:S01]  /*2100*/  HMNMX2 R157, |R154|, |R149|.H1_H1, PT ;  /* 0x700000959a9d7240 */ /* 0x000fe20003800200 */
[----:B------:R-:W-:-:S04]  /*2110*/  SEL R152, R152, 0xc, !P4 ;  /* 0x0000000c98987807 */ /* 0x000fc80006000000 */
[----:B------:R-:W-:-:S04]  /*2120*/  SEL R152, R152, 0xd, !P6 ;  /* 0x0000000d98987807 */ /* 0x000fc80007000000 */
[----:B------:R-:W-:Y:S02]  /*2130*/  SEL R152, R152, 0xe, !P5 ;  /* 0x0000000e98987807 */ /* 0x000fe40006800000 */
[----:B------:R-:W-:Y:S02]  /*2140*/  @P0 PRMT R157, R154, 0x1054, R157 ;  /* 0x000010549a9d0816 */ /* 0x000fe4000000009d */
[----:B------:R-:W-:Y:S02]  /*2150*/  SEL R152, R152, 0xf, !P0 ;  /* 0x0000000f98987807 */ /* 0x000fe40004000000 */
[----:B0-----:R-:W-:Y:S02]  /*2160*/  PRMT R153, R118, 0x5410, R153 ;  /* 0x0000541076997816 */ /* 0x001fe40000000099 */
[----:B------:R-:W-:-:S03]  /*2170*/  PRMT R118, R132, 0xfdb9, R149 ;  /* 0x0000fdb984767816 */ /* 0x000fc60000000095 */
[----:B------:R-:W-:Y:S01]  /*2180*/  HADD2 R150, R153, -R150 ;  /* 0x8000009699967230 */ /* 0x000fe20000000000 */
[----:B------:R-:W-:Y:S02]  /*2190*/  IDP.4A.S8.S8 R153, R0, c[0x2][0x0], RZ ;  /* 0x0080000000997a26 */ /* 0x000fe400000006ff */
[----:B------:R-:W-:Y:S02]  /*21a0*/  IMAD.MOV.U32 R0, RZ, RZ, 0x7c00 ;  /* 0x00007c00ff007424 */ /* 0x000fe400078e00ff */
[----:B------:R-:W-:Y:S01]  /*21b0*/  HSETP2.LTU.AND P3, PT, |R150|.H0_H0, |R157|.H0_H0, PT ;  /* 0x6000009d96007234 */ /* 0x000fe20003f69a00 */
[----:B------:R-:W-:Y:S01]  /*21c0*/  IMAD R2, R153, 0x100, R2 ;  /* 0x0000010099027824 */ /* 0x000fe200078e0202 */
[----:B------:R-:W-:Y:S01]  /*21d0*/  HMNMX2 R153, |R157|, |R150|.H0_H0, PT ;  /* 0x600000969d997240 */ /* 0x000fe20003800200 */
[----:B------:R-:W-:Y:S02]  /*21e0*/  PRMT R0, R0, 0x5410, R0 ;  /* 0x0000541000007816 */ /* 0x000fe40000000000 */
[----:B------:R-:W-:-:S02]  /*21f0*/  SEL R152, R152, 0x10, !P3 ;  /* 0x0000001098987807 */ /* 0x000fc40005800000 */
[----:B-1----:R-:W-:Y:S01]  /*2200*/  PRMT R0, R155, 0x7610, R0 ;  /* 0x000076109b007816 */ /* 0x002fe20000000000 */
[----:B------:R-:W-:-:S04]  /*2210*/  IDP.4A.S8.S8 R155, R118, c[0x2][0x0], RZ ;  /* 0x00800000769b7a26 */ /* 0x000fc800000006ff */
[----:B------:R-:W-:Y:S01]  /*2220*/  IMAD R2, R155, 0x1000, R2 ;  /* 0x000010009b027824 */ /* 0x000fe200078e0202 */
[----:B------:R-:W-:Y:S01]  /*2230*/  HFMA2.MMA R151, R0, 1, 1, -R151 ;  /* 0x3c003c0000977835 */ /* 0x000fe20000100097 */
[----:B------:R-:W-:-:S05]  /*2240*/  @P3 PRMT R153, R157, 0x1054, R153 ;  /* 0x000010549d993816 */ /* 0x000fca0000000099 */
[----:B------:R-:W-:Y:S02]  /*2250*/  HSETP2.LTU.AND P2, PT, |R150|.H1_H1, |R153|.H0_H0, PT ;  /* 0x6000009996007234 */ /* 0x000fe40003f49e00 */
[----:B------:R-:W-:Y:S02]  /*2260*/  HMNMX2 R118, |R153|, |R150|.H1_H1, PT ;  /* 0x7000009699767240 */ /* 0x000fe40003800200 */
[----:B------:R-:W-:-:S05]  /*2270*/  PRMT R120, R150, 0xfdb9, R151 ;  /* 0x0000fdb996787816 */ /* 0x000fca0000000097 */
[----:B------:R-:W-:-:S04]  /*2280*/  IDP.4A.S8.S8 R155, R120, c[0x2][0x4], RZ ;  /* 0x00800100789b7a26 */ /* 0x000fc800000006ff */
[----:B------:R-:W-:Y:S01]  /*2290*/  IMAD R2, R155, 0x10000, R2 ;  /* 0x000100009b027824 */ /* 0x000fe200078e0202 */
[----:B------:R-:W-:-:S03]  /*22a0*/  @P2 PRMT R118, R153, 0x1054, R118 ;  /* 0x0000105499762816 */ /* 0x000fc60000000076 */
[----:B------:R-:W0:Y:S02]  /*22b0*/  POPC R120, R2 ;  /* 0x0000000200787309 */ /* 0x000e240000000000 */
[----:B------:R-:W-:Y:S02]  /*22c0*/  HSETP2.LTU.AND P1, PT, |R151|.H0_H0, |R118|.H0_H0, PT ;  /* 0x6000007697007234 */ /* 0x000fe40003f29a00 */
[----:B------:R-:W-:-:S11]  /*22d0*/  HMNMX2 R153, |R118|, |R151|.H0_H0, PT ;  /* 0x6000009776997240 */ /* 0x000fd60003800200 */
[----:B------:R-:W-:Y:S02]  /*22e0*/  @P1 PRMT R153, R118, 0x1054, R153 ;  /* 0x0000105476991816 */ /* 0x000fe40000000099 */
[----:B0-----:R-:W-:Y:S02]  /*22f0*/  LOP3.LUT R120, R120, 0x1, RZ, 0xc0, !PT ;  /* 0x0000000178787812 */ /* 0x001fe400078ec0ff */
[----:B------:R-:W-:Y:S01]  /*2300*/  SEL R118, R152, 0x11, !P2 ;  /* 0x0000001198767807 */ /* 0x000fe20005000000 */
[----:B------:R-:W-:Y:S02]  /*2310*/  HMUL2 R153, R153, c[0x0] [0x16c] ;  /* 0x00005b0099997a32 */ /* 0x000fe40000000000 */
[----:B------:R-:W-:Y:S01]  /*2320*/  IMAD.MOV R155, RZ, RZ, -R120 ;  /* 0x000000ffff9b7224 */ /* 0x000fe200078e0a78 */
[----:B------:R-:W-:-:S04]  /*2330*/  SEL R118, R118, 0x12, !P1 ;  /* 0x0000001276767807 */ /* 0x000fc80004800000 */
[----:B------:R-:W-:Y:S01]  /*2340*/  LOP3.LUT R120, R2, 0x7ffff, R155, 0x78, !PT ;  /* 0x0007ffff02787812 */ /* 0x000fe200078e789b */
[----:B------:R-:W-:Y:S01]  /*2350*/  IMAD.SHL.U32 R154, R118, 0x2, RZ ;  /* 0x00000002769a7824 */ /* 0x000fe200078e00ff */
[----:B------:R-:W-:Y:S02]  /*2360*/  HMNMX2 R2, |R153|, 65504, 65504, PT ;  /* 0x7bff7bff99027840 */ /* 0x000fe40003800200 */
                                                                                                                                      /* 0x4040006767987241 */
                                                                                                                                      /* 0x000fe40000000078 */
[----:B------:R-:W-:Y:S02]  /*2380*/  SHF.L.U32 R153, R107, R154, RZ ;  /* 0x0000009a6b997219 */ /* 0x000fe400000006ff */
[----:B------:R-:W-:Y:S02]  /*2390*/  LOP3.LUT R157, R2, 0x80008000, RZ, 0xfc, !PT ;  /* 0x80008000029d7812 */ /* 0x000fe400078efcff */
[----:B------:R-:W-:-:S02]  /*23a0*/  LOP3.LUT R152, R152, R153, RZ, 0xfc, !PT ;  /* 0x0000009998987212 */ /* 0x000fc400078efcff */
[----:B------:R-:W-:Y:S02]  /*23b0*/  SHF.L.U64.HI R156, R107, R154, RZ ;  /* 0x0000009a6b9c7219 */ /* 0x000fe400000102ff */
                                                                                                                                      /* 0x0000009d02997241 */
                                                                                                                                      /* 0x1c0fe40000000098 */
                                                                                                                                      /* 0x0000009d02a17241 */
                                                                                                                                      /* 0x1c0fe40000008098 */
                                                                                                                                      /* 0x0000009d029a7241 */
                                                                                                                                      /* 0x040fe20000010098 */
[----:B------:R-:W-:Y:S01]  /*23f0*/  HADD2 R144, R144, R153 ;  /* 0x0000009990907230 */ /* 0x000fe20000000000 */
                                                                                                                                      /* 0x4040006767997241 */
                                                                                                                                      /* 0x000fe40000020078 */
                                                                                                                                      /* 0x0000009d02a37241 */
                                                                                                                                      /* 0x1c0fe20000018098 */
[----:B------:R-:W-:Y:S01]  /*2420*/  HFMA2.MMA R136, R136, 1, 1, R161 ;  /* 0x3c003c0088887835 */ /* 0x000fe200000000a1 */
[----:B------:R-:W-:Y:S01]  /*2430*/  LOP3.LUT R156, R153, R156, RZ, 0xfc, !PT ;  /* 0x0000009c999c7212 */ /* 0x000fe200078efcff */
[----:B------:R0:W-:Y:S01]  /*2440*/  STS.U16 [R124], R144 ;  /* 0x000000907c007388 */ /* 0x0001e20000000400 */
                                                                                                                                      /* 0x0000009d02a57241 */
                                                                                                                                      /* 0x1c0fe20000020098 */
[----:B------:R-:W-:Y:S01]  /*2460*/  HADD2 R141, R141, R154 ;  /* 0x0000009a8d8d7230 */ /* 0x000fe20000000000 */
                                                                                                                                      /* 0x0000009d029f7241 */
                                                                                                                                      /* 0x1c0fe20000028098 */
[----:B------:R-:W-:Y:S01]  /*2480*/  HFMA2.MMA R142, R142, 1, 1, R163 ;  /* 0x3c003c008e8e7835 */ /* 0x000fe200000000a3 */
                                                                                                                                      /* 0x0000009d029b7241 */
                                                                                                                                      /* 0x1c0fe20000030098 */
[----:B------:R-:W-:Y:S01]  /*24a0*/  HADD2 R138, R138, R165 ;  /* 0x000000a58a8a7230 */ /* 0x000fe20000000000 */
                                                                                                                                      /* 0x0000009d02987241 */
                                                                                                                                      /* 0x000fc40000038098 */
                                                                                                                                      /* 0x0000009d02997241 */
                                                                                                                                      /* 0x1c0fe2000000009c */
[----:B------:R-:W-:Y:S01]  /*24d0*/  HFMA2.MMA R140, R140, 1, 1, R159 ;  /* 0x3c003c008c8c7835 */ /* 0x000fe2000000009f */
                                                                                                                                      /* 0x0000009d027c7241 */
                                                                                                                                      /* 0x001fe2000000809c */
[----:B------:R-:W-:Y:S01]  /*24f0*/  HADD2 R132, R132, R155 ;  /* 0x0000009b84847230 */ /* 0x000fe20000000000 */
[----:B------:R-:W-:Y:S01]  /*2500*/  HFMA2.MMA R149, R149, 1, 1, R152 ;  /* 0x3c003c0095957835 */ /* 0x000fe20000000098 */
[----:B------:R-:W-:Y:S01]  /*2510*/  HADD2 R150, R150, R153 ;  /* 0x0000009996967230 */ /* 0x000fe20000000000 */
[----:B------:R-:W-:Y:S01]  /*2520*/  SHF.R.U32.HI R152, RZ, 0x10, R144 ;  /* 0x00000010ff987819 */ /* 0x000fe20000011690 */
[----:B------:R-:W-:Y:S01]  /*2530*/  HSET2.BF.LE.AND R153, R4.H0_H0, c[0x0] [0x7d8], PT ;  /* 0x0001f60004997633 */ /* 0x000fe20003803880 */
[----:B------:R-:W-:Y:S01]  /*2540*/  PRMT R0, R136, 0x7610, R0 ;  /* 0x0000761088007816 */ /* 0x000fe20000000000 */
[C---:B------:R-:W-:Y:S01]  /*2550*/  HADD2 R144, R146.reuse.H0_H0, c[0x0] [0x7d8] ;  /* 0x0001f60092907630 */ /* 0x040fe20000000800 */
[----:B------:R-:W-:Y:S01]  /*2560*/  SHF.R.U32.HI R154, RZ, 0x10, R136 ;  /* 0x00000010ff9a7819 */ /* 0x000fe20000011688 */
[----:B------:R-:W-:Y:S01]  /*2570*/  HADD2 R155, R146.H0_H0, c[0x0] [0x7e0] ;  /* 0x0001f800929b7630 */ /* 0x000fe20000000800 */
[----:B------:R0:W-:Y:S01]  /*2580*/  STS.U16 [R123], R152 ;  /* 0x000000987b007388 */ /* 0x0001e20000000400 */
[----:B------:R-:W-:-:S02]  /*2590*/  HFMA2 R144, -R153, c[0x0] [0x164].H1_H1, R144 ;  /* 0x3000590099907a31 */ /* 0x000fc40000000190 */
[----:B------:R-:W-:Y:S01]  /*25a0*/  HSET2.BF.LE.AND R153, R4.H0_H0, c[0x0] [0x7e0], PT ;  /* 0x0001f80004997633 */ /* 0x000fe20003803880 */
[----:B------:R1:W-:Y:S01]  /*25b0*/  STS.U16 [R121], R0 ;  /* 0x0000000079007388 */ /* 0x0003e20000000400 */
[----:B------:R-:W-:Y:S01]  /*25c0*/  HADD2 R124, R151.H0_H0, R124.H0_H0 ;  /* 0x2000007c977c7230 */ /* 0x000fe20000000800 */
[----:B------:R-:W-:Y:S02]  /*25d0*/  PRMT R151, R142, 0x7610, R151 ;  /* 0x000076108e977816 */ /* 0x000fe40000000097 */
[----:B------:R-:W-:Y:S01]  /*25e0*/  HFMA2 R136, -R153, c[0x0] [0x164].H1_H1, R155 ;  /* 0x3000590099887a31 */ /* 0x000fe2000000019b */
[----:B------:R-:W-:Y:S01]  /*25f0*/  SHF.R.U32.HI R142, RZ, 0x10, R142 ;  /* 0x00000010ff8e7819 */ /* 0x000fe2000001168e */
[----:B------:R2:W-:Y:S01]  /*2600*/  STS.U16 [R125], R154 ;  /* 0x0000009a7d007388 */ /* 0x0005e20000000400 */
[----:B0-----:R-:W-:Y:S02]  /*2610*/  SHF.R.U32.HI R152, RZ, 0x10, R141 ;  /* 0x00000010ff987819 */ /* 0x001fe4000001168d */
[----:B------:R-:W-:Y:S01]  /*2620*/  PRMT R153, R138, 0x7610, R153 ;  /* 0x000076108a997816 */ /* 0x000fe20000000099 */
[----:B------:R-:W-:Y:S01]  /*2630*/  STS.U16 [R143], R141 ;  /* 0x0000008d8f007388 */ /* 0x000fe20000000400 */
[----:B------:R-:W-:-:S02]  /*2640*/  SHF.R.U32.HI R123, RZ, 0x10, R138 ;  /* 0x00000010ff7b7819 */ /* 0x000fc4000001168a */
[----:B-1----:R-:W-:Y:S01]  /*2650*/  PRMT R0, R140, 0x7610, R0 ;  /* 0x000076108c007816 */ /* 0x002fe20000000000 */
[----:B------:R0:W-:Y:S01]  /*2660*/  STS.U16 [R133], R152 ;  /* 0x0000009885007388 */ /* 0x0001e20000000400 */
[----:B------:R-:W-:Y:S02]  /*2670*/  SHF.R.U32.HI R140, RZ, 0x10, R140 ;  /* 0x00000010ff8c7819 */ /* 0x000fe4000001168c */
[----:B--2---:R-:W-:Y:S01]  /*2680*/  PRMT R125, R132, 0x7610, R125 ;  /* 0x00007610847d7816 */ /* 0x004fe2000000007d */
[----:B------:R-:W-:Y:S01]  /*2690*/  STS.U16 [R139], R151 ;  /* 0x000000978b007388 */ /* 0x000fe20000000400 */
[--C-:B------:R-:W-:Y:S02]  /*26a0*/  SHF.R.U32.HI R121, RZ, 0x10, R132.reuse ;  /* 0x00000010ff797819 */ /* 0x100fe40000011684 */
[----:B------:R-:W-:Y:S01]  /*26b0*/  PRMT R132, R149, 0x7610, R132 ;  /* 0x0000761095847816 */ /* 0x000fe20000000084 */
[----:B------:R1:W-:Y:S01]  /*26c0*/  STS.U16 [R137], R142 ;  /* 0x0000008e89007388 */ /* 0x0003e20000000400 */
[----:B------:R-:W-:-:S02]  /*26d0*/  SHF.R.U32.HI R149, RZ, 0x10, R149 ;  /* 0x00000010ff957819 */ /* 0x000fc40000011695 */
[----:B0-----:R-:W-:Y:S01]  /*26e0*/  PRMT R133, R150, 0x7610, R133 ;  /* 0x0000761096857816 */ /* 0x001fe20000000085 */
[----:B------:R-:W-:Y:S01]  /*26f0*/  STS.U16 [R135], R153 ;  /* 0x0000009987007388 */ /* 0x000fe20000000400 */
[----:B------:R-:W-:Y:S02]  /*2700*/  LEA R144, R144, c[0x0][0x7dc], 0x1 ;  /* 0x0001f70090907a11 */ /* 0x000fe400078e08ff */
[----:B------:R-:W-:Y:S01]  /*2710*/  SHF.R.U32.HI R150, RZ, 0x10, R150 ;  /* 0x00000010ff967819 */ /* 0x000fe20000011696 */
[----:B------:R0:W-:Y:S01]  /*2720*/  STS.U16 [R134], R123 ;  /* 0x0000007b86007388 */ /* 0x0001e20000000400 */
[----:B------:R-:W-:Y:S02]  /*2730*/  LEA R136, R136, c[0x0][0x7e4], 0x1 ;  /* 0x0001f90088887a11 */ /* 0x000fe400078e08ff */
[----:B-1----:R-:W-:Y:S01]  /*2740*/  PRMT R142, R144, 0x5410, RZ ;  /* 0x00005410908e7816 */ /* 0x002fe200000000ff */
[----:B------:R1:W-:Y:S04]  /*2750*/  STS.U16 [R129], R0 ;  /* 0x0000000081007388 */ /* 0x0003e80000000400 */
[----:B------:R-:W-:Y:S01]  /*2760*/  STS.U16 [R131], R140 ;  /* 0x0000008c83007388 */ /* 0x000fe20000000400 */
[----:B0-----:R-:W-:-:S03]  /*2770*/  SHF.R.U32.HI R123, RZ, 0x10, R144 ;  /* 0x00000010ff7b7819 */ /* 0x001fc60000011690 */
[----:B------:R0:W-:Y:S01]  /*2780*/  STS.U16 [R128], R125 ;  /* 0x0000007d80007388 */ /* 0x0001e20000000400 */
[----:B-1----:R-:W-:-:S03]  /*2790*/  PRMT R0, R124, 0x7610, R0 ;  /* 0x000076107c007816 */ /* 0x002fc60000000000 */
[----:B------:R1:W-:Y:S01]  /*27a0*/  STS.U16 [R130], R121 ;  /* 0x0000007982007388 */ /* 0x0003e20000000400 */
[----:B------:R-:W-:-:S03]  /*27b0*/  PRMT R124, R136, 0x5410, RZ ;  /* 0x00005410887c7816 */ /* 0x000fc600000000ff */
[----:B------:R-:W-:Y:S01]  /*27c0*/  STS.U16 [R127], R132 ;  /* 0x000000847f007388 */ /* 0x000fe20000000400 */
[----:B0-----:R-:W-:-:S03]  /*27d0*/  SHF.R.U32.HI R125, RZ, 0x10, R136 ;  /* 0x00000010ff7d7819 */ /* 0x001fc60000011688 */
[----:B------:R-:W-:Y:S01]  /*27e0*/  STS.U16 [R126], R149 ;  /* 0x000000957e007388 */ /* 0x000fe20000000400 */
[----:B-1----:R-:W-:-:S03]  /*27f0*/  SHF.R.U32.HI R121, RZ, 0x1a, R122 ;  /* 0x0000001aff797819 */ /* 0x002fc6000001167a */
[----:B------:R0:W-:Y:S04]  /*2800*/  STS.U16 [R145], R133 ;  /* 0x0000008591007388 */ /* 0x0001e80000000400 */
[----:B------:R-:W-:Y:S04]  /*2810*/  STS.U16 [R147], R150 ;  /* 0x0000009693007388 */ /* 0x000fe80000000400 */
[----:B------:R-:W-:Y:S01]  /*2820*/  STS.U16 [R148], R0 ;  /* 0x0000000094007388 */ /* 0x000fe20000000400 */
[----:B0-----:R-:W-:-:S03]  /*2830*/  LOP3.LUT R145, R112, 0x80008000, RZ, 0xfc, !PT ;  /* 0x8000800070917812 */ /* 0x001fc600078efcff */
[----:B------:R-:W-:Y:S06]  /*2840*/  BAR.SYNC 0x0 ;  /* 0x0000000000007b1d */ /* 0x000fec0000000000 */
[----:B------:R-:W-:Y:S01]  /*2850*/  LDS.U16 R127, [R142] ;  /* 0x000000008e7f7984 */ /* 0x000fe20000000400 */
[----:B------:R-:W-:Y:S02]  /*2860*/  LOP3.LUT R150, R122, 0x7ffffff, RZ, 0xc0, !PT ;  /* 0x07ffffff7a967812 */ /* 0x000fe400078ec0ff */
[----:B------:R-:W-:Y:S01]  /*2870*/  LOP3.LUT R122, R121, 0x3e, RZ, 0xc0, !PT ;  /* 0x0000003e797a7812 */ /* 0x000fe200078ec0ff */
[----:B------:R-:W0:Y:S01]  /*2880*/  LDS.U16 R128, [R123] ;  /* 0x000000007b807984 */ /* 0x000e220000000400 */
                                                                                                                                      /* 0x4040006767937241 */
                                                                                                                                      /* 0x180fe20000000096 */
[----:B------:R-:W-:Y:S01]  /*28a0*/  HSET2.BF.LE.AND R121, R4.H0_H0, c[0x0] [0x7e8], PT ;  /* 0x0001fa0004797633 */ /* 0x000fe20003803880 */
[----:B------:R-:W-:Y:S01]  /*28b0*/  SHF.L.U32 R126, R107, R122, RZ ;  /* 0x0000007a6b7e7219 */ /* 0x000fe200000006ff */
[----:B------:R-:W-:Y:S01]  /*28c0*/  LDS.U16 R129, [R124] ;  /* 0x000000007c817984 */ /* 0x000fe20000000400 */
                                                                                                                                      /* 0x4040006767967241 */
                                                                                                                                      /* 0x000fc40000020096 */
[----:B------:R-:W-:Y:S01]  /*28e0*/  LOP3.LUT R147, R147, R126, RZ, 0xfc, !PT ;  /* 0x0000007e93937212 */ /* 0x000fe200078efcff */
[----:B------:R-:W1:Y:S01]  /*28f0*/  LDS.U16 R130, [R125] ;  /* 0x000000007d827984 */ /* 0x000e620000000400 */
[----:B------:R-:W-:Y:S02]  /*2900*/  HADD2 R126, R146.H0_H0, c[0x0] [0x7e8] ;  /* 0x0001fa00927e7630 */ /* 0x000fe40000000800 */
                                                                                                                                      /* 0x0000009170987241 */
                                                                                                                                      /* 0x1c0fe40000000093 */
[----:B------:R-:W-:Y:S01]  /*2920*/  HFMA2 R121, -R121, c[0x0] [0x164].H1_H1, R126 ;  /* 0x3000590079797a31 */ /* 0x000fe2000000017e */
                                                                                                                                      /* 0x0000009170907241 */
                                                                                                                                      /* 0x1c0fe20000008093 */
[----:B------:R-:W-:Y:S01]  /*2940*/  HSET2.BF.LE.AND R126, R4.H0_H0, c[0x0] [0x7f0], PT ;  /* 0x0001fc00047e7633 */ /* 0x000fe20003803880 */
                                                                                                                                      /* 0x00000091708f7241 */
                                                                                                                                      /* 0x000fe40000010093 */
[----:B------:R-:W-:-:S02]  /*2960*/  LEA R121, R121, c[0x0][0x7ec], 0x1 ;  /* 0x0001fb0079797a11 */ /* 0x000fc400078e08ff */
                                                                                                                                      /* 0x00000091708d7241 */
                                                                                                                                      /* 0x000fe40000018093 */
[----:B------:R-:W-:Y:S02]  /*2980*/  PRMT R140, R121, 0x5410, RZ ;  /* 0x00005410798c7816 */ /* 0x000fe400000000ff */
[----:B------:R-:W-:Y:S02]  /*2990*/  SHF.R.U32.HI R133, RZ, 0x10, R121 ;  /* 0x00000010ff857819 */ /* 0x000fe40000011679 */
        /* <DEDUP_REMOVED lines=12> */
[----:B------:R-:W-:Y:S02]  /*2a60*/  PRMT R121, R131, 0xfdb9, R144 ;  /* 0x0000fdb983797816 */ /* 0x000fe40000000090 */
        /* <DEDUP_REMOVED lines=9> */
[----:B------:R-:W-:Y:S01]  /*2b00*/  LEA R126, R126, c[0x0][0x7fc], 0x1 ;  /* 0x0001ff007e7e7a11 */ /* 0x000fe200078e08ff */
[----:B------:R-:W-:-:S03]  /*2b10*/  HADD2 R127, R146.H0_H0, c[0x0] [0x800] ;  /* 0x00020000927f7630 */ /* 0x000fc60000000800 */
        /* <DEDUP_REMOVED lines=13> */
[----:B------:R-:W-:Y:S02]  /*2bf0*/  HMNMX2 R148, |R132|, |R143|.H0_H0, PT ;  /* 0x6000008f84947240 */ /* 0x000fe40003800200 */
[----:B------:R-:W-:Y:S02]  /*2c00*/  HFMA2 R126, -R126, c[0x0] [0x164].H1_H1, R127 ;  /* 0x300059007e7e7a31 */ /* 0x000fe4000000017f */
[----:B------:R-:W-:-:S03]  /*2c10*/  HADD2 R127, R146.H0_H0, c[0x0] [0x808] ;  /* 0x00020200927f7630 */ /* 0x000fc60000000800 */
[----:B------:R-:W-:-:S04]  /*2c20*/  LEA R126, R126, c[0x0][0x804], 0x1 ;  /* 0x000201007e7e7a11 */ /* 0x000fc800078e08ff */
[----:B------:R-:W-:Y:S02]  /*2c30*/  @P0 PRMT R148, R132, 0x1054, R148 ;  /* 0x0000105484940816 */ /* 0x000fe40000000094 */
[----:B------:R-:W-:-:S03]  /*2c40*/  PRMT R129, R126, 0x5410, RZ ;  /* 0x000054107e817816 */ /* 0x000fc600000000ff */
[----:B------:R-:W-:Y:S01]  /*2c50*/  HSETP2.LTU.AND P4, PT, |R143|.H1_H1, |R148|.H0_H0, PT ;  /* 0x600000948f007234 */ /* 0x000fe20003f89e00 */
[----:B-1----:R-:W-:Y:S01]  /*2c60*/  PRMT R130, R130, 0x5410, R131 ;  /* 0x0000541082827816 */ /* 0x002fe20000000083 */
[----:B------:R-:W-:Y:S01]  /*2c70*/  HMNMX2 R132, |R148|, |R143|.H1_H1, PT ;  /* 0x7000008f94847240 */ /* 0x000fe20003800200 */
[----:B------:R-:W-:Y:S02]  /*2c80*/  SHF.R.U32.HI R131, RZ, 0x10, R126 ;  /* 0x00000010ff837819 */ /* 0x000fe4000001167e */
                                                                                                                                      /* 0x00000091707e7241 */
                                                                                                                                      /* 0x000fe40000020093 */
[----:B------:R-:W-:Y:S01]  /*2ca0*/  HFMA2.MMA R141, R130, 1, 1, -R141 ;  /* 0x3c003c00828d7835 */ /* 0x000fe2000010008d */
[----:B------:R-:W-:Y:S05]  /*2cb0*/  LDS.U16 R139, [R131] ;  /* 0x00000000838b7984 */ /* 0x000fea0000000400 */
[----:B------:R-:W-:-:S05]  /*2cc0*/  @P4 PRMT R132, R148, 0x1054, R132 ;  /* 0x0000105494844816 */ /* 0x000fca0000000084 */
[----:B------:R-:W-:Y:S02]  /*2cd0*/  HSETP2.LTU.AND P6, PT, |R141|.H0_H0, |R132|.H0_H0, PT ;  /* 0x600000848d007234 */ /* 0x000fe40003fc9a00 */
[----:B------:R-:W-:Y:S01]  /*2ce0*/  HMNMX2 R130, |R132|, |R141|.H0_H0, PT ;  /* 0x6000008d84827240 */ /* 0x000fe20003800200 */
[----:B0-----:R-:W-:Y:S02]  /*2cf0*/  PRMT R137, R128, 0x5410, R137 ;  /* 0x0000541080897816 */ /* 0x001fe40000000089 */
[----:B------:R-:W-:-:S04]  /*2d00*/  SEL R128, RZ, 0x1, P3 ;  /* 0x00000001ff807807 */ /* 0x000fc80001800000 */
[----:B------:R-:W-:Y:S01]  /*2d10*/  HFMA2.MMA R137, R137, 1, 1, -R126 ;  /* 0x3c003c0089897835 */ /* 0x000fe2000010007e */
[----:B------:R-:W-:-:S03]  /*2d20*/  HSET2.BF.LE.AND R126, R4.H0_H0, c[0x0] [0x808], PT ;  /* 0x00020200047e7633 */ /* 0x000fc60003803880 */
[----:B------:R-:W-:Y:S02]  /*2d30*/  @P6 PRMT R130, R132, 0x1054, R130 ;  /* 0x0000105484826816 */ /* 0x000fe40000000082 */
[----:B------:R-:W0:Y:S01]  /*2d40*/  LDS.U16 R132, [R129] ;  /* 0x0000000081847984 */ /* 0x000e220000000400 */
[----:B------:R-:W-:Y:S01]  /*2d50*/  HFMA2 R126, -R126, c[0x0] [0x164].H1_H1, R127 ;  /* 0x300059007e7e7a31 */ /* 0x000fe2000000017f */
                                                                                                                                      /* 0x00000091707f7241 */
                                                                                                                                      /* 0x000fe20000028093 */
[----:B------:R-:W-:Y:S02]  /*2d70*/  HSETP2.LTU.AND P5, PT, |R141|.H1_H1, |R130|.H0_H0, PT ;  /* 0x600000828d007234 */ /* 0x000fe40003fa9e00 */
[----:B------:R-:W-:Y:S01]  /*2d80*/  HMNMX2 R148, |R130|, |R141|.H1_H1, PT ;  /* 0x7000008d82947240 */ /* 0x000fe20003800200 */
[----:B------:R-:W-:-:S10]  /*2d90*/  LEA R126, R126, c[0x0][0x80c], 0x1 ;  /* 0x000203007e7e7a11 */ /* 0x000fd400078e08ff */
[----:B------:R-:W-:Y:S02]  /*2da0*/  @P5 PRMT R148, R130, 0x1054, R148 ;  /* 0x0000105482945816 */ /* 0x000fe40000000094 */
[----:B------:R-:W-:-:S03]  /*2db0*/  SHF.R.U32.HI R130, RZ, 0x10, R126 ;  /* 0x00000010ff827819 */ /* 0x000fc6000001167e */
[----:B------:R-:W-:Y:S02]  /*2dc0*/  HSETP2.LTU.AND P3, PT, |R137|.H0_H0, |R148|.H0_H0, PT ;  /* 0x6000009489007234 */ /* 0x000fe40003f69a00 */
[----:B------:R-:W-:Y:S01]  /*2dd0*/  HMNMX2 R154, |R148|, |R137|.H0_H0, PT ;  /* 0x60000089949a7240 */ /* 0x000fe20003800200 */
[----:B------:R-:W-:Y:S10]  /*2de0*/  LDS.U16 R149, [R130] ;  /* 0x0000000082957984 */ /* 0x000ff40000000400 */
[----:B------:R-:W-:-:S02]  /*2df0*/  @P3 PRMT R154, R148, 0x1054, R154 ;  /* 0x00001054949a3816 */ /* 0x000fc4000000009a */
[----:B------:R-:W-:Y:S02]  /*2e00*/  SEL R148, R128, 0x2, !P2 ;  /* 0x0000000280947807 */ /* 0x000fe40005000000 */
[----:B------:R-:W-:Y:S01]  /*2e10*/  PRMT R128, R126, 0x5410, RZ ;  /* 0x000054107e807816 */ /* 0x000fe200000000ff */
[----:B------:R-:W-:Y:S01]  /*2e20*/  HSET2.BF.LE.AND R126, R4.H0_H0, c[0x0] [0x810], PT ;  /* 0x00020400047e7633 */ /* 0x000fe20003803880 */
[----:B0-----:R-:W-:Y:S01]  /*2e30*/  PRMT R132, R132, 0x5410, R139 ;  /* 0x0000541084847816 */ /* 0x001fe2000000008b */
[----:B------:R-:W-:Y:S01]  /*2e40*/  HSETP2.LTU.AND P2, PT, |R137|.H1_H1, |R154|.H0_H0, PT ;  /* 0x6000009a89007234 */ /* 0x000fe20003f49e00 */
[----:B------:R-:W-:Y:S01]  /*2e50*/  SEL R148, R148, 0x3, !P1 ;  /* 0x0000000394947807 */ /* 0x000fe20004800000 */
[----:B------:R-:W-:-:S03]  /*2e60*/  HMNMX2 R156, |R154|, |R137|.H1_H1, PT ;  /* 0x700000899a9c7240 */ /* 0x000fc60003800200 */
[----:B------:R-:W-:Y:S01]  /*2e70*/  HFMA2.MMA R139, R132, 1, 1, -R127 ;  /* 0x3c003c00848b7835 */ /* 0x000fe2000010007f */
[----:B------:R-:W-:Y:S01]  /*2e80*/  HADD2 R127, R146.H0_H0, c[0x0] [0x810] ;  /* 0x00020400927f7630 */ /* 0x000fe20000000800 */
[----:B------:R-:W0:Y:S01]  /*2e90*/  LDS.U16 R132, [R128] ;  /* 0x0000000080847984 */ /* 0x000e220000000400 */
[----:B------:R-:W-:Y:S02]  /*2ea0*/  SEL R151, R148, 0x4, !P0 ;  /* 0x0000000494977807 */ /* 0x000fe40004000000 */
[----:B------:R-:W-:Y:S01]  /*2eb0*/  HFMA2 R126, -R126, c[0x0] [0x164].H1_H1, R127 ;  /* 0x300059007e7e7a31 */ /* 0x000fe2000000017f */
                                                                                                                                      /* 0x0000009170947241 */
                                                                                                                                      /* 0x000fe40000030093 */
[----:B------:R-:W-:Y:S02]  /*2ed0*/  @P2 PRMT R156, R154, 0x1054, R156 ;  /* 0x000010549a9c2816 */ /* 0x000fe4000000009c */
[----:B------:R-:W-:-:S02]  /*2ee0*/  LEA R126, R126, c[0x0][0x814], 0x1 ;  /* 0x000205007e7e7a11 */ /* 0x000fc400078e08ff */
[----:B------:R-:W-:Y:S01]  /*2ef0*/  SEL R153, R151, 0x5, !P4 ;  /* 0x0000000597997807 */ /* 0x000fe20006000000 */
[----:B------:R-:W-:Y:S01]  /*2f00*/  HSETP2.LTU.AND P1, PT, |R139|.H0_H0, |R156|.H0_H0, PT ;  /* 0x6000009c8b007234 */ /* 0x000fe20003f29a00 */
[----:B------:R-:W-:Y:S01]  /*2f10*/  PRMT R127, R126, 0x5410, RZ ;  /* 0x000054107e7f7816 */ /* 0x000fe200000000ff */
[----:B------:R-:W-:Y:S01]  /*2f20*/  HMNMX2 R154, |R156|, |R139|.H0_H0, PT ;  /* 0x6000008b9c9a7240 */ /* 0x000fe20003800200 */
[----:B------:R-:W-:Y:S02]  /*2f30*/  SHF.R.U32.HI R126, RZ, 0x10, R126 ;  /* 0x00000010ff7e7819 */ /* 0x000fe4000001167e */
[----:B------:R-:W-:Y:S01]  /*2f40*/  SHF.L.U64.HI R151, R107, R122, RZ ;  /* 0x0000007a6b977219 */ /* 0x000fe200000102ff */
[----:B------:R-:W-:Y:S01]  /*2f50*/  HADD2 R122, R146.H0_H0, c[0x0] [0x818] ;  /* 0x00020600927a7630 */ /* 0x000fe20000000800 */
                                                                                                                                      /* 0x0000009170937241 */
                                                                                                                                      /* 0x000fe40000038093 */
[----:B------:R-:W-:-:S02]  /*2f70*/  LOP3.LUT R151, R150, R151, RZ, 0xfc, !PT ;  /* 0x0000009796977212 */ /* 0x000fc400078efcff */
[----:B------:R-:W-:Y:S02]  /*2f80*/  SEL R153, R153, 0x6, !P6 ;  /* 0x0000000699997807 */ /* 0x000fe40007000000 */
[----:B------:R-:W-:Y:S02]  /*2f90*/  @P1 PRMT R154, R156, 0x1054, R154 ;  /* 0x000010549c9a1816 */ /* 0x000fe4000000009a */
                                                                                                                                      /* 0x0000009170967241 */
                                                                                                                                      /* 0x1c0fe40000000097 */
                                                                                                                                      /* 0x0000009170977241 */
                                                                                                                                      /* 0x000fe20000008097 */
[----:B------:R-:W-:Y:S02]  /*2fc0*/  HSETP2.LTU.AND P0, PT, |R139|.H1_H1, |R154|.H0_H0, PT ;  /* 0x6000009a8b007234 */ /* 0x000fe40003f09e00 */
[----:B------:R-:W-:Y:S02]  /*2fd0*/  HMNMX2 R155, |R154|, |R139|.H1_H1, PT ;  /* 0x7000008b9a9b7240 */ /* 0x000fe40003800200 */
[----:B------:R-:W-:-:S02]  /*2fe0*/  HSET2.BF.LE.AND R112, R4.H0_H0, c[0x0] [0x818], PT ;  /* 0x0002060004707633 */ /* 0x000fc40003803880 */
[----:B------:R-:W-:-:S03]  /*2ff0*/  HADD2 R145, R146.H0_H0, c[0x0] [0x820] ;  /* 0x0002080092917630 */ /* 0x000fc60000000800 */
[----:B------:R-:W-:Y:S01]  /*3000*/  HFMA2 R112, -R112, c[0x0] [0x164].H1_H1, R122 ;  /* 0x3000590070707a31 */ /* 0x000fe2000000017a */
[----:B0-----:R-:W-:Y:S01]  /*3010*/  PRMT R149, R132, 0x5410, R149 ;  /* 0x0000541084957816 */ /* 0x001fe20000000095 */
[----:B------:R-:W-:Y:S02]  /*3020*/  HSET2.BF.LE.AND R122, R4.H0_H0, c[0x0] [0x820], PT ;  /* 0x00020800047a7633 */ /* 0x000fe40003803880 */
[----:B------:R-:W-:Y:S02]  /*3030*/  @P0 PRMT R155, R154, 0x1054, R155 ;  /* 0x000010549a9b0816 */ /* 0x000fe4000000009b */
[----:B------:R-:W-:Y:S01]  /*3040*/  LEA R112, R112, c[0x0][0x81c], 0x1 ;  /* 0x0002070070707a11 */ /* 0x000fe200078e08ff */
[----:B------:R-:W-:Y:S01]  /*3050*/  HFMA2.MMA R132, R149, 1, 1, -R148 ;  /* 0x3c003c0095847835 */ /* 0x000fe20000100094 */
[----:B------:R-:W-:Y:S01]  /*3060*/  SEL R154, R153, 0x7, !P5 ;  /* 0x00000007999a7807 */ /* 0x000fe20006800000 */
[----:B------:R-:W-:Y:S01]  /*3070*/  LDS.U16 R149, [R127] ;  /* 0x000000007f957984 */ /* 0x000fe20000000400 */
[----:B------:R-:W-:-:S03]  /*3080*/  HFMA2 R122, -R122, c[0x0] [0x164].H1_H1, R145 ;  /* 0x300059007a7a7a31 */ /* 0x000fc60000000191 */
[----:B------:R-:W0:Y:S02]  /*3090*/  LDS.U16 R148, [R126] ;  /* 0x000000007e947984 */ /* 0x000e240000000400 */
[----:B------:R-:W-:Y:S02]  /*30a0*/  LEA R122, R122, c[0x0][0x824], 0x1 ;  /* 0x000209007a7a7a11 */ /* 0x000fe400078e08ff */
[----:B------:R-:W-:Y:S02]  /*30b0*/  HSETP2.LTU.AND P4, PT, |R132|.H0_H0, |R155|.H0_H0, PT ;  /* 0x6000009b84007234 */ /* 0x000fe40003f89a00 */
[----:B------:R-:W-:Y:S01]  /*30c0*/  HMNMX2 R157, |R155|, |R132|.H0_H0, PT ;  /* 0x600000849b9d7240 */ /* 0x000fe20003800200 */
[----:B------:R-:W-:Y:S02]  /*30d0*/  PRMT R145, R122, 0x5410, RZ ;  /* 0x000054107a917816 */ /* 0x000fe400000000ff */
[----:B------:R-:W-:Y:S02]  /*30e0*/  SEL R122, R154, 0x8, !P3 ;  /* 0x000000089a7a7807 */ /* 0x000fe40005800000 */
[----:B------:R-:W-:-:S02]  /*30f0*/  PRMT R154, R143, 0xfdb9, R141 ;  /* 0x0000fdb98f9a7816 */ /* 0x000fc4000000008d */
[----:B------:R-:W-:-:S03]  /*3100*/  SEL R122, R122, 0x9, !P2 ;  /* 0x000000097a7a7807 */ /* 0x000fc60005000000 */
[----:B------:R-:W-:Y:S01]  /*3110*/  IDP.4A.S8.S8 R154, R154, c[0x2][0x0], RZ ;  /* 0x008000009a9a7a26 */ /* 0x000fe200000006ff */
[----:B------:R-:W-:Y:S02]  /*3120*/  @P4 PRMT R157, R155, 0x1054, R157 ;  /* 0x000010549b9d4816 */ /* 0x000fe4000000009d */
[----:B------:R-:W-:Y:S01]  /*3130*/  SEL R122, R122, 0xa, !P1 ;  /* 0x0000000a7a7a7807 */ /* 0x000fe20004800000 */
[----:B------:R-:W-:Y:S02]  /*3140*/  IMAD R121, R154, 0x10, R121 ;  /* 0x000000109a797824 */ /* 0x000fe400078e0279 */
[----:B------:R-:W-:Y:S01]  /*3150*/  HSETP2.LTU.AND P6, PT, |R132|.H1_H1, |R157|.H0_H0, PT ;  /* 0x6000009d84007234 */ /* 0x000fe20003fc9e00 */
[----:B------:R-:W-:Y:S01]  /*3160*/  SEL R122, R122, 0xb, !P0 ;  /* 0x0000000b7a7a7807 */ /* 0x000fe20004000000 */
[----:B------:R-:W-:-:S03]  /*3170*/  HMNMX2 R156, |R157|, |R132|.H1_H1, PT ;  /* 0x700000849d9c7240 */ /* 0x000fc60003800200 */
[----:B------:R-:W-:-:S04]  /*3180*/  SEL R122, R122, 0xc, !P4 ;  /* 0x0000000c7a7a7807 */ /* 0x000fc80006000000 */
[----:B------:R-:W-:-:S04]  /*3190*/  SEL R122, R122, 0xd, !P6 ;  /* 0x0000000d7a7a7807 */ /* 0x000fc80007000000 */
[----:B------:R-:W-:Y:S02]  /*31a0*/  @P6 PRMT R156, R157, 0x1054, R156 ;  /* 0x000010549d9c6816 */ /* 0x000fe4000000009c */
[----:B------:R-:W1:Y:S01]  /*31b0*/  LDS.U16 R157, [R145] ;  /* 0x00000000919d7984 */ /* 0x000e620000000400 */
[----:B0-----:R-:W-:-:S06]  /*31c0*/  PRMT R148, R149, 0x5410, R148 ;  /* 0x0000541095947816 */ /* 0x001fcc0000000094 */
[----:B------:R-:W-:Y:S01]  /*31d0*/  HFMA2.MMA R149, R148, 1, 1, -R147 ;  /* 0x3c003c0094957835 */ /* 0x000fe20000100093 */
[----:B------:R-:W-:Y:S02]  /*31e0*/  PRMT R147, R112, 0x5410, RZ ;  /* 0x0000541070937816 */ /* 0x000fe400000000ff */
[----:B------:R-:W-:-:S03]  /*31f0*/  SHF.R.U32.HI R148, RZ, 0x10, R112 ;  /* 0x00000010ff947819 */ /* 0x000fc60000011670 */
[----:B------:R-:W-:Y:S04]  /*3200*/  LDS.U16 R112, [R147] ;  /* 0x0000000093707984 */ /* 0x000fe80000000400 */
[----:B------:R-:W0:Y:S01]  /*3210*/  LDS.U16 R153, [R148] ;  /* 0x0000000094997984 */ /* 0x000e220000000400 */
[----:B------:R-:W-:Y:S02]  /*3220*/  HSETP2.LTU.AND P5, PT, |R149|.H0_H0, |R156|.H0_H0, PT ;  /* 0x6000009c95007234 */ /* 0x000fe40003fa9a00 */
[----:B------:R-:W-:-:S03]  /*3230*/  HMNMX2 R158, |R156|, |R149|.H0_H0, PT ;  /* 0x600000959c9e7240 */ /* 0x000fc60003800200 */
[----:B------:R-:W-:-:S08]  /*3240*/  SEL R122, R122, 0xe, !P5 ;  /* 0x0000000e7a7a7807 */ /* 0x000fd00006800000 */
[----:B------:R-:W-:Y:S02]  /*3250*/  @P5 PRMT R158, R156, 0x1054, R158 ;  /* 0x000010549c9e5816 */ /* 0x000fe4000000009e */
[----:B------:R-:W-:-:S03]  /*3260*/  PRMT R156, R137, 0xfdb9, R139 ;  /* 0x0000fdb9899c7816 */ /* 0x000fc6000000008b */
[----:B------:R-:W-:Y:S02]  /*3270*/  HSETP2.LTU.AND P3, PT, |R149|.H1_H1, |R158|.H0_H0, PT ;  /* 0x6000009e95007234 */ /* 0x000fe40003f69e00 */
[----:B------:R-:W-:Y:S01]  /*3280*/  HMNMX2 R155, |R158|, |R149|.H1_H1, PT ;  /* 0x700000959e9b7240 */ /* 0x000fe20003800200 */
[----:B-1----:R-:W-:Y:S01]  /*3290*/  PRMT R0, R157, 0x7610, R0 ;  /* 0x000076109d007816 */ /* 0x002fe20000000000 */
[----:B------:R-:W-:Y:S01]  /*32a0*/  IDP.4A.S8.S8 R156, R156, c[0x2][0x0], RZ ;  /* 0x008000009c9c7a26 */ /* 0x000fe200000006ff */
[----:B------:R-:W-:-:S03]  /*32b0*/  SEL R122, R122, 0xf, !P3 ;  /* 0x0000000f7a7a7807 */ /* 0x000fc60005800000 */
[----:B------:R-:W-:Y:S01]  /*32c0*/  IMAD R121, R156, 0x100, R121 ;  /* 0x000001009c797824 */ /* 0x000fe200078e0279 */
[----:B------:R-:W-:-:S04]  /*32d0*/  HADD2 R151, R0, -R151 ;  /* 0x8000009700977230 */ /* 0x000fc80000000000 */
[----:B------:R-:W-:Y:S02]  /*32e0*/  @P3 PRMT R155, R158, 0x1054, R155 ;  /* 0x000010549e9b3816 */ /* 0x000fe4000000009b */
[----:B0-----:R-:W-:Y:S02]  /*32f0*/  PRMT R153, R112, 0x5410, R153 ;  /* 0x0000541070997816 */ /* 0x001fe40000000099 */
[----:B------:R-:W-:-:S04]  /*3300*/  PRMT R112, R132, 0xfdb9, R149 ;  /* 0x0000fdb984707816 */ /* 0x000fc80000000095 */
[----:B------:R-:W-:Y:S01]  /*3310*/  HFMA2.MMA R150, R153, 1, 1, -R150 ;  /* 0x3c003c0099967835 */ /* 0x000fe20000100096 */
[----:B------:R-:W-:-:S04]  /*3320*/  IDP.4A.S8.S8 R112, R112, c[0x2][0x0], RZ ;  /* 0x0080000070707a26 */ /* 0x000fc800000006ff */
[----:B------:R-:W-:-:S05]  /*3330*/  IMAD R112, R112, 0x1000, R121 ;  /* 0x0000100070707824 */ /* 0x000fca00078e0279 */
[----:B------:R-:W-:Y:S01]  /*3340*/  HSETP2.LTU.AND P2, PT, |R150|.H0_H0, |R155|.H0_H0, PT ;  /* 0x6000009b96007234 */ /* 0x000fe20003f49a00 */
[----:B------:R-:W-:Y:S01]  /*3350*/  PRMT R121, R150, 0xfdb9, R151 ;  /* 0x0000fdb996797816 */ /* 0x000fe20000000097 */
[----:B------:R-:W-:-:S03]  /*3360*/  HMNMX2 R153, |R155|, |R150|.H0_H0, PT ;  /* 0x600000969b997240 */ /* 0x000fc60003800200 */
[----:B------:R-:W-:Y:S01]  /*3370*/  SEL R122, R122, 0x10, !P2 ;  /* 0x000000107a7a7807 */ /* 0x000fe20005000000 */
[----:B------:R-:W-:-:S04]  /*3380*/  IDP.4A.S8.S8 R121, R121, c[0x2][0x4], RZ ;  /* 0x0080010079797a26 */ /* 0x000fc800000006ff */
[----:B------:R-:W-:-:S03]  /*3390*/  IMAD R112, R121, 0x10000, R112 ;  /* 0x0001000079707824 */ /* 0x000fc600078e0270 */
[----:B------:R-:W-:Y:S01]  /*33a0*/  @P2 PRMT R153, R155, 0x1054, R153 ;  /* 0x000010549b992816 */ /* 0x000fe20000000099 */
[----:B------:R-:W0:Y:S04]  /*33b0*/  POPC R121, R112 ;  /* 0x0000007000797309 */ /* 0x000e280000000000 */
[----:B------:R-:W-:Y:S02]  /*33c0*/  HSETP2.LTU.AND P1, PT, |R150|.H1_H1, |R153|.H0_H0, PT ;  /* 0x6000009996007234 */ /* 0x000fe40003f29e00 */
[----:B------:R-:W-:-:S11]  /*33d0*/  HMNMX2 R154, |R153|, |R150|.H1_H1, PT ;  /* 0x70000096999a7240 */ /* 0x000fd60003800200 */
[----:B------:R-:W-:-:S05]  /*33e0*/  @P1 PRMT R154, R153, 0x1054, R154 ;  /* 0x00001054999a1816 */ /* 0x000fca000000009a */
        /* <DEDUP_REMOVED lines=9> */
[C---:B------:R-:W-:Y:S01]  /*3480*/  IMAD.SHL.U32 R156, R121.reuse, 0x2, RZ ;  /* 0x00000002799c7824 */ /* 0x040fe200078e00ff */
[----:B------:R-:W-:Y:S01]  /*3490*/  HMNMX2 R112, |R153|, 65504, 65504, PT ;  /* 0x7bff7bff99707840 */ /* 0x000fe20003800200 */
[----:B------:R-:W-:Y:S01]  /*34a0*/  IMAD.SHL.U32 R121, R121, 0x8000000, RZ ;  /* 0x0800000079797824 */ /* 0x000fe200078e00ff */
                                                                                                                                      /* 0x40400067679a7241 */
                                                                                                                                      /* 0x000fe4000000007a */
[----:B------:R-:W-:Y:S02]  /*34c0*/  SHF.L.U32 R153, R107, R156, RZ ;  /* 0x0000009c6b997219 */ /* 0x000fe400000006ff */
[----:B------:R-:W-:Y:S02]  /*34d0*/  LOP3.LUT R157, R112, 0x80008000, RZ, 0xfc, !PT ;  /* 0x80008000709d7812 */ /* 0x000fe400078efcff */
[----:B------:R-:W-:-:S02]  /*34e0*/  LOP3.LUT R154, R154, R153, RZ, 0xfc, !PT ;  /* 0x000000999a9a7212 */ /* 0x000fc400078efcff */
[----:B------:R-:W-:Y:S02]  /*34f0*/  SHF.L.U64.HI R156, R107, R156, RZ ;  /* 0x0000009c6b9c7219 */ /* 0x000fe400000102ff */
                                                                                                                                      /* 0x0000009d70997241 */
                                                                                                                                      /* 0x1c0fe4000000009a */
                                                                                                                                      /* 0x0000009d70a07241 */
                                                                                                                                      /* 0x1c0fe4000001009a */
                                                                                                                                      /* 0x0000009d709f7241 */
                                                                                                                                      /* 0x040fe4000000809a */
[----:B------:R-:W-:Y:S01]  /*3530*/  HFMA2.MMA R152, R152, 1, 1, R153 ;  /* 0x3c003c0098987835 */ /* 0x000fe20000000099 */
                                                                                                                                      /* 0x4040006767997241 */
                                                                                                                                      /* 0x000fe2000002007a */
[----:B------:R-:W-:Y:S01]  /*3550*/  HFMA2.MMA R143, R143, 1, 1, R160 ;  /* 0x3c003c008f8f7835 */ /* 0x000fe200000000a0 */
                                                                                                                                      /* 0x0000009d709e7241 */
                                                                                                                                      /* 0x000fe2000002009a */
[----:B------:R-:W-:Y:S01]  /*3570*/  HADD2 R144, R144, R159 ;  /* 0x0000009f90907230 */ /* 0x000fe20000000000 */
[----:B------:R-:W-:-:S02]  /*3580*/  LOP3.LUT R161, R153, R156, RZ, 0xfc, !PT ;  /* 0x0000009c99a17212 */ /* 0x000fc400078efcff */
[----:B------:R0:W-:Y:S01]  /*3590*/  STS.U16 [R142], R152 ;  /* 0x000000988e007388 */ /* 0x0001e20000000400 */
                                                                                                                                      /* 0x0000009d709b7241 */
                                                                                                                                      /* 0x1c0fe2000003009a */
[----:B------:R-:W-:Y:S01]  /*35b0*/  HFMA2.MMA R137, R137, 1, 1, R158 ;  /* 0x3c003c0089897835 */ /* 0x000fe2000000009e */
                                                                                                                                      /* 0x0000009d70997241 */
                                                                                                                                      /* 0x1c0fe400000000a1 */
                                                                                                                                      /* 0x0000009d70a27241 */
                                                                                                                                      /* 0x1c0fe4000001809a */
                                                                                                                                      /* 0x0000009d709c7241 */
                                                                                                                                      /* 0x1c0fe2000002809a */
[----:B------:R-:W-:Y:S01]  /*35f0*/  HFMA2.MMA R132, R132, 1, 1, R155 ;  /* 0x3c003c0084847835 */ /* 0x000fe2000000009b */
                                                                                                                                      /* 0x0000009d709a7241 */
                                                                                                                                      /* 0x0c0fe2000003809a */
[----:B------:R-:W-:Y:S01]  /*3610*/  HFMA2.MMA R150, R150, 1, 1, R153 ;  /* 0x3c003c0096967835 */ /* 0x000fe20000000099 */
                                                                                                                                      /* 0x0000009d708e7241 */
                                                                                                                                      /* 0x001fe200000080a1 */
[----:B------:R-:W-:Y:S01]  /*3630*/  HADD2 R153, R146.H0_H0, c[0x0] [0x828] ;  /* 0x00020a0092997630 */ /* 0x000fe20000000800 */
[----:B------:R-:W-:Y:S01]  /*3640*/  SHF.R.U32.HI R152, RZ, 0x10, R152 ;  /* 0x00000010ff987819 */ /* 0x000fe20000011698 */
[----:B------:R-:W-:Y:S01]  /*3650*/  HADD2 R141, R141, R162 ;  /* 0x000000a28d8d7230 */ /* 0x000fe20000000000 */
[----:B------:R-:W-:Y:S01]  /*3660*/  PRMT R0, R144, 0x7610, R0 ;  /* 0x0000761090007816 */ /* 0x000fe20000000000 */
[----:B------:R-:W-:Y:S01]  /*3670*/  HADD2 R142, R151.H0_H0, R142.H0_H0 ;  /* 0x2000008e978e7230 */ /* 0x000fe20000000800 */
[----:B------:R-:W-:Y:S01]  /*3680*/  LOP3.LUT R122, R121, 0xf8000000, R122, 0xe2, !PT ;  /* 0xf8000000797a7812 */ /* 0x000fe200078ee27a */
[----:B------:R-:W-:Y:S01]  /*3690*/  HSET2.BF.LE.AND R151, R4.H0_H0, c[0x0] [0x828], PT ;  /* 0x00020a0004977633 */ /* 0x000fe20003803880 */
[----:B------:R0:W-:Y:S01]  /*36a0*/  STS.U16 [R123], R152 ;  /* 0x000000987b007388 */ /* 0x0001e20000000400 */
[----:B------:R-:W-:-:S02]  /*36b0*/  HADD2 R155, R146.H0_H0, c[0x0] [0x830] ;  /* 0x00020c00929b7630 */ /* 0x000fc40000000800 */
[----:B------:R-:W-:Y:S01]  /*36c0*/  HADD2 R149, R149, R154 ;  /* 0x0000009a95957230 */ /* 0x000fe20000000000 */
[----:B------:R-:W-:Y:S01]  /*36d0*/  SHF.R.U32.HI R154, RZ, 0x10, R144 ;  /* 0x00000010ff9a7819 */ /* 0x000fe20000011690 */
[----:B------:R-:W-:Y:S01]  /*36e0*/  HFMA2 R151, -R151, c[0x0] [0x164].H1_H1, R153 ;  /* 0x3000590097977a31 */ /* 0x000fe20000000199 */
[----:B------:R1:W-:Y:S01]  /*36f0*/  STS.U16 [R124], R0 ;  /* 0x000000007c007388 */ /* 0x0003e20000000400 */
[----:B------:R-:W-:Y:S02]  /*3700*/  HSET2.BF.LE.AND R153, R4.H0_H0, c[0x0] [0x830], PT ;  /* 0x00020c0004997633 */ /* 0x000fe40003803880 */
[----:B------:R-:W-:Y:S01]  /*3710*/  HADD2 R139, R139, R156 ;  /* 0x0000009c8b8b7230 */ /* 0x000fe20000000000 */
[----:B0-----:R-:W-:Y:S01]  /*3720*/  SHF.R.U32.HI R152, RZ, 0x10, R143 ;  /* 0x00000010ff987819 */ /* 0x001fe2000001168f */
[----:B------:R0:W-:Y:S01]  /*3730*/  STS.U16 [R125], R154 ;  /* 0x0000009a7d007388 */ /* 0x0001e20000000400 */
[----:B------:R-:W-:Y:S01]  /*3740*/  HFMA2 R144, -R153, c[0x0] [0x164].H1_H1, R155 ;  /* 0x3000590099907a31 */ /* 0x000fe2000000019b */
[----:B------:R-:W-:-:S02]  /*3750*/  PRMT R153, R141, 0x7610, R153 ;  /* 0x000076108d997816 */ /* 0x000fc40000000099 */
[----:B------:R-:W-:Y:S01]  /*3760*/  SHF.R.U32.HI R141, RZ, 0x10, R141 ;  /* 0x00000010ff8d7819 */ /* 0x000fe2000001168d */
[----:B------:R-:W-:Y:S01]  /*3770*/  STS.U16 [R140], R143 ;  /* 0x0000008f8c007388 */ /* 0x000fe20000000400 */
[----:B------:R-:W-:Y:S02]  /*3780*/  PRMT R155, R137, 0x7610, R155 ;  /* 0x00007610899b7816 */ /* 0x000fe4000000009b */
[----:B------:R-:W-:Y:S01]  /*3790*/  SHF.R.U32.HI R137, RZ, 0x10, R137 ;  /* 0x00000010ff897819 */ /* 0x000fe20000011689 */
[----:B------:R2:W-:Y:S01]  /*37a0*/  STS.U16 [R133], R152 ;  /* 0x0000009885007388 */ /* 0x0005e20000000400 */
[----:B-1----:R-:W-:Y:S02]  /*37b0*/  PRMT R0, R139, 0x7610, R0 ;  /* 0x000076108b007816 */ /* 0x002fe40000000000 */
[--C-:B------:R-:W-:Y:S01]  /*37c0*/  SHF.R.U32.HI R124, RZ, 0x10, R139.reuse ;  /* 0x00000010ff7c7819 */ /* 0x100fe2000001168b */
[----:B------:R-:W-:Y:S01]  /*37d0*/  STS.U16 [R138], R153 ;  /* 0x000000998a007388 */ /* 0x000fe20000000400 */
[----:B------:R-:W-:-:S02]  /*37e0*/  PRMT R139, R132, 0x7610, R139 ;  /* 0x00007610848b7816 */ /* 0x000fc4000000008b */
[--C-:B------:R-:W-:Y:S01]  /*37f0*/  SHF.R.U32.HI R123, RZ, 0x10, R132.reuse ;  /* 0x00000010ff7b7819 */ /* 0x100fe20000011684 */
[----:B------:R-:W-:Y:S01]  /*3800*/  STS.U16 [R136], R141 ;  /* 0x0000008d88007388 */ /* 0x000fe20000000400 */
[----:B------:R-:W-:Y:S02]  /*3810*/  PRMT R132, R149, 0x7610, R132 ;  /* 0x0000761095847816 */ /* 0x000fe40000000084 */
[----:B0-----:R-:W-:Y:S01]  /*3820*/  SHF.R.U32.HI R125, RZ, 0x10, R149 ;  /* 0x00000010ff7d7819 */ /* 0x001fe20000011695 */
[----:B------:R-:W-:Y:S01]  /*3830*/  STS.U16 [R135], R155 ;  /* 0x0000009b87007388 */ /* 0x000fe20000000400 */
[----:B------:R-:W-:Y:S02]  /*3840*/  LEA R151, R151, c[0x0][0x82c], 0x1 ;  /* 0x00020b0097977a11 */ /* 0x000fe400078e08ff */
[----:B--2---:R-:W-:Y:S01]  /*3850*/  SHF.R.U32.HI R133, RZ, 0x10, R150 ;  /* 0x00000010ff857819 */ /* 0x004fe20000011696 */
[----:B------:R0:W-:Y:S01]  /*3860*/  STS.U16 [R134], R137 ;  /* 0x0000008986007388 */ /* 0x0001e20000000400 */
[----:B------:R-:W-:-:S02]  /*3870*/  PRMT R149, R151, 0x5410, RZ ;  /* 0x0000541097957816 */ /* 0x000fc400000000ff */
[----:B------:R-:W-:Y:S01]  /*3880*/  LEA R144, R144, c[0x0][0x834], 0x1 ;  /* 0x00020d0090907a11 */ /* 0x000fe200078e08ff */
[----:B------:R1:W-:Y:S04]  /*3890*/  STS.U16 [R129], R0 ;  /* 0x0000000081007388 */ /* 0x0003e80000000400 */
[----:B------:R-:W-:Y:S01]  /*38a0*/  STS.U16 [R131], R124 ;  /* 0x0000007c83007388 */ /* 0x000fe20000000400 */
[----:B0-----:R-:W-:-:S03]  /*38b0*/  PRMT R134, R150, 0x7610, R134 ;  /* 0x0000761096867816 */ /* 0x001fc60000000086 */
[----:B------:R0:W-:Y:S01]  /*38c0*/  STS.U16 [R128], R139 ;  /* 0x0000008b80007388 */ /* 0x0001e20000000400 */
[----:B-1----:R-:W-:-:S03]  /*38d0*/  HADD2 R129, R146.H0_H0, c[0x0] [0x838] ;  /* 0x00020e0092817630 */ /* 0x002fc60000000800 */
[----:B------:R1:W-:Y:S04]  /*38e0*/  STS.U16 [R130], R123 ;  /* 0x0000007b82007388 */ /* 0x0003e80000000400 */
[----:B------:R2:W-:Y:S01]  /*38f0*/  STS.U16 [R127], R132 ;  /* 0x000000847f007388 */ /* 0x0005e20000000400 */
[----:B0-----:R-:W-:-:S03]  /*3900*/  SHF.R.U32.HI R128, RZ, 0x1a, R119 ;  /* 0x0000001aff807819 */ /* 0x001fc60000011677 */
[----:B------:R0:W-:Y:S01]  /*3910*/  STS.U16 [R126], R125 ;  /* 0x0000007d7e007388 */ /* 0x0001e20000000400 */
[----:B-1----:R-:W-:-:S03]  /*3920*/  SHF.R.U32.HI R123, RZ, 0x10, R151 ;  /* 0x00000010ff7b7819 */ /* 0x002fc60000011697 */
[----:B------:R-:W-:Y:S01]  /*3930*/  STS.U16 [R147], R134 ;  /* 0x0000008693007388 */ /* 0x000fe20000000400 */
[----:B------:R-:W-:Y:S01]  /*3940*/  LOP3.LUT R130, R119, 0x7ffffff, RZ, 0xc0, !PT ;  /* 0x07ffffff77827812 */ /* 0x000fe200078ec0ff */
[C---:B------:R-:W-:Y:S01]  /*3950*/  HSET2.BF.LE.AND R119, R4.reuse.H0_H0, c[0x0] [0x838], PT ;  /* 0x00020e0004777633 */ /* 0x040fe20003803880 */
[----:B------:R-:W-:Y:S01]  /*3960*/  LOP3.LUT R128, R128, 0x3e, RZ, 0xc0, !PT ;  /* 0x0000003e80807812 */ /* 0x000fe200078ec0ff */
[----:B------:R-:W-:Y:S01]  /*3970*/  STS.U16 [R148], R133 ;  /* 0x0000008594007388 */ /* 0x000fe20000000400 */
                                                                                                                                      /* 0x40400067677f7241 */
                                                                                                                                      /* 0x004fe40000000082 */
[----:B0-----:R-:W-:Y:S01]  /*3990*/  PRMT R126, R144, 0x5410, RZ ;  /* 0x00005410907e7816 */ /* 0x001fe200000000ff */
[----:B------:R-:W-:Y:S01]  /*39a0*/  STS.U16 [R145], R142 ;  /* 0x0000008e91007388 */ /* 0x000fe20000000400 */
[----:B------:R-:W-:Y:S01]  /*39b0*/  SHF.R.U32.HI R125, RZ, 0x10, R144 ;  /* 0x00000010ff7d7819 */ /* 0x000fe20000011690 */
[----:B------:R-:W-:Y:S01]  /*39c0*/  HFMA2 R119, -R119, c[0x0] [0x164].H1_H1, R129 ;  /* 0x3000590077777a31 */ /* 0x000fe20000000181 */
[----:B------:R-:W-:Y:S01]  /*39d0*/  SHF.L.U32 R124, R107, R128, RZ ;  /* 0x000000806b7c7219 */ /* 0x000fe200000006ff */
[----:B------:R-:W-:Y:S06]  /*39e0*/  BAR.SYNC 0x0 ;  /* 0x0000000000007b1d */ /* 0x000fec0000000000 */
[----:B------:R-:W-:Y:S01]  /*39f0*/  LDS.U16 R131, [R149] ;  /* 0x0000000095837984 */ /* 0x000fe20000000400 */
[----:B------:R-:W-:Y:S01]  /*3a00*/  LOP3.LUT R127, R127, R124, RZ, 0xfc, !PT ;  /* 0x0000007c7f7f7212 */ /* 0x000fe200078efcff */
[----:B------:R-:W-:Y:S01]  /*3a10*/  HSET2.BF.LE.AND R129, R4.H0_H0, c[0x0] [0x840], PT ;  /* 0x0002100004817633 */ /* 0x000fe20003803880 */
[----:B------:R-:W-:Y:S01]  /*3a20*/  LOP3.LUT R124, R117, 0x80008000, RZ, 0xfc, !PT ;  /* 0x80008000757c7812 */ /* 0x000fe200078efcff */
[----:B------:R-:W0:Y:S01]  /*3a30*/  LDS.U16 R132, [R123] ;  /* 0x000000007b847984 */ /* 0x000e220000000400 */
[----:B------:R-:W-:-:S02]  /*3a40*/  LEA R119, R119, c[0x0][0x83c], 0x1 ;  /* 0x00020f0077777a11 */ /* 0x000fc400078e08ff */
                                                                                                                                      /* 0x0000007c75987241 */
                                                                                                                                      /* 0x1c0fe2000000007f */
[----:B------:R-:W-:Y:S01]  /*3a60*/  LDS.U16 R134, [R126] ;  /* 0x000000007e867984 */ /* 0x000fe20000000400 */
                                                                                                                                      /* 0x0000007c75967241 */
                                                                                                                                      /* 0x080fe4000000807f */
[----:B------:R-:W-:Y:S01]  /*3a80*/  PRMT R141, R119, 0x5410, RZ ;  /* 0x00005410778d7816 */ /* 0x000fe200000000ff */
[----:B------:R-:W1:Y:S01]  /*3a90*/  LDS.U16 R133, [R125] ;  /* 0x000000007d857984 */ /* 0x000e620000000400 */
[----:B------:R-:W-:Y:S02]  /*3aa0*/  SHF.R.U32.HI R136, RZ, 0x10, R119 ;  /* 0x00000010ff887819 */ /* 0x000fe40000011677 */
                                                                                                                                      /* 0x0000007c75947241 */
                                                                                                                                      /* 0x1c0fe4000001007f */
                                                                                                                                      /* 0x0000007c75937241 */
                                                                                                                                      /* 0x000fc4000001807f */
                                                                                                                                      /* 0x0000007c75917241 */
                                                                                                                                      /* 0x000fe4000002007f */
[----:B------:R-:W-:Y:S02]  /*3ae0*/  SHF.L.U64.HI R153, R107, R128, RZ ;  /* 0x000000806b997219 */ /* 0x000fe400000102ff */
                                                                                                                                      /* 0x4040006767827241 */
                                                                                                                                      /* 0x000fc80000020082 */
[----:B------:R-:W-:Y:S02]  /*3b00*/  LOP3.LUT R153, R130, R153, RZ, 0xfc, !PT ;  /* 0x0000009982997212 */ /* 0x000fe400078efcff */
        /* <DEDUP_REMOVED lines=24> */
[----:B------:R-:W-:-:S06]  /*3c90*/  PRMT R138, R129, 0x5410, RZ ;  /* 0x00005410818a7816 */ /* 0x000fcc00000000ff */
[----:B------:R-:W-:Y:S02]  /*3ca0*/  @P2 PRMT R137, R135, 0x1054, R137 ;  /* 0x0000105487892816 */ /* 0x000fe40000000089 */
[----:B------:R-:W1:Y:S03]  /*3cb0*/  LDS.U16 R135, [R139] ;  /* 0x000000008b877984 */ /* 0x000e660000000400 */
[----:B------:R-:W-:Y:S02]  /*3cc0*/  HSETP2.LTU.AND P1, PT, |R150|.H1_H1, |R137|.H0_H0, PT ;  /* 0x6000008996007234 */ /* 0x000fe40003f29e00 */
[----:B------:R-:W-:Y:S01]  /*3cd0*/  HMNMX2 R143, |R137|, |R150|.H1_H1, PT ;  /* 0x70000096898f7240 */ /* 0x000fe20003800200 */
[----:B0-----:R-:W-:Y:S02]  /*3ce0*/  PRMT R133, R132, 0x5410, R133 ;  /* 0x0000541084857816 */ /* 0x001fe40000000085 */
[----:B------:R-:W-:Y:S04]  /*3cf0*/  LDS.U16 R132, [R138] ;  /* 0x000000008a847984 */ /* 0x000fe80000000400 */
[----:B------:R-:W-:-:S04]  /*3d00*/  HFMA2.MMA R148, R133, 1, 1, -R148 ;  /* 0x3c003c0085947835 */ /* 0x000fc80000100094 */
[----:B------:R-:W-:Y:S02]  /*3d10*/  @P1 PRMT R143, R137, 0x1054, R143 ;  /* 0x00001054898f1816 */ /* 0x000fe4000000008f */
[----:B------:R-:W-:Y:S01]  /*3d20*/  SHF.R.U32.HI R137, RZ, 0x10, R129 ;  /* 0x00000010ff897819 */ /* 0x000fe20000011681 */
[----:B------:R-:W-:-:S03]  /*3d30*/  HSET2.BF.LE.AND R129, R4.H0_H0, c[0x0] [0x850], PT ;  /* 0x0002140004817633 */ /* 0x000fc60003803880 */
[----:B------:R-:W-:Y:S02]  /*3d40*/  HSETP2.LTU.AND P0, PT, |R148|.H0_H0, |R143|.H0_H0, PT ;  /* 0x6000008f94007234 */ /* 0x000fe40003f09a00 */
[----:B------:R-:W-:Y:S02]  /*3d50*/  HMNMX2 R133, |R143|, |R148|.H0_H0, PT ;  /* 0x600000948f857240 */ /* 0x000fe40003800200 */
[----:B------:R-:W-:Y:S01]  /*3d60*/  HFMA2 R129, -R129, c[0x0] [0x164].H1_H1, R131 ;  /* 0x3000590081817a31 */ /* 0x000fe20000000183 */
[----:B------:R-:W-:-:S04]  /*3d70*/  SEL R131, RZ, 0x1, P3 ;  /* 0x00000001ff837807 */ /* 0x000fc80001800000 */
[----:B------:R-:W-:Y:S02]  /*3d80*/  LEA R129, R129, c[0x0][0x854], 0x1 ;  /* 0x0002150081817a11 */ /* 0x000fe400078e08ff */
[----:B------:R-:W-:Y:S01]  /*3d90*/  SEL R151, R131, 0x2, !P2 ;  /* 0x0000000283977807 */ /* 0x000fe20005000000 */
[----:B------:R-:W-:Y:S01]  /*3da0*/  HADD2 R131, R146.H0_H0, c[0x0] [0x858] ;  /* 0x0002160092837630 */ /* 0x000fe20000000800 */
[----:B------:R-:W-:Y:S02]  /*3db0*/  @P0 PRMT R133, R143, 0x1054, R133 ;  /* 0x000010548f850816 */ /* 0x000fe40000000085 */
[----:B------:R-:W0:Y:S01]  /*3dc0*/  LDS.U16 R143, [R137] ;  /* 0x00000000898f7984 */ /* 0x000e220000000400 */
[----:B------:R-:W-:Y:S02]  /*3dd0*/  SEL R151, R151, 0x3, !P1 ;  /* 0x0000000397977807 */ /* 0x000fe40004800000 */
[----:B------:R-:W-:Y:S01]  /*3de0*/  HSETP2.LTU.AND P4, PT, |R148|.H1_H1, |R133|.H0_H0, PT ;  /* 0x6000008594007234 */ /* 0x000fe20003f89e00 */
[----:B-1----:R-:W-:Y:S01]  /*3df0*/  PRMT R134, R134, 0x5410, R135 ;  /* 0x0000541086867816 */ /* 0x002fe20000000087 */
[----:B------:R-:W-:Y:S01]  /*3e00*/  HMNMX2 R142, |R133|, |R148|.H1_H1, PT ;  /* 0x70000094858e7240 */ /* 0x000fe20003800200 */
[----:B------:R-:W-:-:S02]  /*3e10*/  SHF.R.U32.HI R135, RZ, 0x10, R129 ;  /* 0x00000010ff877819 */ /* 0x000fc40000011681 */
[----:B------:R-:W-:Y:S02]  /*3e20*/  SEL R151, R151, 0x4, !P0 ;  /* 0x0000000497977807 */ /* 0x000fe40004000000 */
[----:B------:R-:W-:Y:S02]  /*3e30*/  HFMA2.MMA R147, R134, 1, 1, -R147 ;  /* 0x3c003c0086937835 */ /* 0x000fe40000100093 */
[----:B------:R-:W-:Y:S02]  /*3e40*/  SEL R128, R151, 0x5, !P4 ;  /* 0x0000000597807807 */ /* 0x000fe40006000000 */
                                                                                                                                      /* 0x0000007c75977241 */
                                                                                                                                      /* 0x180fe40000000099 */
[----:B------:R-:W-:Y:S02]  /*3e60*/  @P4 PRMT R142, R133, 0x1054, R142 ;  /* 0x00001054858e4816 */ /* 0x000fe4000000008e */
[----:B------:R-:W-:Y:S01]  /*3e70*/  PRMT R133, R129, 0x5410, RZ ;  /* 0x0000541081857816 */ /* 0x000fe200000000ff */
[----:B------:R-:W-:Y:S01]  /*3e80*/  HSET2.BF.LE.AND R129, R4.H0_H0, c[0x0] [0x858], PT ;  /* 0x0002160004817633 */ /* 0x000fe20003803880 */
                                                                                                                                      /* 0x0000007c75997241 */
                                                                                                                                      /* 0x000fe20000008099 */
[----:B------:R-:W-:-:S02]  /*3ea0*/  HSETP2.LTU.AND P6, PT, |R147|.H0_H0, |R142|.H0_H0, PT ;  /* 0x6000008e93007234 */ /* 0x000fc40003fc9a00 */
[----:B------:R-:W-:Y:S02]  /*3eb0*/  HMNMX2 R134, |R142|, |R147|.H0_H0, PT ;  /* 0x600000938e867240 */ /* 0x000fe40003800200 */
[----:B------:R-:W-:-:S05]  /*3ec0*/  HFMA2 R129, -R129, c[0x0] [0x164].H1_H1, R131 ;  /* 0x3000590081817a31 */ /* 0x000fca0000000183 */
[----:B------:R-:W-:-:S04]  /*3ed0*/  LEA R129, R129, c[0x0][0x85c], 0x1 ;  /* 0x0002170081817a11 */ /* 0x000fc800078e08ff */
[----:B------:R-:W-:Y:S02]  /*3ee0*/  @P6 PRMT R134, R142, 0x1054, R134 ;  /* 0x000010548e866816 */ /* 0x000fe40000000086 */
[----:B------:R-:W-:Y:S03]  /*3ef0*/  LDS.U16 R142, [R133] ;  /* 0x00000000858e7984 */ /* 0x000fe60000000400 */
[----:B------:R-:W-:Y:S01]  /*3f00*/  HSETP2.LTU.AND P5, PT, |R147|.H1_H1, |R134|.H0_H0, PT ;  /* 0x6000008693007234 */ /* 0x000fe20003fa9e00 */
[----:B0-----:R-:W-:Y:S01]  /*3f10*/  PRMT R132, R132, 0x5410, R143 ;  /* 0x0000541084847816 */ /* 0x001fe2000000008f */
[----:B------:R-:W-:Y:S01]  /*3f20*/  HMNMX2 R144, |R134|, |R147|.H1_H1, PT ;  /* 0x7000009386907240 */ /* 0x000fe20003800200 */
[----:B------:R-:W0:Y:S04]  /*3f30*/  LDS.U16 R143, [R135] ;  /* 0x00000000878f7984 */ /* 0x000e280000000400 */
[----:B------:R-:W-:-:S06]  /*3f40*/  HFMA2.MMA R145, R132, 1, 1, -R145 ;  /* 0x3c003c0084917835 */ /* 0x000fcc0000100091 */
[----:B------:R-:W-:Y:S02]  /*3f50*/  @P5 PRMT R144, R134, 0x1054, R144 ;  /* 0x0000105486905816 */ /* 0x000fe40000000090 */
[----:B------:R-:W-:-:S03]  /*3f60*/  SHF.R.U32.HI R134, RZ, 0x10, R129 ;  /* 0x00000010ff867819 */ /* 0x000fc60000011681 */
[----:B------:R-:W-:Y:S02]  /*3f70*/  HSETP2.LTU.AND P3, PT, |R145|.H0_H0, |R144|.H0_H0, PT ;  /* 0x6000009091007234 */ /* 0x000fe40003f69a00 */
[----:B------:R-:W-:-:S11]  /*3f80*/  HMNMX2 R132, |R144|, |R145|.H0_H0, PT ;  /* 0x6000009190847240 */ /* 0x000fd60003800200 */
[----:B------:R-:W-:Y:S02]  /*3f90*/  @P3 PRMT R132, R144, 0x1054, R132 ;  /* 0x0000105490843816 */ /* 0x000fe40000000084 */
                                                                                                                                      /* 0x0000007c75907241 */
                                                                                                                                      /* 0x000fc6000002807f */
[----:B------:R-:W-:Y:S02]  /*3fb0*/  HSETP2.LTU.AND P2, PT, |R145|.H1_H1, |R132|.H0_H0, PT ;  /* 0x6000008491007234 */ /* 0x000fe40003f49e00 */
[----:B------:R-:W-:Y:S01]  /*3fc0*/  HMNMX2 R131, |R132|, |R145|.H1_H1, PT ;  /* 0x7000009184837240 */ /* 0x000fe20003800200 */
[----:B0-----:R-:W-:-:S10]  /*3fd0*/  PRMT R143, R142, 0x5410, R143 ;  /* 0x000054108e8f7816 */ /* 0x001fd4000000008f */
[----:B------:R-:W-:Y:S01]  /*3fe0*/  @P2 PRMT R131, R132, 0x1054, R131 ;  /* 0x0000105484832816 */ /* 0x000fe20000000083 */
[----:B------:R-:W-:Y:S01]  /*3ff0*/  HFMA2.MMA R144, R143, 1, 1, -R144 ;  /* 0x3c003c008f907835 */ /* 0x000fe20000100090 */
[----:B------:R-:W-:Y:S01]  /*4000*/  PRMT R132, R129, 0x5410, RZ ;  /* 0x0000541081847816 */ /* 0x000fe200000000ff */
[----:B------:R-:W-:Y:S04]  /*4010*/  LDS.U16 R143, [R134] ;  /* 0x00000000868f7984 */ /* 0x000fe80000000400 */
[----:B------:R-:W0:Y:S04]  /*4020*/  LDS.U16 R142, [R132] ;  /* 0x00000000848e7984 */ /* 0x000e280000000400 */
[----:B------:R-:W-:-:S02]  /*4030*/  HSETP2.LTU.AND P1, PT, |R144|.H0_H0, |R131|.H0_H0, PT ;  /* 0x6000008390007234 */ /* 0x000fc40003f29a00 */
[----:B------:R-:W-:-:S11]  /*4040*/  HMNMX2 R129, |R131|, |R144|.H0_H0, PT ;  /* 0x6000009083817240 */ /* 0x000fd60003800200 */
[----:B------:R-:W-:Y:S01]  /*4050*/  @P1 PRMT R129, R131, 0x1054, R129 ;  /* 0x0000105483811816 */ /* 0x000fe20000000081 */
[----:B------:R-:W-:-:S04]  /*4060*/  HADD2 R131, R146.H0_H0, c[0x0] [0x860] ;  /* 0x0002180092837630 */ /* 0x000fc80000000800 */
[----:B------:R-:W-:Y:S02]  /*4070*/  HSETP2.LTU.AND P0, PT, |R144|.H1_H1, |R129|.H0_H0, PT ;  /* 0x6000008190007234 */ /* 0x000fe40003f09e00 */
[----:B------:R-:W-:-:S11]  /*4080*/  HMNMX2 R154, |R129|, |R144|.H1_H1, PT ;  /* 0x70000090819a7240 */ /* 0x000fd60003800200 */
[----:B------:R-:W-:Y:S01]  /*4090*/  @P0 PRMT R154, R129, 0x1054, R154 ;  /* 0x00001054819a0816 */ /* 0x000fe2000000009a */
[----:B------:R-:W-:Y:S01]  /*40a0*/  HSET2.BF.LE.AND R129, R4.H0_H0, c[0x0] [0x860], PT ;  /* 0x0002180004817633 */ /* 0x000fe20003803880 */
[----:B0-----:R-:W-:-:S04]  /*40b0*/  PRMT R142, R142, 0x5410, R143 ;  /* 0x000054108e8e7816 */ /* 0x001fc8000000008f */
[----:B------:R-:W-:Y:S01]  /*40c0*/  HFMA2 R129, -R129, c[0x0] [0x164].H1_H1, R131 ;  /* 0x3000590081817a31 */ /* 0x000fe20000000183 */
                                                                                                                                      /* 0x0000007c758f7241 */
                                                                                                                                      /* 0x1c0fe4000003007f */
                                                                                                                                      /* 0x0000007c757f7241 */
                                                                                                                                      /* 0x000fe2000003807f */
[----:B------:R-:W-:Y:S01]  /*40f0*/  HSET2.BF.LE.AND R117, R4.H0_H0, c[0x0] [0x868], PT ;  /* 0x00021a0004757633 */ /* 0x000fe20003803880 */
[----:B------:R-:W-:Y:S02]  /*4100*/  LEA R129, R129, c[0x0][0x864], 0x1 ;  /* 0x0002190081817a11 */ /* 0x000fe400078e08ff */
[----:B------:R-:W-:Y:S01]  /*4110*/  HFMA2.MMA R143, R142, 1, 1, -R143 ;  /* 0x3c003c008e8f7835 */ /* 0x000fe2000010008f */
[----:B------:R-:W-:Y:S01]  /*4120*/  SEL R124, R128, 0x6, !P6 ;  /* 0x00000006807c7807 */ /* 0x000fe20007000000 */
[----:B------:R-:W-:Y:S01]  /*4130*/  HADD2 R128, R146.H0_H0, c[0x0] [0x868] ;  /* 0x00021a0092807630 */ /* 0x000fe20000000800 */
[----:B------:R-:W-:-:S02]  /*4140*/  PRMT R131, R129, 0x5410, RZ ;  /* 0x0000541081837816 */ /* 0x000fc400000000ff */
[----:B------:R-:W-:Y:S01]  /*4150*/  SHF.R.U32.HI R129, RZ, 0x10, R129 ;  /* 0x00000010ff817819 */ /* 0x000fe20000011681 */
[----:B------:R-:W-:Y:S02]  /*4160*/  HFMA2 R128, -R117, c[0x0] [0x164].H1_H1, R128 ;  /* 0x3000590075807a31 */ /* 0x000fe40000000180 */
[----:B------:R-:W-:Y:S02]  /*4170*/  LDS.U16 R142, [R131] ;  /* 0x00000000838e7984 */ /* 0x000fe40000000400 */
[----:B------:R-:W-:Y:S02]  /*4180*/  HSETP2.LTU.AND P4, PT, |R143|.H0_H0, |R154|.H0_H0, PT ;  /* 0x6000009a8f007234 */ /* 0x000fe40003f89a00 */
[----:B------:R-:W0:Y:S01]  /*4190*/  LDS.U16 R155, [R129] ;  /* 0x00000000819b7984 */ /* 0x000e220000000400 */
[----:B------:R-:W-:-:S10]  /*41a0*/  HMNMX2 R130, |R154|, |R143|.H0_H0, PT ;  /* 0x6000008f9a827240 */ /* 0x000fd40003800200 */
[----:B------:R-:W-:Y:S01]  /*41b0*/  @P4 PRMT R130, R154, 0x1054, R130 ;  /* 0x000010549a824816 */ /* 0x000fe20000000082 */
[----:B------:R-:W-:-:S04]  /*41c0*/  HADD2 R154, R146.H0_H0, c[0x0] [0x870] ;  /* 0x00021c00929a7630 */ /* 0x000fc80000000800 */
[----:B------:R-:W-:Y:S02]  /*41d0*/  HSETP2.LTU.AND P6, PT, |R143|.H1_H1, |R130|.H0_H0, PT ;  /* 0x600000828f007234 */ /* 0x000fe40003fc9e00 */
[----:B------:R-:W-:-:S11]  /*41e0*/  HMNMX2 R117, |R130|, |R143|.H1_H1, PT ;  /* 0x7000008f82757240 */ /* 0x000fd60003800200 */
[----:B------:R-:W-:Y:S02]  /*41f0*/  @P6 PRMT R117, R130, 0x1054, R117 ;  /* 0x0000105482756816 */ /* 0x000fe40000000075 */
[----:B------:R-:W-:Y:S01]  /*4200*/  LEA R130, R128, c[0x0][0x86c], 0x1 ;  /* 0x00021b0080827a11 */ /* 0x000fe200078e08ff */
[----:B------:R-:W-:-:S05]  /*4210*/  HSET2.BF.LE.AND R128, R4.H0_H0, c[0x0] [0x870], PT ;  /* 0x00021c0004807633 */ /* 0x000fca0003803880 */
[----:B------:R-:W-:Y:S01]  /*4220*/  HFMA2 R156, -R128, c[0x0] [0x164].H1_H1, R154 ;  /* 0x30005900809c7a31 */ /* 0x000fe2000000019a */
[----:B------:R-:W-:Y:S02]  /*4230*/  PRMT R128, R130, 0x5410, RZ ;  /* 0x0000541082807816 */ /* 0x000fe400000000ff */
[----:B0-----:R-:W-:Y:S02]  /*4240*/  PRMT R142, R142, 0x5410, R155 ;  /* 0x000054108e8e7816 */ /* 0x001fe4000000009b */
[----:B------:R-:W-:Y:S01]  /*4250*/  SHF.R.U32.HI R130, RZ, 0x10, R130 ;  /* 0x00000010ff827819 */ /* 0x000fe20000011682 */
[----:B------:R-:W-:Y:S03]  /*4260*/  LDS.U16 R155, [R128] ;  /* 0x00000000809b7984 */ /* 0x000fe60000000400 */
[----:B------:R-:W-:Y:S01]  /*4270*/  HFMA2.MMA R142, R142, 1, 1, -R127 ;  /* 0x3c003c008e8e7835 */ /* 0x000fe2000010007f */
[----:B------:R-:W0:Y:S01]  /*4280*/  LDS.U16 R154, [R130] ;  /* 0x00000000829a7984 */ /* 0x000e220000000400 */
[----:B------:R-:W-:-:S02]  /*4290*/  LEA R127, R156, c[0x0][0x874], 0x1 ;  /* 0x00021d009c7f7a11 */ /* 0x000fc400078e08ff */
[----:B------:R-:W-:Y:S02]  /*42a0*/  SEL R156, R124, 0x7, !P5 ;  /* 0x000000077c9c7807 */ /* 0x000fe40006800000 */
[----:B------:R-:W-:Y:S02]  /*42b0*/  PRMT R127, R127, 0x5410, RZ ;  /* 0x000054107f7f7816 */ /* 0x000fe400000000ff */
[----:B------:R-:W-:Y:S02]  /*42c0*/  PRMT R124, R148, 0xfdb9, R147 ;  /* 0x0000fdb9947c7816 */ /* 0x000fe40000000093 */
[----:B------:R-:W-:Y:S01]  /*42d0*/  HSETP2.LTU.AND P5, PT, |R142|.H0_H0, |R117|.H0_H0, PT ;  /* 0x600000758e007234 */ /* 0x000fe20003fa9a00 */
[----:B------:R-:W1:Y:S01]  /*42e0*/  LDS.U16 R157, [R127] ;  /* 0x000000007f9d7984 */ /* 0x000e620000000400 */
[----:B------:R-:W-:Y:S01]  /*42f0*/  HMNMX2 R159, |R117|, |R142|.H0_H0, PT ;  /* 0x6000008e759f7240 */ /* 0x000fe20003800200 */
[----:B------:R-:W-:-:S04]  /*4300*/  IDP.4A.S8.S8 R124, R124, c[0x2][0x0], RZ ;  /* 0x008000007c7c7a26 */ /* 0x000fc800000006ff */
[----:B------:R-:W-:-:S06]  /*4310*/  IMAD R119, R124, 0x10, R119 ;  /* 0x000000107c777824 */ /* 0x000fcc00078e0277 */
[----:B------:R-:W-:Y:S02]  /*4320*/  @P5 PRMT R159, R117, 0x1054, R159 ;  /* 0x00001054759f5816 */ /* 0x000fe4000000009f */
[----:B------:R-:W-:Y:S02]  /*4330*/  SEL R117, R156, 0x8, !P3 ;  /* 0x000000089c757807 */ /* 0x000fe40005800000 */
[----:B------:R-:W-:Y:S01]  /*4340*/  PRMT R156, R145, 0xfdb9, R144 ;  /* 0x0000fdb9919c7816 */ /* 0x000fe20000000090 */
[----:B------:R-:W-:Y:S02]  /*4350*/  HSETP2.LTU.AND P3, PT, |R142|.H1_H1, |R159|.H0_H0, PT ;  /* 0x6000009f8e007234 */ /* 0x000fe40003f69e00 */
[----:B------:R-:W-:Y:S02]  /*4360*/  HMNMX2 R124, |R159|, |R142|.H1_H1, PT ;  /* 0x7000008e9f7c7240 */ /* 0x000fe40003800200 */
[----:B------:R-:W-:-:S04]  /*4370*/  IDP.4A.S8.S8 R156, R156, c[0x2][0x0], RZ ;  /* 0x008000009c9c7a26 */ /* 0x000fc800000006ff */
[----:B------:R-:W-:Y:S01]  /*4380*/  IMAD R119, R156, 0x100, R119 ;  /* 0x000001009c777824 */ /* 0x000fe200078e0277 */
[----:B0-----:R-:W-:-:S04]  /*4390*/  PRMT R154, R155, 0x5410, R154 ;  /* 0x000054109b9a7816 */ /* 0x001fc8000000009a */
[----:B------:R-:W-:Y:S01]  /*43a0*/  @P3 PRMT R124, R159, 0x1054, R124 ;  /* 0x000010549f7c3816 */ /* 0x000fe2000000007c */
[----:B------:R-:W-:Y:S01]  /*43b0*/  HADD2 R151, R154, -R151 ;  /* 0x800000979a977230 */ /* 0x000fe20000000000 */
[----:B------:R-:W-:Y:S02]  /*43c0*/  SEL R154, R117, 0x9, !P2 ;  /* 0x00000009759a7807 */ /* 0x000fe40005000000 */
[----:B------:R-:W-:Y:S02]  /*43d0*/  PRMT R117, R143, 0xfdb9, R142 ;  /* 0x0000fdb98f757816 */ /* 0x000fe4000000008e */
[----:B------:R-:W-:Y:S01]  /*43e0*/  HSETP2.LTU.AND P2, PT, |R151|.H0_H0, |R124|.H0_H0, PT ;  /* 0x6000007c97007234 */ /* 0x000fe20003f49a00 */
[----:B-1----:R-:W-:Y:S01]  /*43f0*/  PRMT R0, R157, 0x7610, R0 ;  /* 0x000076109d007816 */ /* 0x002fe20000000000 */
[----:B------:R-:W-:Y:S01]  /*4400*/  HMNMX2 R156, |R124|, |R151|.H0_H0, PT ;  /* 0x600000977c9c7240 */ /* 0x000fe20003800200 */
[----:B------:R-:W-:-:S04]  /*4410*/  SEL R154, R154, 0xa, !P1 ;  /* 0x0000000a9a9a7807 */ /* 0x000fc80004800000 */
[----:B------:R-:W-:Y:S01]  /*4420*/  HFMA2.MMA R153, R0, 1, 1, -R153 ;  /* 0x3c003c0000997835 */ /* 0x000fe20000100099 */
[----:B------:R-:W-:-:S04]  /*4430*/  SEL R154, R154, 0xb, !P0 ;  /* 0x0000000b9a9a7807 */ /* 0x000fc80004000000 */
[----:B------:R-:W-:Y:S02]  /*4440*/  SEL R154, R154, 0xc, !P4 ;  /* 0x0000000c9a9a7807 */ /* 0x000fe40006000000 */
[----:B------:R-:W-:Y:S01]  /*4450*/  @P2 PRMT R156, R124, 0x1054, R156 ;  /* 0x000010547c9c2816 */ /* 0x000fe2000000009c */
[----:B------:R-:W-:Y:S01]  /*4460*/  IDP.4A.S8.S8 R124, R117, c[0x2][0x0], RZ ;  /* 0x00800000757c7a26 */ /* 0x000fe200000006ff */
[----:B------:R-:W-:Y:S02]  /*4470*/  SEL R154, R154, 0xd, !P6 ;  /* 0x0000000d9a9a7807 */ /* 0x000fe40007000000 */
[----:B------:R-:W-:Y:S01]  /*4480*/  PRMT R117, R151, 0xfdb9, R153 ;  /* 0x0000fdb997757816 */ /* 0x000fe20000000099 */
[----:B------:R-:W-:Y:S01]  /*4490*/  HSETP2.LTU.AND P1, PT, |R151|.H1_H1, |R156|.H0_H0, PT ;  /* 0x6000009c97007234 */ /* 0x000fe20003f29e00 */
[----:B------:R-:W-:Y:S01]  /*44a0*/  IMAD R119, R124, 0x1000, R119 ;  /* 0x000010007c777824 */ /* 0x000fe200078e0277 */
[----:B------:R-:W-:Y:S02]  /*44b0*/  SEL R154, R154, 0xe, !P5 ;  /* 0x0000000e9a9a7807 */ /* 0x000fe40006800000 */
[----:B------:R-:W-:-:S02]  /*44c0*/  IDP.4A.S8.S8 R124, R117, c[0x2][0x4], RZ ;  /* 0x00800100757c7a26 */ /* 0x000fc400000006ff */
[----:B------:R-:W-:Y:S02]  /*44d0*/  SEL R154, R154, 0xf, !P3 ;  /* 0x0000000f9a9a7807 */ /* 0x000fe40005800000 */
[----:B------:R-:W-:Y:S01]  /*44e0*/  IMAD R117, R124, 0x10000, R119 ;  /* 0x000100007c757824 */ /* 0x000fe200078e0277 */
[----:B------:R-:W-:Y:S01]  /*44f0*/  HMNMX2 R124, |R156|, |R151|.H1_H1, PT ;  /* 0x700000979c7c7240 */ /* 0x000fe20003800200 */
[----:B------:R-:W-:Y:S02]  /*4500*/  SEL R154, R154, 0x10, !P2 ;  /* 0x000000109a9a7807 */ /* 0x000fe40005000000 */
[----:B------:R-:W0:Y:S02]  /*4510*/  POPC R119, R117 ;  /* 0x0000007500777309 */ /* 0x000e240000000000 */
[----:B------:R-:W-:-:S05]  /*4520*/  @P1 PRMT R124, R156, 0x1054, R124 ;  /* 0x000010549c7c1816 */ /* 0x000fca000000007c */
[----:B------:R-:W-:Y:S02]  /*4530*/  HSETP2.LTU.AND P0, PT, |R153|.H0_H0, |R124|.H0_H0, PT ;  /* 0x6000007c99007234 */ /* 0x000fe40003f09a00 */
[----:B------:R-:W-:Y:S01]  /*4540*/  HMNMX2 R155, |R124|, |R153|.H0_H0, PT ;  /* 0x600000997c9b7240 */ /* 0x000fe20003800200 */
[----:B0-----:R-:W-:-:S10]  /*4550*/  LOP3.LUT R119, R119, 0x1, RZ, 0xc0, !PT ;  /* 0x0000000177777812 */ /* 0x001fd400078ec0ff */
[----:B------:R-:W-:Y:S01]  /*4560*/  @P0 PRMT R155, R124, 0x1054, R155 ;  /* 0x000010547c9b0816 */ /* 0x000fe2000000009b */
[----:B------:R-:W-:Y:S01]  /*4570*/  IMAD.MOV R124, RZ, RZ, -R119 ;  /* 0x000000ffff7c7224 */ /* 0x000fe200078e0a77 */
[----:B------:R-:W-:-:S04]  /*4580*/  SEL R119, R154, 0x11, !P1 ;  /* 0x000000119a777807 */ /* 0x000fc80004800000 */
[----:B------:R-:W-:Y:S02]  /*4590*/  SEL R119, R119, 0x12, !P0 ;  /* 0x0000001277777807 */ /* 0x000fe40004000000 */
[----:B------:R-:W-:Y:S01]  /*45a0*/  LOP3.LUT R124, R117, 0x7ffff, R124, 0x78, !PT ;  /* 0x0007ffff757c7812 */ /* 0x000fe200078e787c */
[----:B------:R-:W-:Y:S02]  /*45b0*/  HMUL2 R117, R155, c[0x0] [0x16c] ;  /* 0x00005b009b757a32 */ /* 0x000fe40000000000 */
[----:B------:R-:W-:Y:S01]  /*45c0*/  IMAD.SHL.U32 R154, R119, 0x2, RZ ;  /* 0x00000002779a7824 */ /* 0x000fe200078e00ff */
                                                                                                                                      /* 0x40400067679d7241 */
                                                                                                                                      /* 0x180fe2000000007c */
[----:B------:R-:W-:Y:S01]  /*45e0*/  IMAD.SHL.U32 R119, R119, 0x8000000, RZ ;  /* 0x0800000077777824 */ /* 0x000fe200078e00ff */
[----:B------:R-:W-:Y:S01]  /*45f0*/  HMNMX2 R117, |R117|, 65504, 65504, PT ;  /* 0x7bff7bff75757840 */ /* 0x000fe20003800200 */
                                                                                                                                      /* 0x4040006767a17241 */
                                                                                                                                      /* 0x000fe4000002007c */
[----:B------:R-:W-:-:S02]  /*4610*/  SHF.L.U32 R156, R107, R154, RZ ;  /* 0x0000009a6b9c7219 */ /* 0x000fc400000006ff */
[----:B------:R-:W-:Y:S02]  /*4620*/  LOP3.LUT R162, R117, 0x80008000, RZ, 0xfc, !PT ;  /* 0x8000800075a27812 */ /* 0x000fe400078efcff */
[----:B------:R-:W-:Y:S02]  /*4630*/  LOP3.LUT R157, R157, R156, RZ, 0xfc, !PT ;  /* 0x0000009c9d9d7212 */ /* 0x000fe400078efcff */
[----:B------:R-:W-:Y:S02]  /*4640*/  SHF.L.U64.HI R154, R107, R154, RZ ;  /* 0x0000009a6b9a7219 */ /* 0x000fe400000102ff */
                                                                                                                                      /* 0x000000a2759b7241 */
                                                                                                                                      /* 0x100fe4000000009d */
[----:B------:R-:W-:Y:S02]  /*4660*/  LOP3.LUT R161, R161, R154, RZ, 0xfc, !PT ;  /* 0x0000009aa1a17212 */ /* 0x000fe400078efcff */
                                                                                                                                      /* 0x000000a275a37241 */
                                                                                                                                      /* 0x1c0fe2000000809d */
[----:B------:R-:W-:Y:S01]  /*4680*/  HADD2 R152, R152, R155 ;  /* 0x0000009b98987230 */ /* 0x000fe20000000000 */
                                                                                                                                      /* 0x000000a2759f7241 */
                                                                                                                                      /* 0x000fc4000001009d */
                                                                                                                                      /* 0x000000a2759e7241 */
                                                                                                                                      /* 0x1c0fe4000001809d */
                                                                                                                                      /* 0x000000a2759a7241 */
                                                                                                                                      /* 0x1c0fe2000002009d */
[----:B------:R-:W-:Y:S01]  /*46c0*/  HFMA2.MMA R150, R150, 1, 1, R163 ;  /* 0x3c003c0096967835 */ /* 0x000fe200000000a3 */
                                                                                                                                      /* 0x000000a2759b7241 */
                                                                                                                                      /* 0x1c0fe2000002809d */
[----:B------:R-:W-:Y:S01]  /*46e0*/  HADD2 R148, R148, R159 ;  /* 0x0000009f94947230 */ /* 0x000fe20000000000 */
                                                                                                                                      /* 0x000000a2759c7241 */
                                                                                                                                      /* 0x1c0fe2000003009d */
[----:B------:R-:W-:Y:S01]  /*4700*/  HFMA2.MMA R147, R147, 1, 1, R158 ;  /* 0x3c003c0093937835 */ /* 0x000fe2000000009e */
                                                                                                                                      /* 0x000000a2759d7241 */
                                                                                                                                      /* 0x0c0fe2000003809d */
[----:B------:R-:W-:Y:S01]  /*4720*/  HADD2 R145, R145, R154 ;  /* 0x0000009a91917230 */ /* 0x000fe20000000000 */
                                                                                                                                      /* 0x000000a275a07241 */
                                                                                                                                      /* 0x1c0fe200000000a1 */
[----:B------:R-:W-:Y:S01]  /*4740*/  HFMA2.MMA R144, R144, 1, 1, R155 ;  /* 0x3c003c0090907835 */ /* 0x000fe2000000009b */
[----:B------:R-:W-:Y:S01]  /*4750*/  PRMT R0, R152, 0x7610, R0 ;  /* 0x0000761098007816 */ /* 0x000fe20000000000 */
[C---:B------:R-:W-:Y:S01]  /*4760*/  HADD2 R154, R146.reuse.H0_H0, c[0x0] [0x880] ;  /* 0x00022000929a7630 */ /* 0x040fe20000000800 */
                                                                                                                                      /* 0x000000a275a27241 */
                                                                                                                                      /* 0x000fe200000080a1 */
[----:B------:R-:W-:Y:S01]  /*4780*/  HFMA2.MMA R142, R142, 1, 1, R157 ;  /* 0x3c003c008e8e7835 */ /* 0x000fe2000000009d */
[----:B------:R-:W-:Y:S01]  /*4790*/  SHF.R.U32.HI R152, RZ, 0x10, R152 ;  /* 0x00000010ff987819 */ /* 0x000fe20000011698 */
[----:B------:R0:W-:Y:S01]  /*47a0*/  STS.U16 [R149], R0 ;  /* 0x0000000095007388 */ /* 0x0001e20000000400 */
[----:B------:R-:W-:Y:S01]  /*47b0*/  PRMT R155, R148, 0x7610, R155 ;  /* 0x00007610949b7816 */ /* 0x000fe2000000009b */
[----:B------:R-:W-:Y:S01]  /*47c0*/  HADD2 R162, R153.H0_H0, R162.H0_H0 ;  /* 0x200000a299a27230 */ /* 0x000fe20000000800 */
[----:B------:R-:W-:Y:S01]  /*47d0*/  LOP3.LUT R119, R119, 0xf8000000, R124, 0xe2, !PT ;  /* 0xf800000077777812 */ /* 0x000fe200078ee27c */
[----:B------:R-:W-:Y:S01]  /*47e0*/  HADD2 R153, R146.H0_H0, c[0x0] [0x878] ;  /* 0x00021e0092997630 */ /* 0x000fe20000000800 */
[----:B------:R1:W-:Y:S01]  /*47f0*/  STS.U16 [R123], R152 ;  /* 0x000000987b007388 */ /* 0x0003e20000000400 */
[----:B------:R-:W-:-:S02]  /*4800*/  HADD2 R143, R143, R156 ;  /* 0x0000009c8f8f7230 */ /* 0x000fc40000000000 */
[----:B------:R-:W-:Y:S02]  /*4810*/  HADD2 R151, R151, R160 ;  /* 0x000000a097977230 */ /* 0x000fe40000000000 */
[----:B0-----:R-:W-:Y:S01]  /*4820*/  HSET2.BF.LE.AND R149, R4.H0_H0, c[0x0] [0x878], PT ;  /* 0x00021e0004957633 */ /* 0x001fe20003803880 */
[----:B------:R-:W-:Y:S01]  /*4830*/  PRMT R0, R150, 0x7610, R0 ;  /* 0x0000761096007816 */ /* 0x000fe20000000000 */
[----:B------:R-:W-:Y:S01]  /*4840*/  HADD2 R156, R146.H0_H0, c[0x0] [0x8c0] ;  /* 0x00023000929c7630 */ /* 0x000fe20000000800 */
[----:B------:R-:W-:Y:S02]  /*4850*/  SHF.R.U32.HI R150, RZ, 0x10, R150 ;  /* 0x00000010ff967819 */ /* 0x000fe40000011696 */
[----:B------:R-:W-:Y:S01]  /*4860*/  HFMA2 R149, -R149, c[0x0] [0x164].H1_H1, R153 ;  /* 0x3000590095957a31 */ /* 0x000fe20000000199 */
[----:B------:R0:W-:Y:S01]  /*4870*/  STS.U16 [R126], R0 ;  /* 0x000000007e007388 */ /* 0x0001e20000000400 */
[----:B------:R-:W-:-:S03]  /*4880*/  HSET2.BF.LE.AND R153, R4.H0_H0, c[0x0] [0x880], PT ;  /* 0x0002200004997633 */ /* 0x000fc60003803880 */
[----:B------:R2:W-:Y:S01]  /*4890*/  STS.U16 [R125], R150 ;  /* 0x000000967d007388 */ /* 0x0005e20000000400 */
[----:B------:R-:W-:Y:S01]  /*48a0*/  LEA R149, R149, c[0x0][0x87c], 0x1 ;  /* 0x00021f0095957a11 */ /* 0x000fe200078e08ff */
[----:B-1----:R-:W-:Y:S01]  /*48b0*/  HFMA2 R123, -R153, c[0x0] [0x164].H1_H1, R154 ;  /* 0x30005900997b7a31 */ /* 0x002fe2000000019a */
[----:B------:R-:W-:Y:S01]  /*48c0*/  SHF.R.U32.HI R153, RZ, 0x10, R148 ;  /* 0x00000010ff997819 */ /* 0x000fe20000011694 */
[----:B------:R1:W-:Y:S01]  /*48d0*/  STS.U16 [R141], R155 ;  /* 0x0000009b8d007388 */ /* 0x0003e20000000400 */
[----:B------:R-:W-:Y:S02]  /*48e0*/  SHF.R.U32.HI R148, RZ, 0x10, R145 ;  /* 0x00000010ff947819 */ /* 0x000fe40000011691 */
[----:B0-----:R-:W-:Y:S01]  /*48f0*/  PRMT R0, R147, 0x7610, R0 ;  /* 0x0000761093007816 */ /* 0x001fe20000000000 */
[----:B------:R0:W-:Y:S01]  /*4900*/  STS.U16 [R136], R153 ;  /* 0x0000009988007388 */ /* 0x0001e20000000400 */
[--C-:B------:R-:W-:Y:S02]  /*4910*/  SHF.R.U32.HI R126, RZ, 0x10, R147.reuse ;  /* 0x00000010ff7e7819 */ /* 0x100fe40000011693 */
[----:B------:R-:W-:Y:S01]  /*4920*/  PRMT R147, R145, 0x7610, R147 ;  /* 0x0000761091937816 */ /* 0x000fe20000000093 */
[----:B------:R3:W-:Y:S01]  /*4930*/  STS.U16 [R140], R0 ;  /* 0x000000008c007388 */ /* 0x0007e20000000400 */
[----:B--2---:R-:W-:-:S02]  /*4940*/  PRMT R125, R144, 0x7610, R125 ;  /* 0x00007610907d7816 */ /* 0x004fc4000000007d */
[----:B------:R-:W-:Y:S01]  /*4950*/  SHF.R.U32.HI R144, RZ, 0x10, R144 ;  /* 0x00000010ff907819 */ /* 0x000fe20000011690 */
[----:B------:R2:W-:Y:S01]  /*4960*/  STS.U16 [R139], R126 ;  /* 0x0000007e8b007388 */ /* 0x0005e20000000400 */
[----:B-1----:R-:W-:Y:S02]  /*4970*/  PRMT R141, R143, 0x7610, R141 ;  /* 0x000076108f8d7816 */ /* 0x002fe4000000008d */
[----:B------:R-:W-:Y:S01]  /*4980*/  SHF.R.U32.HI R143, RZ, 0x10, R143 ;  /* 0x00000010ff8f7819 */ /* 0x000fe2000001168f */
[----:B------:R-:W-:Y:S01]  /*4990*/  STS.U16 [R138], R147 ;  /* 0x000000938a007388 */ /* 0x000fe20000000400 */
[----:B0-----:R-:W-:Y:S02]  /*49a0*/  PRMT R136, R151, 0x7610, R136 ;  /* 0x0000761097887816 */ /* 0x001fe40000000088 */
[----:B---3--:R-:W-:Y:S01]  /*49b0*/  PRMT R0, R142, 0x7610, R0 ;  /* 0x000076108e007816 */ /* 0x008fe20000000000 */
[----:B------:R0:W-:Y:S01]  /*49c0*/  STS.U16 [R137], R148 ;  /* 0x0000009489007388 */ /* 0x0001e20000000400 */
[----:B------:R-:W-:-:S02]  /*49d0*/  SHF.R.U32.HI R142, RZ, 0x10, R142 ;  /* 0x00000010ff8e7819 */ /* 0x000fc4000001168e */
[----:B------:R-:W-:Y:S01]  /*49e0*/  SHF.R.U32.HI R151, RZ, 0x10, R151 ;  /* 0x00000010ff977819 */ /* 0x000fe20000011697 */
[----:B------:R1:W-:Y:S01]  /*49f0*/  STS.U16 [R133], R125 ;  /* 0x0000007d85007388 */ /* 0x0003e20000000400 */
[----:B--2---:R-:W-:Y:S02]  /*4a00*/  SHF.R.U32.HI R126, RZ, 0x10, R149 ;  /* 0x00000010ff7e7819 */ /* 0x004fe40000011695 */
[----:B------:R-:W-:Y:S01]  /*4a10*/  LOP3.LUT R153, R116, 0x80008000, RZ, 0xfc, !PT ;  /* 0x8000800074997812 */ /* 0x000fe200078efcff */
[----:B------:R2:W-:Y:S01]  /*4a20*/  STS.U16 [R135], R144 ;  /* 0x0000009087007388 */ /* 0x0005e20000000400 */
[----:B0-----:R-:W-:-:S03]  /*4a30*/  SHF.R.U32.HI R148, RZ, 0x1a, R111 ;  /* 0x0000001aff947819 */ /* 0x001fc6000001166f */
[----:B------:R-:W-:Y:S01]  /*4a40*/  STS.U16 [R132], R141 ;  /* 0x0000008d84007388 */ /* 0x000fe20000000400 */
[----:B-1----:R-:W-:-:S03]  /*4a50*/  LEA R125, R123, c[0x0][0x884], 0x1 ;  /* 0x000221007b7d7a11 */ /* 0x002fc600078e08ff */
[----:B------:R-:W-:Y:S01]  /*4a60*/  STS.U16 [R134], R143 ;  /* 0x0000008f86007388 */ /* 0x000fe20000000400 */
[----:B------:R-:W-:Y:S02]  /*4a70*/  PRMT R123, R149, 0x5410, RZ ;  /* 0x00005410957b7816 */ /* 0x000fe400000000ff */
[----:B--2---:R-:W-:Y:S01]  /*4a80*/  LOP3.LUT R144, R111, 0x7ffffff, RZ, 0xc0, !PT ;  /* 0x07ffffff6f907812 */ /* 0x004fe200078ec0ff */
[----:B------:R-:W-:Y:S01]  /*4a90*/  STS.U16 [R131], R0 ;  /* 0x0000000083007388 */ /* 0x000fe20000000400 */
[----:B------:R-:W-:Y:S01]  /*4aa0*/  LOP3.LUT R148, R148, 0x3e, RZ, 0xc0, !PT ;  /* 0x0000003e94947812 */ /* 0x000fe200078ec0ff */
[----:B------:R-:W-:Y:S01]  /*4ab0*/  HSET2.BF.LE.AND R111, R4.H0_H0, c[0x0] [0x888], PT ;  /* 0x00022200046f7633 */ /* 0x000fe20003803880 */
                                                                                                                                      /* 0x4040006767937241 */
                                                                                                                                      /* 0x000fe20000000090 */
[----:B------:R0:W-:Y:S01]  /*4ad0*/  STS.U16 [R129], R142 ;  /* 0x0000008e81007388 */ /* 0x0001e20000000400 */
[----:B------:R-:W-:-:S03]  /*4ae0*/  SHF.L.U64.HI R157, R107, R148, RZ ;  /* 0x000000946b9d7219 */ /* 0x000fc600000102ff */
[----:B------:R-:W-:Y:S04]  /*4af0*/  STS.U16 [R128], R136 ;  /* 0x0000008880007388 */ /* 0x000fe80000000400 */
[----:B------:R-:W-:Y:S01]  /*4b00*/  STS.U16 [R130], R151 ;  /* 0x0000009782007388 */ /* 0x000fe20000000400 */
[----:B0-----:R-:W-:-:S03]  /*4b10*/  PRMT R129, R125, 0x5410, RZ ;  /* 0x000054107d817816 */ /* 0x001fc600000000ff */
[----:B------:R-:W-:Y:S01]  /*4b20*/  STS.U16 [R127], R162 ;  /* 0x000000a27f007388 */ /* 0x000fe20000000400 */
[----:B------:R-:W-:-:S03]  /*4b30*/  SHF.R.U32.HI R125, RZ, 0x10, R125 ;  /* 0x00000010ff7d7819 */ /* 0x000fc6000001167d */
[----:B------:R-:W-:Y:S06]  /*4b40*/  BAR.SYNC 0x0 ;  /* 0x0000000000007b1d */ /* 0x000fec0000000000 */
[----:B------:R-:W-:Y:S01]  /*4b50*/  LDS.U16 R131, [R123] ;  /* 0x000000007b837984 */ /* 0x000fe20000000400 */
[----:B------:R-:W-:Y:S01]  /*4b60*/  SHF.L.U32 R130, R107, R148, RZ ;  /* 0x000000946b827219 */ /* 0x000fe200000006ff */
[----:B------:R-:W-:Y:S02]  /*4b70*/  HADD2 R127, R146.H0_H0, c[0x0] [0x888] ;  /* 0x00022200927f7630 */ /* 0x000fe40000000800 */
[----:B------:R-:W0:Y:S01]  /*4b80*/  LDS.U16 R132, [R126] ;  /* 0x000000007e847984 */ /* 0x000e220000000400 */
[----:B------:R-:W-:Y:S01]  /*4b90*/  LOP3.LUT R147, R147, R130, RZ, 0xfc, !PT ;  /* 0x0000008293937212 */ /* 0x000fe200078efcff */
[----:B------:R-:W-:-:S02]  /*4ba0*/  HFMA2 R111, -R111, c[0x0] [0x164].H1_H1, R127 ;  /* 0x300059006f6f7a31 */ /* 0x000fc4000000017f */
[----:B------:R-:W-:Y:S01]  /*4bb0*/  LDS.U16 R128, [R129] ;  /* 0x0000000081807984 */ /* 0x000fe20000000400 */
                                                                                                                                      /* 0x0000009974917241 */
                                                                                                                                      /* 0x1c0fe20000000093 */
[----:B------:R-:W-:Y:S01]  /*4bd0*/  HADD2 R127, R146.H0_H0, c[0x0] [0x890] ;  /* 0x00022400927f7630 */ /* 0x000fe20000000800 */
[----:B------:R-:W-:Y:S01]  /*4be0*/  LEA R111, R111, c[0x0][0x88c], 0x1 ;  /* 0x000223006f6f7a11 */ /* 0x000fe200078e08ff */
[----:B------:R-:W1:Y:S01]  /*4bf0*/  LDS.U16 R133, [R125] ;  /* 0x000000007d857984 */ /* 0x000e620000000400 */
                                                                                                                                      /* 0x00000099748e7241 */
                                                                                                                                      /* 0x0c0fe40000008093 */
[----:B------:R-:W-:Y:S02]  /*4c10*/  PRMT R134, R111, 0x5410, RZ ;  /* 0x000054106f867816 */ /* 0x000fe400000000ff */
[----:B------:R-:W-:Y:S01]  /*4c20*/  SHF.R.U32.HI R138, RZ, 0x10, R111 ;  /* 0x00000010ff8a7819 */ /* 0x000fe2000001166f */
[----:B------:R-:W-:Y:S01]  /*4c30*/  HSET2.BF.LE.AND R111, R4.H0_H0, c[0x0] [0x890], PT ;  /* 0x00022400046f7633 */ /* 0x000fe20003803880 */
                                                                                                                                      /* 0x00000099748c7241 */
                                                                                                                                      /* 0x000fc40000010093 */
                                                                                                                                      /* 0x00000099748d7241 */
                                                                                                                                      /* 0x000fe40000018093 */
[----:B------:R-:W-:Y:S02]  /*4c60*/  HFMA2 R111, -R111, c[0x0] [0x164].H1_H1, R127 ;  /* 0x300059006f6f7a31 */ /* 0x000fe4000000017f */
[----:B------:R-:W-:-:S03]  /*4c70*/  HADD2 R127, R146.H0_H0, c[0x0] [0x898] ;  /* 0x00022600927f7630 */ /* 0x000fc60000000800 */
[----:B------:R-:W-:-:S04]  /*4c80*/  LEA R111, R111, c[0x0][0x894], 0x1 ;  /* 0x000225006f6f7a11 */ /* 0x000fc800078e08ff */
[----:B------:R-:W-:Y:S02]  /*4c90*/  PRMT R137, R111, 0x5410, RZ ;  /* 0x000054106f897816 */ /* 0x000fe400000000ff */
[----:B------:R-:W-:Y:S01]  /*4ca0*/  SHF.R.U32.HI R136, RZ, 0x10, R111 ;  /* 0x00000010ff887819 */ /* 0x000fe2000001166f */
[C---:B------:R-:W-:Y:S02]  /*4cb0*/  HSET2.BF.LE.AND R111, R4.reuse.H0_H0, c[0x0] [0x898], PT ;  /* 0x00022600046f7633 */ /* 0x040fe40003803880 */
[----:B------:R-:W-:Y:S03]  /*4cc0*/  LDS.U16 R130, [R137] ;  /* 0x0000000089827984 */ /* 0x000fe60000000400 */
[----:B------:R-:W-:Y:S02]  /*4cd0*/  HFMA2 R111, -R111, c[0x0] [0x164].H1_H1, R127 ;  /* 0x300059006f6f7a31 */ /* 0x000fe4000000017f */
[----:B------:R-:W-:Y:S01]  /*4ce0*/  HSET2.BF.LE.AND R127, R4.H0_H0, c[0x0] [0x8a0], PT ;  /* 0x00022800047f7633 */ /* 0x000fe20003803880 */
[----:B0-----:R-:W-:-:S02]  /*4cf0*/  PRMT R132, R131, 0x5410, R132 ;  /* 0x0000541083847816 */ /* 0x001fc40000000084 */
[----:B------:R-:W-:Y:S01]  /*4d00*/  LDS.U16 R131, [R138] ;  /* 0x000000008a837984 */ /* 0x000fe20000000400 */
[----:B------:R-:W-:-:S03]  /*4d10*/  LEA R111, R111, c[0x0][0x89c], 0x1 ;  /* 0x000227006f6f7a11 */ /* 0x000fc600078e08ff */
[----:B------:R-:W-:Y:S01]  /*4d20*/  HFMA2.MMA R145, R132, 1, 1, -R145 ;  /* 0x3c003c0084917835 */ /* 0x000fe20000100091 */
[----:B-1----:R-:W-:Y:S02]  /*4d30*/  PRMT R133, R128, 0x5410, R133 ;  /* 0x0000541080857816 */ /* 0x002fe40000000085 */
[----:B------:R-:W0:Y:S03]  /*4d40*/  LDS.U16 R128, [R134] ;  /* 0x0000000086807984 */ /* 0x000e260000000400 */
[----:B------:R-:W-:-:S04]  /*4d50*/  HADD2 R142, R133, -R142 ;  /* 0x8000008e858e7230 */ /* 0x000fc80000000000 */
[----:B------:R-:W-:Y:S01]  /*4d60*/  HSETP2.LTU.AND P3, PT, |R145|.H0_H0, |R145|.H1_H1, PT ;  /* 0x7000009191007234 */ /* 0x000fe20003f69a00 */
[----:B------:R-:W-:-:S05]  /*4d70*/  IMAD.MOV.U32 R133, RZ, RZ, R145 ;  /* 0x000000ffff857224 */ /* 0x000fca00078e0091 */
[----:B------:R-:W-:-:S05]  /*4d80*/  PRMT R151, R133, 0xfdb9, R142 ;  /* 0x0000fdb985977816 */ /* 0x000fca000000008e */
[----:B------:R-:W-:Y:S02]  /*4d90*/  IDP.4A.S8.S8 R151, R151, c[0x2][0x0], RZ ;  /* 0x0080000097977a26 */ /* 0x000fe400000006ff */
[----:B------:R-:W-:-:S05]  /*4da0*/  @!P3 PRMT R133, R133, 0x5432, R133 ;  /* 0x000054328585b816 */ /* 0x000fca0000000085 */
[----:B------:R-:W-:Y:S02]  /*4db0*/  HSETP2.LTU.AND P2, PT, |R142|.H0_H0, |R133|.H0_H0, PT ;  /* 0x600000858e007234 */ /* 0x000fe40003f49a00 */
[----:B------:R-:W-:-:S11]  /*4dc0*/  HMNMX2 R135, |R133|, |R142|.H0_H0, PT ;  /* 0x6000008e85877240 */ /* 0x000fd60003800200 */
[----:B------:R-:W-:Y:S02]  /*4dd0*/  @P2 PRMT R135, R133, 0x1054, R135 ;  /* 0x0000105485872816 */ /* 0x000fe40000000087 */
[----:B------:R-:W1:Y:S01]  /*4de0*/  LDS.U16 R133, [R136] ;  /* 0x0000000088857984 */ /* 0x000e620000000400 */
[----:B0-----:R-:W-:Y:S02]  /*4df0*/  PRMT R131, R128, 0x5410, R131 ;  /* 0x0000541080837816 */ /* 0x001fe40000000083 */
[----:B------:R-:W-:Y:S02]  /*4e00*/  HSETP2.LTU.AND P1, PT, |R142|.H1_H1, |R135|.H0_H0, PT ;  /* 0x600000878e007234 */ /* 0x000fe40003f29e00 */
[----:B------:R-:W-:Y:S02]  /*4e10*/  HMNMX2 R139, |R135|, |R142|.H1_H1, PT ;  /* 0x7000008e878b7240 */ /* 0x000fe40003800200 */
[----:B------:R-:W-:-:S09]  /*4e20*/  HFMA2.MMA R140, R131, 1, 1, -R140 ;  /* 0x3c003c00838c7835 */ /* 0x000fd2000010008c */
[----:B------:R-:W-:Y:S02]  /*4e30*/  @P1 PRMT R139, R135, 0x1054, R139 ;  /* 0x00001054878b1816 */ /* 0x000fe4000000008b */
[----:B------:R-:W-:Y:S02]  /*4e40*/  PRMT R135, R111, 0x5410, RZ ;  /* 0x000054106f877816 */ /* 0x000fe400000000ff */
[----:B------:R-:W-:Y:S01]  /*4e50*/  SHF.R.U32.HI R111, RZ, 0x10, R111 ;  /* 0x00000010ff6f7819 */ /* 0x000fe2000001166f */
[----:B------:R-:W-:Y:S02]  /*4e60*/  HSETP2.LTU.AND P0, PT, |R140|.H0_H0, |R139|.H0_H0, PT ;  /* 0x6000008b8c007234 */ /* 0x000fe40003f09a00 */
[----:B------:R-:W-:Y:S02]  /*4e70*/  HMNMX2 R131, |R139|, |R140|.H0_H0, PT ;  /* 0x6000008c8b837240 */ /* 0x000fe40003800200 */
[----:B------:R-:W-:Y:S09]  /*4e80*/  LDS.U16 R150, [R111] ;  /* 0x000000006f967984 */ /* 0x000ff20000000400 */
[----:B------:R-:W-:-:S02]  /*4e90*/  @P0 PRMT R131, R139, 0x1054, R131 ;  /* 0x000010548b830816 */ /* 0x000fc40000000083 */
[----:B------:R-:W0:Y:S03]  /*4ea0*/  LDS.U16 R139, [R135] ;  /* 0x00000000878b7984 */ /* 0x000e260000000400 */
[----:B------:R-:W-:Y:S01]  /*4eb0*/  HSETP2.LTU.AND P4, PT, |R140|.H1_H1, |R131|.H0_H0, PT ;  /* 0x600000838c007234 */ /* 0x000fe20003f89e00 */
[----:B-1----:R-:W-:Y:S01]  /*4ec0*/  PRMT R130, R130, 0x5410, R133 ;  /* 0x0000541082827816 */ /* 0x002fe20000000085 */
[----:B------:R-:W-:-:S05]  /*4ed0*/  HMNMX2 R128, |R131|, |R140|.H1_H1, PT ;  /* 0x7000008c83807240 */ /* 0x000fca0003800200 */
[----:B------:R-:W-:-:S06]  /*4ee0*/  HFMA2.MMA R141, R130, 1, 1, -R141 ;  /* 0x3c003c00828d7835 */ /* 0x000fcc000010008d */
[----:B------:R-:W-:-:S04]  /*4ef0*/  @P4 PRMT R128, R131, 0x1054, R128 ;  /* 0x0000105483804816 */ /* 0x000fc80000000080 */
[----:B------:R-:W-:Y:S01]  /*4f00*/  PRMT R158, R140, 0xfdb9, R141 ;  /* 0x0000fdb98c9e7816 */ /* 0x000fe2000000008d */
[----:B------:R-:W-:Y:S02]  /*4f10*/  HSETP2.LTU.AND P6, PT, |R141|.H0_H0, |R128|.H0_H0, PT ;  /* 0x600000808d007234 */ /* 0x000fe40003fc9a00 */
[----:B------:R-:W-:Y:S02]  /*4f20*/  HMNMX2 R130, |R128|, |R141|.H0_H0, PT ;  /* 0x6000008d80827240 */ /* 0x000fe40003800200 */
[----:B------:R-:W-:-:S09]  /*4f30*/  IDP.4A.S8.S8 R158, R158, c[0x2][0x0], RZ ;  /* 0x008000009e9e7a26 */ /* 0x000fd200000006ff */
[----:B------:R-:W-:Y:S01]  /*4f40*/  @P6 PRMT R130, R128, 0x1054, R130 ;  /* 0x0000105480826816 */ /* 0x000fe20000000082 */
[----:B------:R-:W-:-:S04]  /*4f50*/  HADD2 R128, R146.H0_H0, c[0x0] [0x8a0] ;  /* 0x0002280092807630 */ /* 0x000fc80000000800 */
[----:B------:R-:W-:Y:S01]  /*4f60*/  HFMA2 R127, -R127, c[0x0] [0x164].H1_H1, R128 ;  /* 0x300059007f7f7a31 */ /* 0x000fe20000000180 */
[----:B0-----:R-:W-:Y:S01]  /*4f70*/  PRMT R139, R139, 0x5410, R150 ;  /* 0x000054108b8b7816 */ /* 0x001fe20000000096 */
[----:B------:R-:W-:Y:S01]  /*4f80*/  HSETP2.LTU.AND P5, PT, |R141|.H1_H1, |R130|.H0_H0, PT ;  /* 0x600000828d007234 */ /* 0x000fe20003fa9e00 */
                                                                                                                                      /* 0x0000009974807241 */
                                                                                                                                      /* 0x000fe20000020093 */
[----:B------:R-:W-:Y:S01]  /*4fa0*/  HMNMX2 R152, |R130|, |R141|.H1_H1, PT ;  /* 0x7000008d82987240 */ /* 0x000fe20003800200 */
[----:B------:R-:W-:-:S04]  /*4fb0*/  LEA R127, R127, c[0x0][0x8a4], 0x1 ;  /* 0x000229007f7f7a11 */ /* 0x000fc800078e08ff */
[----:B------:R-:W-:Y:S01]  /*4fc0*/  PRMT R132, R127, 0x5410, RZ ;  /* 0x000054107f847816 */ /* 0x000fe200000000ff */
[----:B------:R-:W-:Y:S01]  /*4fd0*/  HFMA2.MMA R139, R139, 1, 1, -R128 ;  /* 0x3c003c008b8b7835 */ /* 0x000fe20000100080 */
[----:B------:R-:W-:Y:S01]  /*4fe0*/  SHF.R.U32.HI R131, RZ, 0x10, R127 ;  /* 0x00000010ff837819 */ /* 0x000fe2000001167f */
[----:B------:R-:W-:Y:S01]  /*4ff0*/  HADD2 R128, R146.H0_H0, c[0x0] [0x8a8] ;  /* 0x00022a0092807630 */ /* 0x000fe20000000800 */
[----:B------:R-:W-:Y:S01]  /*5000*/  SEL R127, RZ, 0x1, P3 ;  /* 0x00000001ff7f7807 */ /* 0x000fe20001800000 */
[----:B------:R-:W-:Y:S01]  /*5010*/  LDS.U16 R133, [R132] ;  /* 0x0000000084857984 */ /* 0x000fe20000000400 */
[----:B------:R-:W-:Y:S02]  /*5020*/  @P5 PRMT R152, R130, 0x1054, R152 ;  /* 0x0000105482985816 */ /* 0x000fe40000000098 */
[----:B------:R-:W-:Y:S01]  /*5030*/  SEL R143, R127, 0x2, !P2 ;  /* 0x000000027f8f7807 */ /* 0x000fe20005000000 */
[----:B------:R-:W0:Y:S01]  /*5040*/  LDS.U16 R150, [R131] ;  /* 0x0000000083967984 */ /* 0x000e220000000400 */
[----:B------:R-:W-:-:S02]  /*5050*/  HSET2.BF.LE.AND R127, R4.H0_H0, c[0x0] [0x8a8], PT ;  /* 0x00022a00047f7633 */ /* 0x000fc40003803880 */
[----:B------:R-:W-:Y:S01]  /*5060*/  HSETP2.LTU.AND P3, PT, |R139|.H0_H0, |R152|.H0_H0, PT ;  /* 0x600000988b007234 */ /* 0x000fe20003f69a00 */
[----:B------:R-:W-:Y:S01]  /*5070*/  SEL R143, R143, 0x3, !P1 ;  /* 0x000000038f8f7807 */ /* 0x000fe20004800000 */
[----:B------:R-:W-:Y:S02]  /*5080*/  HMNMX2 R130, |R152|, |R139|.H0_H0, PT ;  /* 0x6000008b98827240 */ /* 0x000fe40003800200 */
[----:B------:R-:W-:Y:S01]  /*5090*/  HFMA2 R127, -R127, c[0x0] [0x164].H1_H1, R128 ;  /* 0x300059007f7f7a31 */ /* 0x000fe20000000180 */
                                                                                                                                      /* 0x0000009974807241 */
                                                                                                                                      /* 0x000fe40000028093 */
[----:B------:R-:W-:Y:S01]  /*50b0*/  SEL R154, R143, 0x4, !P0 ;  /* 0x000000048f9a7807 */ /* 0x000fe20004000000 */
[----:B------:R-:W-:Y:S01]  /*50c0*/  HADD2 R143, R146.H0_H0, c[0x0] [0x8b0] ;  /* 0x00022c00928f7630 */ /* 0x000fe20000000800 */
[----:B------:R-:W-:Y:S02]  /*50d0*/  LEA R127, R127, c[0x0][0x8ac], 0x1 ;  /* 0x00022b007f7f7a11 */ /* 0x000fe400078e08ff */
[----:B------:R-:W-:-:S02]  /*50e0*/  SEL R154, R154, 0x5, !P4 ;  /* 0x000000059a9a7807 */ /* 0x000fc40006000000 */
[----:B------:R-:W-:Y:S02]  /*50f0*/  @P3 PRMT R130, R152, 0x1054, R130 ;  /* 0x0000105498823816 */ /* 0x000fe40000000082 */
[----:B------:R-:W-:-:S03]  /*5100*/  SEL R154, R154, 0x6, !P6 ;  /* 0x000000069a9a7807 */ /* 0x000fc60007000000 */
[----:B------:R-:W-:Y:S01]  /*5110*/  HSETP2.LTU.AND P2, PT, |R139|.H1_H1, |R130|.H0_H0, PT ;  /* 0x600000828b007234 */ /* 0x000fe20003f49e00 */
[----:B------:R-:W-:Y:S01]  /*5120*/  SEL R159, R154, 0x7, !P5 ;  /* 0x000000079a9f7807 */ /* 0x000fe20006800000 */
[----:B------:R-:W-:-:S11]  /*5130*/  HMNMX2 R152, |R130|, |R139|.H1_H1, PT ;  /* 0x7000008b82987240 */ /* 0x000fd60003800200 */
[----:B------:R-:W-:Y:S02]  /*5140*/  @P2 PRMT R152, R130, 0x1054, R152 ;  /* 0x0000105482982816 */ /* 0x000fe40000000098 */
[----:B------:R-:W-:Y:S02]  /*5150*/  PRMT R130, R127, 0x5410, RZ ;  /* 0x000054107f827816 */ /* 0x000fe400000000ff */
[----:B------:R-:W-:Y:S02]  /*5160*/  SHF.R.U32.HI R127, RZ, 0x10, R127 ;  /* 0x00000010ff7f7819 */ /* 0x000fe4000001167f */
[----:B0-----:R-:W-:Y:S01]  /*5170*/  PRMT R133, R133, 0x5410, R150 ;  /* 0x0000541085857816 */ /* 0x001fe20000000096 */
[----:B------:R-:W-:Y:S04]  /*5180*/  LDS.U16 R149, [R130] ;  /* 0x0000000082957984 */ /* 0x000fe80000000400 */
[----:B------:R-:W0:Y:S01]  /*5190*/  LDS.U16 R150, [R127] ;  /* 0x000000007f967984 */ /* 0x000e220000000400 */
[----:B------:R-:W-:-:S10]  /*51a0*/  HFMA2.MMA R133, R133, 1, 1, -R128 ;  /* 0x3c003c0085857835 */ /* 0x000fd40000100080 */
[----:B------:R-:W-:Y:S01]  /*51b0*/  HSETP2.LTU.AND P1, PT, |R133|.H0_H0, |R152|.H0_H0, PT ;  /* 0x6000009885007234 */ /* 0x000fe20003f29a00 */
[----:B------:R-:W-:Y:S01]  /*51c0*/  PRMT R160, R139, 0xfdb9, R133 ;  /* 0x0000fdb98ba07816 */ /* 0x000fe20000000085 */
[----:B------:R-:W-:-:S11]  /*51d0*/  HMNMX2 R128, |R152|, |R133|.H0_H0, PT ;  /* 0x6000008598807240 */ /* 0x000fd60003800200 */
[----:B------:R-:W-:Y:S02]  /*51e0*/  @P1 PRMT R128, R152, 0x1054, R128 ;  /* 0x0000105498801816 */ /* 0x000fe40000000080 */
                                                                                                                                      /* 0x4040006767987241 */
                                                                                                                                      /* 0x000fc60000020090 */
[----:B------:R-:W-:Y:S01]  /*5200*/  HSETP2.LTU.AND P0, PT, |R133|.H1_H1, |R128|.H0_H0, PT ;  /* 0x6000008085007234 */ /* 0x000fe20003f09e00 */
[----:B------:R-:W-:Y:S01]  /*5210*/  LOP3.LUT R148, R152, R157, RZ, 0xfc, !PT ;  /* 0x0000009d98947212 */ /* 0x000fe200078efcff */
[----:B------:R-:W-:-:S03]  /*5220*/  HMNMX2 R155, |R128|, |R133|.H1_H1, PT ;  /* 0x70000085809b7240 */ /* 0x000fc60003800200 */
                                                                                                                                      /* 0x0000009974987241 */
                                                                                                                                      /* 0x000fe40000000094 */
[----:B0-----:R-:W-:-:S06]  /*5240*/  PRMT R150, R149, 0x5410, R150 ;  /* 0x0000541095967816 */ /* 0x001fcc0000000096 */
[----:B------:R-:W-:Y:S01]  /*5250*/  @P0 PRMT R155, R128, 0x1054, R155 ;  /* 0x00001054809b0816 */ /* 0x000fe2000000009b */
[----:B------:R-:W-:-:S05]  /*5260*/  HSET2.BF.LE.AND R128, R4.H0_H0, c[0x0] [0x8b0], PT ;  /* 0x00022c0004807633 */ /* 0x000fca0003803880 */
[----:B------:R-:W-:Y:S01]  /*5270*/  HFMA2 R128, -R128, c[0x0] [0x164].H1_H1, R143 ;  /* 0x3000590080807a31 */ /* 0x000fe2000000018f */
                                                                                                                                      /* 0x00000099748f7241 */
                                                                                                                                      /* 0x000fc80000030093 */
[----:B------:R-:W-:Y:S02]  /*5290*/  LEA R149, R128, c[0x0][0x8b4], 0x1 ;  /* 0x00022d0080957a11 */ /* 0x000fe400078e08ff */
[----:B------:R-:W-:Y:S02]  /*52a0*/  HFMA2.MMA R128, R150, 1, 1, -R143 ;  /* 0x3c003c0096807835 */ /* 0x000fe4000010008f */
[----:B------:R-:W-:Y:S02]  /*52b0*/  PRMT R143, R149, 0x5410, RZ ;  /* 0x00005410958f7816 */ /* 0x000fe400000000ff */
[----:B------:R-:W-:-:S03]  /*52c0*/  SHF.R.U32.HI R144, RZ, 0x10, R149 ;  /* 0x00000010ff907819 */ /* 0x000fc60000011695 */
[----:B------:R-:W-:Y:S03]  /*52d0*/  LDS.U16 R150, [R143] ;  /* 0x000000008f967984 */ /* 0x000fe60000000400 */
[----:B------:R-:W-:Y:S01]  /*52e0*/  HSETP2.LTU.AND P4, PT, |R128|.H0_H0, |R155|.H0_H0, PT ;  /* 0x6000009b80007234 */ /* 0x000fe20003f89a00 */
[----:B------:R-:W0:Y:S01]  /*52f0*/  LDS.U16 R149, [R144] ;  /* 0x0000000090957984 */ /* 0x000e220000000400 */
[----:B------:R-:W-:-:S11]  /*5300*/  HMNMX2 R157, |R155|, |R128|.H0_H0, PT ;  /* 0x600000809b9d7240 */ /* 0x000fd60003800200 */
[----:B------:R-:W-:Y:S02]  /*5310*/  @P4 PRMT R157, R155, 0x1054, R157 ;  /* 0x000010549b9d4816 */ /* 0x000fe4000000009d */
                                                                                                                                      /* 0x00000099749b7241 */
                                                                                                                                      /* 0x0c0fe20000038093 */
[----:B------:R-:W-:Y:S01]  /*5330*/  HADD2 R147, R146.H0_H0, c[0x0] [0x8b8] ;  /* 0x00022e0092937630 */ /* 0x000fe20000000800 */
                                                                                                                                      /* 0x0000009974997241 */
                                                                                                                                      /* 0x000fe20000008094 */
[----:B------:R-:W-:Y:S02]  /*5350*/  HSET2.BF.LE.AND R116, R4.H0_H0, c[0x0] [0x8b8], PT ;  /* 0x00022e0004747633 */ /* 0x000fe40003803880 */
[----:B------:R-:W-:-:S03]  /*5360*/  HSETP2.LTU.AND P6, PT, |R128|.H1_H1, |R157|.H0_H0, PT ;  /* 0x6000009d80007234 */ /* 0x000fc60003fc9e00 */
[----:B------:R-:W-:Y:S02]  /*5370*/  HFMA2 R147, -R116, c[0x0] [0x164].H1_H1, R147 ;  /* 0x3000590074937a31 */ /* 0x000fe40000000193 */
[----:B------:R-:W-:-:S03]  /*5380*/  HMNMX2 R116, |R157|, |R128|.H1_H1, PT ;  /* 0x700000809d747240 */ /* 0x000fc60003800200 */
[----:B------:R-:W-:Y:S01]  /*5390*/  LEA R148, R147, c[0x0][0x8bc], 0x1 ;  /* 0x00022f0093947a11 */ /* 0x000fe200078e08ff */
[----:B------:R-:W-:-:S04]  /*53a0*/  HSET2.BF.LE.AND R147, R4.H0_H0, c[0x0] [0x8c0], PT ;  /* 0x0002300004937633 */ /* 0x000fc80003803880 */
[----:B------:R-:W-:Y:S01]  /*53b0*/  @P6 PRMT R116, R157, 0x1054, R116 ;  /* 0x000010549d746816 */ /* 0x000fe20000000074 */
[----:B------:R-:W-:Y:S01]  /*53c0*/  HFMA2 R157, -R147, c[0x0] [0x164].H1_H1, R156 ;  /* 0x30005900939d7a31 */ /* 0x000fe2000000019c */
[----:B------:R-:W-:Y:S02]  /*53d0*/  PRMT R147, R148, 0x5410, RZ ;  /* 0x0000541094937816 */ /* 0x000fe400000000ff */
[----:B------:R-:W-:-:S03]  /*53e0*/  SHF.R.U32.HI R148, RZ, 0x10, R148 ;  /* 0x00000010ff947819 */ /* 0x000fc60000011694 */
[----:B------:R-:W-:Y:S01]  /*53f0*/  LDS.U16 R156, [R147] ;  /* 0x00000000939c7984 */ /* 0x000fe20000000400 */
[----:B0-----:R-:W-:-:S06]  /*5400*/  PRMT R150, R150, 0x5410, R149 ;  /* 0x0000541096967816 */ /* 0x001fcc0000000095 */
[----:B------:R-:W-:Y:S01]  /*5410*/  HFMA2.MMA R149, R150, 1, 1, -R155 ;  /* 0x3c003c0096957835 */ /* 0x000fe2000010009b */
[----:B------:R-:W-:Y:S01]  /*5420*/  LEA R150, R157, c[0x0][0x8c4], 0x1 ;  /* 0x000231009d967a11 */ /* 0x000fe200078e08ff */
[----:B------:R-:W0:Y:S03]  /*5430*/  LDS.U16 R155, [R148] ;  /* 0x00000000949b7984 */ /* 0x000e260000000400 */
[----:B------:R-:W-:-:S05]  /*5440*/  PRMT R150, R150, 0x5410, RZ ;  /* 0x0000541096967816 */ /* 0x000fca00000000ff */
[----:B------:R-:W1:Y:S01]  /*5450*/  LDS.U16 R157, [R150] ;  /* 0x00000000969d7984 */ /* 0x000e620000000400 */
[----:B------:R-:W-:Y:S02]  /*5460*/  HSETP2.LTU.AND P5, PT, |R149|.H0_H0, |R116|.H0_H0, PT ;  /* 0x6000007495007234 */ /* 0x000fe40003fa9a00 */
[----:B------:R-:W-:-:S11]  /*5470*/  HMNMX2 R154, |R116|, |R149|.H0_H0, PT ;  /* 0x60000095749a7240 */ /* 0x000fd60003800200 */
[----:B------:R-:W-:Y:S02]  /*5480*/  @P5 PRMT R154, R116, 0x1054, R154 ;  /* 0x00001054749a5816 */ /* 0x000fe4000000009a */
[----:B------:R-:W-:Y:S01]  /*5490*/  SEL R116, R159, 0x8, !P3 ;  /* 0x000000089f747807 */ /* 0x000fe20005800000 */
[----:B------:R-:W-:Y:S02]  /*54a0*/  IMAD R159, R158, 0x10, R151 ;  /* 0x000000109e9f7824 */ /* 0x000fe400078e0297 */
[----:B------:R-:W-:Y:S01]  /*54b0*/  HSETP2.LTU.AND P3, PT, |R149|.H1_H1, |R154|.H0_H0, PT ;  /* 0x6000009a95007234 */ /* 0x000fe20003f69e00 */
[----:B------:R-:W-:Y:S01]  /*54c0*/  SEL R116, R116, 0x9, !P2 ;  /* 0x0000000974747807 */ /* 0x000fe20005000000 */
[----:B------:R-:W-:-:S03]  /*54d0*/  HMNMX2 R158, |R154|, |R149|.H1_H1, PT ;  /* 0x700000959a9e7240 */ /* 0x000fc60003800200 */
[----:B------:R-:W-:-:S04]  /*54e0*/  SEL R116, R116, 0xa, !P1 ;  /* 0x0000000a74747807 */ /* 0x000fc80004800000 */
[----:B------:R-:W-:Y:S02]  /*54f0*/  SEL R116, R116, 0xb, !P0 ;  /* 0x0000000b74747807 */ /* 0x000fe40004000000 */
[----:B0-----:R-:W-:Y:S02]  /*5500*/  PRMT R151, R156, 0x5410, R155 ;  /* 0x000054109c977816 */ /* 0x001fe4000000009b */
[----:B------:R-:W-:Y:S02]  /*5510*/  @P3 PRMT R158, R154, 0x1054, R158 ;  /* 0x000010549a9e3816 */ /* 0x000fe4000000009e */
[----:B------:R-:W-:Y:S01]  /*5520*/  SEL R116, R116, 0xc, !P4 ;  /* 0x0000000c74747807 */ /* 0x000fe20006000000 */
[----:B------:R-:W-:Y:S01]  /*5530*/  HADD2 R151, R151, -R152 ;  /* 0x8000009897977230 */ /* 0x000fe20000000000 */
[----:B------:R-:W-:Y:S01]  /*5540*/  IDP.4A.S8.S8 R152, R160, c[0x2][0x0], RZ ;  /* 0x00800000a0987a26 */ /* 0x000fe200000006ff */
[----:B-1----:R-:W-:-:S03]  /*5550*/  PRMT R0, R157, 0x7610, R0 ;  /* 0x000076109d007816 */ /* 0x002fc60000000000 */
[----:B------:R-:W-:Y:S01]  /*5560*/  HSETP2.LTU.AND P2, PT, |R151|.H0_H0, |R158|.H0_H0, PT ;  /* 0x6000009e97007234 */ /* 0x000fe20003f49a00 */
[----:B------:R-:W-:Y:S01]  /*5570*/  IMAD R152, R152, 0x100, R159 ;  /* 0x0000010098987824 */ /* 0x000fe200078e029f */
[----:B------:R-:W-:Y:S01]  /*5580*/  HMNMX2 R154, |R158|, |R151|.H0_H0, PT ;  /* 0x600000979e9a7240 */ /* 0x000fe20003800200 */
[----:B------:R-:W-:Y:S01]  /*5590*/  SEL R116, R116, 0xd, !P6 ;  /* 0x0000000d74747807 */ /* 0x000fe20007000000 */
[----:B------:R-:W-:Y:S01]  /*55a0*/  HFMA2.MMA R153, R0, 1, 1, -R153 ;  /* 0x3c003c0000997835 */ /* 0x000fe20000100099 */
[----:B------:R-:W-:Y:S02]  /*55b0*/  PRMT R0, R128, 0xfdb9, R149 ;  /* 0x0000fdb980007816 */ /* 0x000fe40000000095 */
[----:B------:R-:W-:-:S03]  /*55c0*/  SEL R116, R116, 0xe, !P5 ;  /* 0x0000000e74747807 */ /* 0x000fc60006800000 */
[----:B------:R-:W-:Y:S01]  /*55d0*/  IDP.4A.S8.S8 R155, R0, c[0x2][0x0], RZ ;  /* 0x00800000009b7a26 */ /* 0x000fe200000006ff */
[----:B------:R-:W-:Y:S02]  /*55e0*/  SEL R116, R116, 0xf, !P3 ;  /* 0x0000000f74747807 */ /* 0x000fe40005800000 */
[----:B------:R-:W-:Y:S01]  /*55f0*/  @P2 PRMT R154, R158, 0x1054, R154 ;  /* 0x000010549e9a2816 */ /* 0x000fe2000000009a */
[----:B------:R-:W-:Y:S01]  /*5600*/  IMAD R152, R155, 0x1000, R152 ;  /* 0x000010009b987824 */ /* 0x000fe200078e0298 */
[----:B------:R-:W-:Y:S02]  /*5610*/  PRMT R0, R151, 0xfdb9, R153 ;  /* 0x0000fdb997007816 */ /* 0x000fe40000000099 */
[----:B------:R-:W-:Y:S01]  /*5620*/  SEL R116, R116, 0x10, !P2 ;  /* 0x0000001074747807 */ /* 0x000fe20005000000 */
[----:B------:R-:W-:Y:S02]  /*5630*/  HSETP2.LTU.AND P1, PT, |R151|.H1_H1, |R154|.H0_H0, PT ;  /* 0x6000009a97007234 */ /* 0x000fe40003f29e00 */
[----:B------:R-:W-:Y:S01]  /*5640*/  IDP.4A.S8.S8 R155, R0, c[0x2][0x4], RZ ;  /* 0x00800100009b7a26 */ /* 0x000fe200000006ff */
[----:B------:R-:W-:-:S02]  /*5650*/  HMNMX2 R0, |R154|, |R151|.H1_H1, PT ;  /* 0x700000979a007240 */ /* 0x000fc40003800200 */
[----:B------:R-:W-:Y:S01]  /*5660*/  SEL R116, R116, 0x11, !P1 ;  /* 0x0000001174747807 */ /* 0x000fe20004800000 */
[----:B------:R-:W-:-:S07]  /*5670*/  IMAD R152, R155, 0x10000, R152 ;  /* 0x000100009b987824 */ /* 0x000fce00078e0298 */
[----:B------:R-:W-:Y:S02]  /*5680*/  @P1 PRMT R0, R154, 0x1054, R0 ;  /* 0x000010549a001816 */ /* 0x000fe40000000000 */
[----:B------:R-:W0:Y:S03]  /*5690*/  POPC R154, R152 ;  /* 0x00000098009a7309 */ /* 0x000e260000000000 */
[----:B------:R-:W-:Y:S02]  /*56a0*/  HSETP2.LTU.AND P0, PT, |R153|.H0_H0, |R0|.H0_H0, PT ;  /* 0x6000000099007234 */ /* 0x000fe40003f09a00 */
[----:B------:R-:W-:Y:S01]  /*56b0*/  HMNMX2 R155, |R0|, |R153|.H0_H0, PT ;  /* 0x60000099009b7240 */ /* 0x000fe20003800200 */
[----:B0-----:R-:W-:-:S10]  /*56c0*/  LOP3.LUT R154, R154, 0x1, RZ, 0xc0, !PT ;  /* 0x000000019a9a7812 */ /* 0x001fd400078ec0ff */
[----:B------:R-:W-:Y:S01]  /*56d0*/  @P0 PRMT R155, R0, 0x1054, R155 ;  /* 0x00001054009b0816 */ /* 0x000fe2000000009b */
[----:B------:R-:W-:-:S05]  /*56e0*/  IMAD.MOV R157, RZ, RZ, -R154 ;  /* 0x000000ffff9d7224 */ /* 0x000fca00078e0a9a */
[----:B------:R-:W-:Y:S02]  /*56f0*/  LOP3.LUT R0, R152, 0x7ffff, R157, 0x78, !PT ;  /* 0x0007ffff98007812 */ /* 0x000fe400078e789d */
[----:B------:R-:W-:Y:S01]  /*5700*/  SEL R152, R116, 0x12, !P0 ;  /* 0x0000001274987807 */ /* 0x000fe20004000000 */
[----:B------:R-:W-:-:S04]  /*5710*/  HMUL2 R116, R155, c[0x0] [0x16c] ;  /* 0x00005b009b747a32 */ /* 0x000fc80000000000 */
[----:B------:R-:W-:Y:S01]  /*5720*/  IMAD.SHL.U32 R154, R152, 0x2, RZ ;  /* 0x00000002989a7824 */ /* 0x000fe200078e00ff */
[----:B------:R-:W-:-:S04]  /*5730*/  HMNMX2 R116, |R116|, 65504, 65504, PT ;  /* 0x7bff7bff74747840 */ /* 0x000fc80003800200 */
[CC--:B------:R-:W-:Y:S02]  /*5740*/  SHF.L.U64.HI R156, R107.reuse, R154.reuse, RZ ;  /* 0x0000009a6b9c7219 */ /* 0x0c0fe400000102ff */
[----:B------:R-:W-:Y:S02]  /*5750*/  SHF.L.U32 R158, R107, R154, RZ ;  /* 0x0000009a6b9e7219 */ /* 0x000fe400000006ff */
                                                                                                                                      /* 0x40400067676b7241 */
                                                                                                                                      /* 0x1c0fe40000020000 */
                                                                                                                                      /* 0x4040006767677241 */
                                                                                                                                      /* 0x000fe40000000000 */
[----:B------:R-:W-:Y:S02]  /*5780*/  LOP3.LUT R155, R116, 0x80008000, RZ, 0xfc, !PT ;  /* 0x80008000749b7812 */ /* 0x000fe400078efcff */
[----:B------:R-:W-:-:S02]  /*5790*/  LOP3.LUT R158, R103, R158, RZ, 0xfc, !PT ;  /* 0x0000009e679e7212 */ /* 0x000fc400078efcff */
[----:B------:R-:W-:Y:S02]  /*57a0*/  LOP3.LUT R154, R107, R156, RZ, 0xfc, !PT ;  /* 0x0000009c6b9a7212 */ /* 0x000fe400078efcff */
                                                                                                                                      /* 0x0000009b749d7241 */
                                                                                                                                      /* 0x1c0fe4000000009e */
                                                                                                                                      /* 0x0000009b746b7241 */
                                                                                                                                      /* 0x1c0fe4000001009e */
                                                                                                                                      /* 0x0000009b749f7241 */
                                                                                                                                      /* 0x1c0fe2000000809e */
[----:B------:R-:W-:Y:S01]  /*57e0*/  HADD2 R145, R145, R157 ;  /* 0x0000009d91917230 */ /* 0x000fe20000000000 */
                                                                                                                                      /* 0x0000009b74a47241 */
                                                                                                                                      /* 0x1c0fe2000001809e */
[----:B------:R-:W-:Y:S01]  /*5800*/  HADD2 R140, R140, R107 ;  /* 0x0000006b8c8c7230 */ /* 0x000fe20000000000 */
                                                                                                                                      /* 0x0000009b74677241 */
                                                                                                                                      /* 0x000fc4000003009e */
[----:B------:R-:W-:Y:S01]  /*5820*/  PRMT R107, R145, 0x7610, R107 ;  /* 0x00007610916b7816 */ /* 0x000fe2000000006b */
[----:B------:R-:W-:Y:S01]  /*5830*/  HFMA2.MMA R142, R142, 1, 1, R159 ;  /* 0x3c003c008e8e7835 */ /* 0x000fe2000000009f */
                                                                                                                                      /* 0x0000009b749c7241 */
                                                                                                                                      /* 0x0c0fe2000000009a */
[----:B------:R-:W-:Y:S01]  /*5850*/  HFMA2.MMA R141, R141, 1, 1, R164 ;  /* 0x3c003c008d8d7835 */ /* 0x000fe200000000a4 */
                                                                                                                                      /* 0x0000009b74a07241 */
                                                                                                                                      /* 0x0c0fe2000002809e */
[----:B------:R0:W-:Y:S01]  /*5870*/  STS.U16 [R123], R107 ;  /* 0x0000006b7b007388 */ /* 0x0001e20000000400 */
                                                                                                                                      /* 0x0000009b749a7241 */
                                                                                                                                      /* 0x0c0fe2000000809a */
[----:B------:R-:W-:Y:S01]  /*5890*/  HADD2 R103, R128, R103 ;  /* 0x0000006780677230 */ /* 0x000fe20000000000 */
                                                                                                                                      /* 0x0000009b74a27241 */
                                                                                                                                      /* 0x1c0fe2000002009e */
[----:B------:R-:W-:Y:S01]  /*58b0*/  HADD2 R151, R151, R156 ;  /* 0x0000009c97977230 */ /* 0x000fe20000000000 */
[----:B------:R-:W-:Y:S01]  /*58c0*/  SHF.R.U32.HI R145, RZ, 0x10, R145 ;  /* 0x00000010ff917819 */ /* 0x000fe20000011691 */
[----:B------:R-:W-:Y:S01]  /*58d0*/  HADD2 R154, R153.H0_H0, R154.H0_H0 ;  /* 0x2000009a999a7230 */ /* 0x000fe20000000800 */
                                                                                                                                      /* 0x0000009b749e7241 */
                                                                                                                                      /* 0x000fe2000003809e */
[----:B------:R-:W-:Y:S01]  /*58f0*/  HFMA2.MMA R133, R133, 1, 1, R160 ;  /* 0x3c003c0085857835 */ /* 0x000fe200000000a0 */
[----:B------:R-:W-:Y:S01]  /*5900*/  PRMT R128, R142, 0x7610, R128 ;  /* 0x000076108e807816 */ /* 0x000fe20000000080 */
[----:B0-----:R-:W0:Y:S01]  /*5910*/  LDC.U16 R123, c[0x0][0x164] ;  /* 0x00005900ff7b7b82 */ /* 0x001e220000000400 */
[----:B------:R-:W-:Y:S01]  /*5920*/  SHF.R.U32.HI R142, RZ, 0x10, R142 ;  /* 0x00000010ff8e7819 */ /* 0x000fe2000001168e */
[----:B------:R1:W-:Y:S01]  /*5930*/  STS.U16 [R126], R145 ;  /* 0x000000917e007388 */ /* 0x0003e20000000400 */
[----:B------:R-:W-:Y:S01]  /*5940*/  PRMT R153, R140, 0x7610, R153 ;  /* 0x000076108c997816 */ /* 0x000fe20000000099 */
[----:B------:R-:W-:Y:S01]  /*5950*/  HADD2 R139, R139, R162 ;  /* 0x000000a28b8b7230 */ /* 0x000fe20000000000 */
[--C-:B------:R-:W-:Y:S01]  /*5960*/  SHF.R.U32.HI R107, RZ, 0x10, R140.reuse ;  /* 0x00000010ff6b7819 */ /* 0x100fe2000001168c */
[----:B------:R2:W-:Y:S01]  /*5970*/  STS.U16 [R129], R128 ;  /* 0x0000008081007388 */ /* 0x0005e20000000400 */
[----:B------:R-:W-:Y:S01]  /*5980*/  HFMA2.MMA R149, R149, 1, 1, R158 ;  /* 0x3c003c0095957835 */ /* 0x000fe2000000009e */
[----:B------:R-:W-:-:S02]  /*5990*/  PRMT R140, R141, 0x7610, R140 ;  /* 0x000076108d8c7816 */ /* 0x000fc4000000008c */
[----:B------:R3:W-:Y:S01]  /*59a0*/  STS.U16 [R125], R142 ;  /* 0x0000008e7d007388 */ /* 0x0007e20000000400 */
[----:B------:R-:W-:Y:S02]  /*59b0*/  SHF.R.U32.HI R141, RZ, 0x10, R141 ;  /* 0x00000010ff8d7819 */ /* 0x000fe4000001168d */
[----:B-1----:R-:W-:Y:S01]  /*59c0*/  SHF.R.U32.HI R126, RZ, 0x10, R139 ;  /* 0x00000010ff7e7819 */ /* 0x002fe2000001168b */
[----:B------:R1:W-:Y:S01]  /*59d0*/  STS.U16 [R134], R153 ;  /* 0x0000009986007388 */ /* 0x0003e20000000400 */
[----:B--2---:R-:W-:-:S03]  /*59e0*/  SHF.R.U32.HI R128, RZ, 0x10, R133 ;  /* 0x00000010ff807819 */ /* 0x004fc60000011685 */
[----:B------:R2:W-:Y:S01]  /*59f0*/  STS.U16 [R138], R107 ;  /* 0x0000006b8a007388 */ /* 0x0005e20000000400 */
[----:B------:R-:W-:Y:S02]  /*5a00*/  PRMT R129, R149, 0x7610, R129 ;  /* 0x0000761095817816 */ /* 0x000fe40000000081 */
[----:B---3--:R-:W-:Y:S01]  /*5a10*/  PRMT R125, R133, 0x7610, R125 ;  /* 0x00007610857d7816 */ /* 0x008fe2000000007d */
[----:B------:R-:W-:Y:S01]  /*5a20*/  STS.U16 [R137], R140 ;  /* 0x0000008c89007388 */ /* 0x000fe20000000400 */
[----:B------:R-:W-:Y:S02]  /*5a30*/  SHF.R.U32.HI R149, RZ, 0x10, R149 ;  /* 0x00000010ff957819 */ /* 0x000fe40000011695 */
[----:B-1----:R-:W-:Y:S01]  /*5a40*/  SHF.R.U32.HI R134, RZ, 0x10, R103 ;  /* 0x00000010ff867819 */ /* 0x002fe20000011667 */
[----:B------:R-:W-:Y:S01]  /*5a50*/  STS.U16 [R136], R141 ;  /* 0x0000008d88007388 */ /* 0x000fe20000000400 */
[----:B------:R-:W-:Y:S02]  /*5a60*/  PRMT R133, R151, 0x7610, R133 ;  /* 0x0000761097857816 */ /* 0x000fe40000000085 */
[----:B--2---:R-:W-:Y:S01]  /*5a70*/  PRMT R107, R103, 0x7610, R107 ;  /* 0x00007610676b7816 */ /* 0x004fe2000000006b */
[----:B------:R-:W-:Y:S01]  /*5a80*/  STS.U16 [R135], R139 ;  /* 0x0000008b87007388 */ /* 0x000fe20000000400 */
[----:B0-----:R-:W-:-:S02]  /*5a90*/  PRMT R103, R123, 0x9910, RZ ;  /* 0x000099107b677816 */ /* 0x001fc400000000ff */
[----:B------:R-:W-:Y:S01]  /*5aa0*/  SHF.R.U32.HI R151, RZ, 0x10, R151 ;  /* 0x00000010ff977819 */ /* 0x000fe20000011697 */
[----:B------:R0:W-:Y:S01]  /*5ab0*/  STS.U16 [R111], R126 ;  /* 0x0000007e6f007388 */ /* 0x0001e20000000400 */
[----:B------:R-:W-:-:S03]  /*5ac0*/  ISETP.NE.AND P0, PT, R103, 0x4, PT ;  /* 0x000000046700780c */ /* 0x000fc60003f05270 */
[----:B------:R-:W-:Y:S04]  /*5ad0*/  STS.U16 [R132], R125 ;  /* 0x0000007d84007388 */ /* 0x000fe80000000400 */
[----:B------:R-:W-:Y:S01]  /*5ae0*/  STS.U16 [R131], R128 ;  /* 0x0000008083007388 */ /* 0x000fe20000000400 */
[----:B0-----:R-:W-:-:S03]  /*5af0*/  IMAD.SHL.U32 R111, R152, 0x8000000, RZ ;  /* 0x08000000986f7824 */ /* 0x001fc600078e00ff */
[----:B------:R0:W-:Y:S02]  /*5b00*/  STS.U16 [R130], R107 ;  /* 0x0000006b82007388 */ /* 0x0001e40000000400 */
[----:B------:R-:W-:Y:S02]  /*5b10*/  LOP3.LUT R111, R111, 0xf8000000, R0, 0xe2, !PT ;  /* 0xf80000006f6f7812 */ /* 0x000fe400078ee200 */
[----:B------:R-:W-:Y:S04]  /*5b20*/  STS.U16 [R127], R134 ;  /* 0x000000867f007388 */ /* 0x000fe80000000400 */
[----:B------:R-:W-:Y:S01]  /*5b30*/  STS.U16 [R143], R129 ;  /* 0x000000818f007388 */ /* 0x000fe20000000400 */
[----:B0-----:R-:W-:-:S03]  /*5b40*/  IMAD.SHL.U32 R107, R118, 0x8000000, RZ ;  /* 0x08000000766b7824 */ /* 0x001fc600078e00ff */
[----:B------:R-:W-:Y:S02]  /*5b50*/  STS.U16 [R144], R149 ;  /* 0x0000009590007388 */ /* 0x000fe40000000400 */
[----:B------:R-:W-:Y:S02]  /*5b60*/  LOP3.LUT R120, R107, 0xf8000000, R120, 0xe2, !PT ;  /* 0xf80000006b787812 */ /* 0x000fe400078ee278 */
[----:B------:R-:W-:Y:S04]  /*5b70*/  STS.U16 [R147], R133 ;  /* 0x0000008593007388 */ /* 0x000fe80000000400 */
[----:B------:R-:W-:Y:S04]  /*5b80*/  STS.U16 [R148], R151 ;  /* 0x0000009794007388 */ /* 0x000fe80000000400 */
[----:B------:R-:W-:Y:S04]  /*5b90*/  STS.U16 [R150], R154 ;  /* 0x0000009a96007388 */ /* 0x000fe80000000400 */
        /* <DEDUP_REMOVED lines=39> */
[----:B------:R-:W-:Y:S02]  /*5e10*/  HSET2.BF.LE.AND R125, R4.H0_H0, c[0x0] [0x8f0], PT ;  /* 0x00023c00047d7633 */ /* 0x000fe40003803880 */
[----:B------:R-:W-:Y:S02]  /*5e20*/  HADD2 R126, R146.H0_H0, c[0x0] [0x8f0] ;  /* 0x00023c00927e7630 */ /* 0x000fe40000000800 */
[----:B------:R-:W-:Y:S02]  /*5e30*/  HFMA2 R0, -R0, c[0x0] [0x164].H1_H1, R107 ;  /* 0x3000590000007a31 */ /* 0x000fe4000000016b */
[----:B------:R-:W-:-:S02]  /*5e40*/  HSET2.BF.LE.AND R118, R4.H0_H0, c[0x0] [0x8e0], PT ;  /* 0x0002380004767633 */ /* 0x000fc40003803880 */
[----:B------:R-:W-:Y:S01]  /*5e50*/  HFMA2 R124, -R123, c[0x0] [0x164].H1_H1, R124 ;  /* 0x300059007b7c7a31 */ /* 0x000fe2000000017c */
[----:B------:R-:W-:Y:S01]  /*5e60*/  LEA R107, R0, c[0x0][0x8dc], 0x1 ;  /* 0x00023700006b7a11 */ /* 0x000fe200078e08ff */
[----:B------:R-:W-:Y:S02]  /*5e70*/  HADD2 R121, R146.H0_H0, c[0x0] [0x8e0] ;  /* 0x0002380092797630 */ /* 0x000fe40000000800 */
[----:B------:R-:W-:Y:S01]  /*5e80*/  HFMA2 R125, -R125, c[0x0] [0x164].H1_H1, R126 ;  /* 0x300059007d7d7a31 */ /* 0x000fe2000000017e */
[----:B------:R-:W-:Y:S01]  /*5e90*/  LEA R124, R124, c[0x0][0x8ec], 0x1 ;  /* 0x00023b007c7c7a11 */ /* 0x000fe200078e08ff */
[----:B------:R-:W-:Y:S01]  /*5ea0*/  HFMA2 R118, -R118, c[0x0] [0x164].H1_H1, R121 ;  /* 0x3000590076767a31 */ /* 0x000fe20000000179 */
[----:B------:R-:W-:Y:S02]  /*5eb0*/  PRMT R0, R107, 0x5410, RZ ;  /* 0x000054106b007816 */ /* 0x000fe400000000ff */
[----:B------:R-:W-:Y:S02]  /*5ec0*/  LEA R126, R125, c[0x0][0x8f4], 0x1 ;  /* 0x00023d007d7e7a11 */ /* 0x000fe400078e08ff */
[----:B------:R-:W-:Y:S01]  /*5ed0*/  SHF.R.U32.HI R107, RZ, 0x10, R107 ;  /* 0x00000010ff6b7819 */ /* 0x000fe2000001166b */
[----:B------:R-:W-:Y:S01]  /*5ee0*/  LDS.U16 R127, [R0] ;  /* 0x00000000007f7984 */ /* 0x000fe20000000400 */
[----:B------:R-:W-:-:S02]  /*5ef0*/  PRMT R121, R124, 0x5410, RZ ;  /* 0x000054107c797816 */ /* 0x000fc400000000ff */
[----:B------:R-:W-:Y:S01]  /*5f00*/  SHF.R.U32.HI R125, RZ, 0x10, R124 ;  /* 0x00000010ff7d7819 */ /* 0x000fe2000001167c */
[----:B------:R-:W0:Y:S01]  /*5f10*/  LDS.U16 R128, [R107] ;  /* 0x000000006b807984 */ /* 0x000e220000000400 */
[----:B------:R-:W-:Y:S02]  /*5f20*/  LEA R123, R118, c[0x0][0x8e4], 0x1 ;  /* 0x00023900767b7a11 */ /* 0x000fe400078e08ff */
[----:B------:R-:W-:Y:S01]  /*5f30*/  PRMT R124, R126, 0x5410, RZ ;  /* 0x000054107e7c7816 */ /* 0x000fe200000000ff */
[----:B------:R-:W-:Y:S01]  /*5f40*/  LDS.U16 R131, [R121] ;  /* 0x0000000079837984 */ /* 0x000fe20000000400 */
[----:B------:R-:W-:Y:S02]  /*5f50*/  PRMT R118, R123, 0x5410, RZ ;  /* 0x000054107b767816 */ /* 0x000fe400000000ff */
[----:B------:R-:W-:Y:S01]  /*5f60*/  SHF.R.U32.HI R126, RZ, 0x10, R126 ;  /* 0x00000010ff7e7819 */ /* 0x000fe2000001167e */
[----:B------:R-:W1:Y:S01]  /*5f70*/  LDS.U16 R132, [R125] ;  /* 0x000000007d847984 */ /* 0x000e620000000400 */
[----:B------:R-:W-:-:S03]  /*5f80*/  SHF.R.U32.HI R123, RZ, 0x10, R123 ;  /* 0x00000010ff7b7819 */ /* 0x000fc6000001167b */
        /* <DEDUP_REMOVED lines=36> */
[----:B------:R-:W-:-:S02]  /*61d0*/  LOP3.LUT R127, R126, 0x80008000, R91, 0x48, !PT ;  /* 0x800080007e7f7812 */ /* 0x000fc400078e485b */
[----:B------:R-:W-:Y:S01]  /*61e0*/  LOP3.LUT R130, R126, 0x80008000, R92, 0x48, !PT ;  /* 0x800080007e827812 */ /* 0x000fe200078e485c */
[----:B------:R-:W-:Y:S01]  /*61f0*/  HMNMX2 R126, |R126|, |R91|, PT ;  /* 0x4000005b7e7e7240 */ /* 0x000fe20003800200 */
[----:B------:R-:W-:Y:S01]  /*6200*/  LOP3.LUT R128, R128, R131, RZ, 0xfc, !PT ;  /* 0x0000008380807212 */ /* 0x000fe200078efcff */
[----:B------:R-:W-:Y:S01]  /*6210*/  HFMA2.MMA R132, R132, c[0x0][0x16c], -RZ ;  /* 0x00005b0084847a35 */ /* 0x000fe200001000ff */
[----:B------:R-:W-:Y:S02]  /*6220*/  LOP3.LUT R129, R129, R130, RZ, 0xfc, !PT ;  /* 0x0000008281817212 */ /* 0x000fe400078efcff */
[----:B------:R-:W-:Y:S01]  /*6230*/  LOP3.LUT R126, R126, R127, RZ, 0xfc, !PT ;  /* 0x0000007f7e7e7212 */ /* 0x000fe200078efcff */
[----:B------:R-:W-:Y:S01]  /*6240*/  HMUL2 R128, R128, c[0x0] [0x16c] ;  /* 0x00005b0080807a32 */ /* 0x000fe20000000000 */
[----:B------:R-:W-:Y:S01]  /*6250*/  PRMT R127, R129, 0x7610, R127 ;  /* 0x00007610817f7816 */ /* 0x000fe2000000007f */
[----:B------:R-:W-:Y:S02]  /*6260*/  HFMA2.MMA R93, R132, 1, 1, R93 ;  /* 0x3c003c00845d7835 */ /* 0x000fe4000000005d */
[----:B------:R-:W-:Y:S01]  /*6270*/  HADD2 R94, R128, R94 ;  /* 0x0000005e805e7230 */ /* 0x000fe20000000000 */
[----:B------:R-:W-:Y:S01]  /*6280*/  PRMT R127, R127, 0x5410, RZ ;  /* 0x000054107f7f7816 */ /* 0x000fe200000000ff */
[----:B------:R-:W-:-:S03]  /*6290*/  HMUL2 R126, R126, c[0x0] [0x16c] ;  /* 0x00005b007e7e7a32 */ /* 0x000fc60000000000 */
[----:B------:R-:W-:Y:S01]  /*62a0*/  PRMT R129, R94, 0x7610, R129 ;  /* 0x000076105e817816 */ /* 0x000fe20000000081 */
[----:B------:R-:W-:Y:S01]  /*62b0*/  HADD2 R92, R126, R92 ;  /* 0x0000005c7e5c7230 */ /* 0x000fe20000000000 */
[----:B------:R-:W-:Y:S01]  /*62c0*/  SHF.R.U32.HI R94, RZ, 0x10, R94 ;  /* 0x00000010ff5e7819 */ /* 0x000fe2000001165e */
[----:B------:R-:W-:Y:S01]  /*62d0*/  HMUL2 R127, R127, c[0x0] [0x16c] ;  /* 0x00005b007f7f7a32 */ /* 0x000fe20000000000 */
[----:B------:R-:W-:Y:S01]  /*62e0*/  PRMT R131, R93, 0x7610, R131 ;  /* 0x000076105d837816 */ /* 0x000fe20000000083 */
[----:B------:R-:W-:Y:S01]  /*62f0*/  STS.U16 [R0], R129 ;  /* 0x0000008100007388 */ /* 0x000fe20000000400 */
[--C-:B------:R-:W-:Y:S01]  /*6300*/  SHF.R.U32.HI R130, RZ, 0x10, R93.reuse ;  /* 0x00000010ff827819 */ /* 0x100fe2000001165d */
[----:B------:R-:W-:Y:S01]  /*6310*/  HADD2 R91, R127.H0_H0, R91.H0_H0 ;  /* 0x2000005b7f5b7230 */ /* 0x000fe20000000800 */
[----:B------:R-:W-:Y:S01]  /*6320*/  PRMT R93, R92, 0x7610, R93 ;  /* 0x000076105c5d7816 */ /* 0x000fe2000000005d */
[----:B------:R0:W-:Y:S01]  /*6330*/  STS.U16 [R107], R94 ;  /* 0x0000005e6b007388 */ /* 0x0001e20000000400 */
[----:B------:R-:W-:-:S03]  /*6340*/  SHF.R.U32.HI R92, RZ, 0x10, R92 ;  /* 0x00000010ff5c7819 */ /* 0x000fc6000001165c */
[----:B------:R-:W-:Y:S04]  /*6350*/  STS.U16 [R118], R131 ;  /* 0x0000008376007388 */ /* 0x000fe80000000400 */
[----:B------:R-:W-:Y:S01]  /*6360*/  STS.U16 [R123], R130 ;  /* 0x000000827b007388 */ /* 0x000fe20000000400 */
[----:B0-----:R-:W-:-:S03]  /*6370*/  IMAD.MOV.U32 R94, RZ, RZ, R128 ;  /* 0x000000ffff5e7224 */ /* 0x001fc600078e0080 */
        /* <DEDUP_REMOVED lines=8> */
[C---:B------:R-:W-:Y:S01]  /*6400*/  HSET2.BF.LE.AND R0, R4.reuse.H0_H0, c[0x0] [0x8f8], PT ;  /* 0x00023e0004007633 */ /* 0x040fe20003803880 */
[----:B------:R-:W-:Y:S01]  /*6410*/  ISETP.NE.AND P0, PT, R103, 0x7, PT ;  /* 0x000000076700780c */ /* 0x000fe20003f05270 */
[----:B------:R-:W-:Y:S02]  /*6420*/  HSET2.BF.LE.AND R123, R4.H0_H0, c[0x0] [0x908], PT ;  /* 0x00024200047b7633 */ /* 0x000fe40003803880 */
[----:B------:R-:W-:-:S02]  /*6430*/  HADD2 R107, R146.H0_H0, c[0x0] [0x8f8] ;  /* 0x00023e00926b7630 */ /* 0x000fc40000000800 */
[----:B------:R-:W-:Y:S02]  /*6440*/  HADD2 R124, R146.H0_H0, c[0x0] [0x908] ;  /* 0x00024200927c7630 */ /* 0x000fe40000000800 */
[----:B------:R-:W-:Y:S02]  /*6450*/  HSET2.BF.LE.AND R125, R4.H0_H0, c[0x0] [0x910], PT ;  /* 0x00024400047d7633 */ /* 0x000fe40003803880 */
[----:B------:R-:W-:Y:S02]  /*6460*/  HADD2 R126, R146.H0_H0, c[0x0] [0x910] ;  /* 0x00024400927e7630 */ /* 0x000fe40000000800 */
[----:B------:R-:W-:Y:S02]  /*6470*/  HFMA2 R0, -R0, c[0x0] [0x164].H1_H1, R107 ;  /* 0x3000590000007a31 */ /* 0x000fe4000000016b */
[----:B------:R-:W-:Y:S02]  /*6480*/  HFMA2 R123, -R123, c[0x0] [0x164].H1_H1, R124 ;  /* 0x300059007b7b7a31 */ /* 0x000fe4000000017c */
[----:B------:R-:W-:Y:S01]  /*6490*/  HSET2.BF.LE.AND R118, R4.H0_H0, c[0x0] [0x900], PT ;  /* 0x0002400004767633 */ /* 0x000fe20003803880 */
[----:B------:R-:W-:Y:S01]  /*64a0*/  LEA R107, R0, c[0x0][0x8fc], 0x1 ;  /* 0x00023f00006b7a11 */ /* 0x000fe200078e08ff */
[----:B------:R-:W-:-:S02]  /*64b0*/  HADD2 R121, R146.H0_H0, c[0x0] [0x900] ;  /* 0x0002400092797630 */ /* 0x000fc40000000800 */
[----:B------:R-:W-:Y:S01]  /*64c0*/  HFMA2 R126, -R125, c[0x0] [0x164].H1_H1, R126 ;  /* 0x300059007d7e7a31 */ /* 0x000fe2000000017e */
[----:B------:R-:W-:Y:S01]  /*64d0*/  LEA R125, R123, c[0x0][0x90c], 0x1 ;  /* 0x000243007b7d7a11 */ /* 0x000fe200078e08ff */
[----:B------:R-:W-:Y:S01]  /*64e0*/  HFMA2 R118, -R118, c[0x0] [0x164].H1_H1, R121 ;  /* 0x3000590076767a31 */ /* 0x000fe20000000179 */
[----:B------:R-:W-:Y:S01]  /*64f0*/  PRMT R0, R107, 0x5410, RZ ;  /* 0x000054106b007816 */ /* 0x000fe200000000ff */
[----:B------:R-:W-:Y:S01]  /*6500*/  HSET2.BF.LE.AND R127, R4.H0_H0, c[0x0] [0x918], PT ;  /* 0x00024600047f7633 */ /* 0x000fe20003803880 */
[----:B------:R-:W-:Y:S01]  /*6510*/  PRMT R123, R125, 0x5410, RZ ;  /* 0x000054107d7b7816 */ /* 0x000fe200000000ff */
[----:B------:R-:W-:Y:S01]  /*6520*/  HADD2 R128, R146.H0_H0, c[0x0] [0x918] ;  /* 0x0002460092807630 */ /* 0x000fe20000000800 */
[----:B------:R-:W-:Y:S01]  /*6530*/  SHF.R.U32.HI R107, RZ, 0x10, R107 ;  /* 0x00000010ff6b7819 */ /* 0x000fe2000001166b */
[----:B------:R-:W-:Y:S01]  /*6540*/  LDS.U16 R129, [R0] ;  /* 0x0000000000817984 */ /* 0x000fe20000000400 */
[----:B------:R-:W-:Y:S01]  /*6550*/  SHF.R.U32.HI R125, RZ, 0x10, R125 ;  /* 0x00000010ff7d7819 */ /* 0x000fe2000001167d */
[----:B------:R-:W-:Y:S01]  /*6560*/  HFMA2 R127, -R127, c[0x0] [0x164].H1_H1, R128 ;  /* 0x300059007f7f7a31 */ /* 0x000fe20000000180 */
[----:B------:R-:W-:Y:S01]  /*6570*/  LEA R121, R118, c[0x0][0x904], 0x1 ;  /* 0x0002410076797a11 */ /* 0x000fe200078e08ff */
[----:B------:R-:W0:Y:S01]  /*6580*/  LDS.U16 R130, [R107] ;  /* 0x000000006b827984 */ /* 0x000e220000000400 */
[----:B------:R-:W-:-:S02]  /*6590*/  LEA R126, R126, c[0x0][0x914], 0x1 ;  /* 0x000245007e7e7a11 */ /* 0x000fc400078e08ff */
[----:B------:R-:W-:Y:S01]  /*65a0*/  PRMT R118, R121, 0x5410, RZ ;  /* 0x0000541079767816 */ /* 0x000fe200000000ff */
[----:B------:R-:W-:Y:S01]  /*65b0*/  LDS.U16 R133, [R123] ;  /* 0x000000007b857984 */ /* 0x000fe20000000400 */
[----:B------:R-:W-:Y:S02]  /*65c0*/  PRMT R124, R126, 0x5410, RZ ;  /* 0x000054107e7c7816 */ /* 0x000fe400000000ff */
[----:B------:R-:W-:Y:S01]  /*65d0*/  SHF.R.U32.HI R121, RZ, 0x10, R121 ;  /* 0x00000010ff797819 */ /* 0x000fe20000011679 */
[----:B------:R-:W1:Y:S01]  /*65e0*/  LDS.U16 R134, [R125] ;  /* 0x000000007d867984 */ /* 0x000e620000000400 */
[----:B------:R-:W-:Y:S02]  /*65f0*/  SHF.R.U32.HI R126, RZ, 0x10, R126 ;  /* 0x00000010ff7e7819 */ /* 0x000fe4000001167e */
[----:B------:R-:W-:Y:S01]  /*6600*/  LEA R127, R127, c[0x0][0x91c], 0x1 ;  /* 0x000247007f7f7a11 */ /* 0x000fe200078e08ff */
[----:B------:R-:W-:Y:S03]  /*6610*/  LDS.U16 R131, [R118] ;  /* 0x0000000076837984 */ /* 0x000fe60000000400 */
[----:B------:R-:W-:Y:S01]  /*6620*/  PRMT R127, R127, 0x5410, RZ ;  /* 0x000054107f7f7816 */ /* 0x000fe200000000ff */
[----:B------:R-:W2:Y:S04]  /*6630*/  LDS.U16 R132, [R121] ;  /* 0x0000000079847984 */ /* 0x000ea80000000400 */
[----:B------:R-:W-:Y:S04]  /*6640*/  LDS.U16 R135, [R124] ;  /* 0x000000007c877984 */ /* 0x000fe80000000400 */
[----:B------:R-:W3:Y:S04]  /*6650*/  LDS.U16 R136, [R126] ;  /* 0x000000007e887984 */ /* 0x000ee80000000400 */
        /* <DEDUP_REMOVED lines=17> */
[----:B------:R-:W-:Y:S02]  /*6770*/  LOP3.LUT R131, R131, R128, RZ, 0xfc, !PT ;  /* 0x0000008083837212 */ /* 0x000fe400078efcff */
[----:B----4-:R-:W-:Y:S02]  /*6780*/  PRMT R128, R127, 0x5410, R127 ;  /* 0x000054107f807816 */ /* 0x010fe4000000007f */
[C-C-:B------:R-:W-:Y:S02]  /*6790*/  PRMT R132, R131.reuse, 0x5432, R131.reuse ;  /* 0x0000543283847816 */ /* 0x140fe40000000083 */
[----:B------:R-:W-:-:S03]  /*67a0*/  PRMT R133, R131, 0x5432, R131 ;  /* 0x0000543283857816 */ /* 0x000fc60000000083 */
[----:B------:R-:W-:Y:S01]  /*67b0*/  HMNMX2 R127, |R132|, |R127|.H0_H0, PT ;  /* 0x6000007f847f7240 */ /* 0x000fe20003800200 */
[----:B------:R-:W-:-:S04]  /*67c0*/  LOP3.LUT R128, R133, 0x80008000, R128, 0x48, !PT ;  /* 0x8000800085807812 */ /* 0x000fc800078e4880 */
[----:B------:R-:W-:-:S04]  /*67d0*/  LOP3.LUT R127, R127, R128, RZ, 0xfc, !PT ;  /* 0x000000807f7f7212 */ /* 0x000fc800078efcff */
[----:B------:R-:W-:Y:S01]  /*67e0*/  LOP3.LUT R131, R127, 0x80008000, R130, 0x48, !PT ;  /* 0x800080007f837812 */ /* 0x000fe200078e4882 */
[----:B------:R-:W-:-:S05]  /*67f0*/  HMNMX2 R128, |R127|, |R130|, PT ;  /* 0x400000827f807240 */ /* 0x000fca0003800200 */
        /* <DEDUP_REMOVED lines=13> */
[----:B------:R-:W-:Y:S02]  /*68d0*/  LOP3.LUT R128, R128, R129, RZ, 0xfc, !PT ;  /* 0x0000008180807212 */ /* 0x000fe400078efcff */
[----:B------:R-:W-:Y:S01]  /*68e0*/  LOP3.LUT R130, R127, 0x80008000, R87, 0x48, !PT ;  /* 0x800080007f827812 */ /* 0x000fe200078e4857 */
[----:B------:R-:W-:Y:S02]  /*68f0*/  HMNMX2 R127, |R127|, |R87|, PT ;  /* 0x400000577f7f7240 */ /* 0x000fe40003800200 */
[----:B------:R-:W-:Y:S01]  /*6900*/  HFMA2.MMA R89, R132, 1, 1, R89 ;  /* 0x3c003c0084597835 */ /* 0x000fe20000000059 */
[----:B------:R-:W-:Y:S01]  /*6910*/  HMUL2 R131, R131, c[0x0] [0x16c] ;  /* 0x00005b0083837a32 */ /* 0x000fe20000000000 */
[----:B------:R-:W-:Y:S01]  /*6920*/  HFMA2.MMA R128, R128, c[0x0][0x16c], -RZ ;  /* 0x00005b0080807a35 */ /* 0x000fe200001000ff */
[----:B------:R-:W-:-:S02]  /*6930*/  LOP3.LUT R127, R127, R130, RZ, 0xfc, !PT ;  /* 0x000000827f7f7212 */ /* 0x000fc400078efcff */
[----:B------:R-:W-:-:S03]  /*6940*/  HADD2 R88, R131, R88 ;  /* 0x0000005883587230 */ /* 0x000fc60000000000 */
[----:B------:R-:W-:Y:S01]  /*6950*/  HFMA2.MMA R87, R128, 1, 1, R87 ;  /* 0x3c003c0080577835 */ /* 0x000fe20000000057 */
[----:B------:R-:W-:Y:S01]  /*6960*/  HMUL2 R127, R127, c[0x0] [0x16c] ;  /* 0x00005b007f7f7a32 */ /* 0x000fe20000000000 */
[----:B------:R-:W-:Y:S02]  /*6970*/  PRMT R129, R89, 0x7610, R129 ;  /* 0x0000761059817816 */ /* 0x000fe40000000081 */
[--C-:B------:R-:W-:Y:S01]  /*6980*/  SHF.R.U32.HI R130, RZ, 0x10, R89.reuse ;  /* 0x00000010ff827819 */ /* 0x100fe20000011659 */
[----:B------:R-:W-:Y:S01]  /*6990*/  HADD2 R86, R127, R86 ;  /* 0x000000567f567230 */ /* 0x000fe20000000000 */
[----:B------:R-:W-:Y:S01]  /*69a0*/  PRMT R89, R88, 0x7610, R89 ;  /* 0x0000761058597816 */ /* 0x000fe20000000059 */
[----:B------:R-:W-:Y:S01]  /*69b0*/  STS.U16 [R0], R129 ;  /* 0x0000008100007388 */ /* 0x000fe20000000400 */
[----:B------:R-:W-:Y:S02]  /*69c0*/  SHF.R.U32.HI R88, RZ, 0x10, R88 ;  /* 0x00000010ff587819 */ /* 0x000fe40000011658 */
[----:B------:R-:W-:Y:S01]  /*69d0*/  PRMT R133, R87, 0x7610, R133 ;  /* 0x0000761057857816 */ /* 0x000fe20000000085 */
[----:B------:R-:W-:Y:S01]  /*69e0*/  STS.U16 [R107], R130 ;  /* 0x000000826b007388 */ /* 0x000fe20000000400 */
[----:B------:R-:W-:-:S02]  /*69f0*/  SHF.R.U32.HI R134, RZ, 0x10, R87 ;  /* 0x00000010ff867819 */ /* 0x000fc40000011657 */
[----:B------:R-:W-:Y:S01]  /*6a00*/  PRMT R135, R86, 0x7610, R135 ;  /* 0x0000761056877816 */ /* 0x000fe20000000087 */
[----:B------:R0:W-:Y:S01]  /*6a10*/  STS.U16 [R118], R89 ;  /* 0x0000005976007388 */ /* 0x0001e20000000400 */
[----:B------:R-:W-:Y:S01]  /*6a20*/  SHF.R.U32.HI R87, RZ, 0x10, R86 ;  /* 0x00000010ff577819 */ /* 0x000fe20000011656 */
[----:B------:R-:W-:Y:S02]  /*6a30*/  IMAD.MOV.U32 R86, RZ, RZ, R127 ;  /* 0x000000ffff567224 */ /* 0x000fe400078e007f */
[----:B------:R1:W-:Y:S04]  /*6a40*/  STS.U16 [R121], R88 ;  /* 0x0000005879007388 */ /* 0x0003e80000000400 */
[----:B------:R-:W-:Y:S01]  /*6a50*/  STS.U16 [R123], R133 ;  /* 0x000000857b007388 */ /* 0x000fe20000000400 */
[----:B0-----:R-:W-:-:S03]  /*6a60*/  IMAD.MOV.U32 R89, RZ, RZ, R132 ;  /* 0x000000ffff597224 */ /* 0x001fc600078e0084 */
[----:B------:R-:W-:Y:S01]  /*6a70*/  STS.U16 [R125], R134 ;  /* 0x000000867d007388 */ /* 0x000fe20000000400 */
[----:B-1----:R-:W-:-:S03]  /*6a80*/  IMAD.MOV.U32 R88, RZ, RZ, R131 ;  /* 0x000000ffff587224 */ /* 0x002fc600078e0083 */
        /* <DEDUP_REMOVED lines=15> */
[----:B------:R-:W-:Y:S01]  /*6b80*/  PRMT R0, R107, 0x5410, RZ ;  /* 0x000054106b007816 */ /* 0x000fe200000000ff */
[----:B------:R-:W-:Y:S01]  /*6b90*/  HSET2.BF.LE.AND R125, R4.H0_H0, c[0x0] [0x938], PT ;  /* 0x00024e00047d7633 */ /* 0x000fe20003803880 */
[----:B------:R-:W-:Y:S01]  /*6ba0*/  SHF.R.U32.HI R107, RZ, 0x10, R107 ;  /* 0x00000010ff6b7819 */ /* 0x000fe2000001166b */
[----:B------:R-:W-:Y:S01]  /*6bb0*/  HFMA2 R123, -R123, c[0x0] [0x164].H1_H1, R124 ;  /* 0x300059007b7b7a31 */ /* 0x000fe2000000017c */
[----:B------:R-:W-:Y:S01]  /*6bc0*/  LEA R121, R118, c[0x0][0x92c], 0x1 ;  /* 0x00024b0076797a11 */ /* 0x000fe200078e08ff */
[----:B------:R-:W-:Y:S01]  /*6bd0*/  LDS.U16 R127, [R0] ;  /* 0x00000000007f7984 */ /* 0x000fe20000000400 */
[----:B------:R-:W-:-:S02]  /*6be0*/  HADD2 R126, R146.H0_H0, c[0x0] [0x938] ;  /* 0x00024e00927e7630 */ /* 0x000fc40000000800 */
[----:B------:R-:W-:Y:S01]  /*6bf0*/  PRMT R118, R121, 0x5410, RZ ;  /* 0x0000541079767816 */ /* 0x000fe200000000ff */
[----:B------:R-:W0:Y:S01]  /*6c00*/  LDS.U16 R128, [R107] ;  /* 0x000000006b807984 */ /* 0x000e220000000400 */
[----:B------:R-:W-:Y:S01]  /*6c10*/  LEA R124, R123, c[0x0][0x934], 0x1 ;  /* 0x00024d007b7c7a11 */ /* 0x000fe200078e08ff */
[----:B------:R-:W-:Y:S01]  /*6c20*/  HFMA2 R125, -R125, c[0x0] [0x164].H1_H1, R126 ;  /* 0x300059007d7d7a31 */ /* 0x000fe2000000017e */
[----:B------:R-:W-:Y:S01]  /*6c30*/  SHF.R.U32.HI R121, RZ, 0x10, R121 ;  /* 0x00000010ff797819 */ /* 0x000fe20000011679 */
[----:B------:R-:W-:Y:S01]  /*6c40*/  LDS.U16 R129, [R118] ;  /* 0x0000000076817984 */ /* 0x000fe20000000400 */
[----:B------:R-:W-:Y:S02]  /*6c50*/  PRMT R123, R124, 0x5410, RZ ;  /* 0x000054107c7b7816 */ /* 0x000fe400000000ff */
[----:B------:R-:W-:Y:S01]  /*6c60*/  SHF.R.U32.HI R124, RZ, 0x10, R124 ;  /* 0x00000010ff7c7819 */ /* 0x000fe2000001167c */
[----:B------:R-:W1:Y:S01]  /*6c70*/  LDS.U16 R130, [R121] ;  /* 0x0000000079827984 */ /* 0x000e620000000400 */
[----:B------:R-:W-:-:S03]  /*6c80*/  LEA R125, R125, c[0x0][0x93c], 0x1 ;  /* 0x00024f007d7d7a11 */ /* 0x000fc600078e08ff */
[----:B------:R-:W-:Y:S01]  /*6c90*/  LDS.U16 R131, [R123] ;  /* 0x000000007b837984 */ /* 0x000fe20000000400 */
[----:B------:R-:W-:-:S03]  /*6ca0*/  PRMT R125, R125, 0x5410, RZ ;  /* 0x000054107d7d7816 */ /* 0x000fc600000000ff */
[----:B------:R-:W2:Y:S04]  /*6cb0*/  LDS.U16 R132, [R124] ;  /* 0x000000007c847984 */ /* 0x000ea80000000400 */
[----:B------:R-:W3:Y:S01]  /*6cc0*/  LDS.U16 R125, [R125] ;  /* 0x000000007d7d7984 */ /* 0x000ee20000000400 */
        /* <DEDUP_REMOVED lines=11> */
[----:B------:R-:W-:Y:S02]  /*6d80*/  LOP3.LUT R129, R126, R129, RZ, 0xfc, !PT ;  /* 0x000000817e817212 */ /* 0x000fe400078efcff */
[----:B---3--:R-:W-:Y:S02]  /*6d90*/  PRMT R126, R125, 0x5410, R125 ;  /* 0x000054107d7e7816 */ /* 0x008fe4000000007d */
        /* <DEDUP_REMOVED lines=13> */
[----:B------:R-:W-:-:S03]  /*6e70*/  HMNMX2 R127, |R129|, |R84|, PT ;  /* 0x40000054817f7240 */ /* 0x000fc60003800200 */
[----:B------:R-:W-:Y:S02]  /*6e80*/  LOP3.LUT R131, R128, R131, RZ, 0xfc, !PT ;  /* 0x0000008380837212 */ /* 0x000fe400078efcff */
[----:B------:R-:W-:Y:S01]  /*6e90*/  LOP3.LUT R128, R129, 0x80008000, R84, 0x48, !PT ;  /* 0x8000800081807812 */ /* 0x000fe200078e4854 */
[----:B------:R-:W-:Y:S02]  /*6ea0*/  HFMA2.MMA R125, R125, c[0x0][0x16c], -RZ ;  /* 0x00005b007d7d7a35 */ /* 0x000fe400001000ff */
[----:B------:R-:W-:Y:S01]  /*6eb0*/  HMUL2 R131, R131, c[0x0] [0x16c] ;  /* 0x00005b0083837a32 */ /* 0x000fe20000000000 */
[----:B------:R-:W-:-:S03]  /*6ec0*/  LOP3.LUT R127, R127, R128, RZ, 0xfc, !PT ;  /* 0x000000807f7f7212 */ /* 0x000fc600078efcff */
[----:B------:R-:W-:Y:S02]  /*6ed0*/  HADD2 R84, R131, R84 ;  /* 0x0000005483547230 */ /* 0x000fe40000000000 */
[----:B------:R-:W-:Y:S02]  /*6ee0*/  HMUL2 R127, R127, c[0x0] [0x16c] ;  /* 0x00005b007f7f7a32 */ /* 0x000fe40000000000 */
[----:B------:R-:W-:Y:S01]  /*6ef0*/  HADD2 R82, R125, R82 ;  /* 0x000000527d527230 */ /* 0x000fe20000000000 */
[----:B------:R-:W-:Y:S02]  /*6f00*/  PRMT R128, R84, 0x7610, R128 ;  /* 0x0000761054807816 */ /* 0x000fe40000000080 */
[----:B------:R-:W-:Y:S01]  /*6f10*/  SHF.R.U32.HI R84, RZ, 0x10, R84 ;  /* 0x00000010ff547819 */ /* 0x000fe20000011654 */
[----:B------:R-:W-:Y:S01]  /*6f20*/  HFMA2.MMA R83, R127, 1, 1, R83 ;  /* 0x3c003c007f537835 */ /* 0x000fe20000000053 */
[----:B------:R-:W-:Y:S01]  /*6f30*/  PRMT R130, R82, 0x7610, R130 ;  /* 0x0000761052827816 */ /* 0x000fe20000000082 */
[----:B------:R-:W-:Y:S04]  /*6f40*/  STS.U16 [R0], R128 ;  /* 0x0000008000007388 */ /* 0x000fe80000000400 */
[----:B------:R0:W-:Y:S04]  /*6f50*/  STS.U16 [R107], R84 ;  /* 0x000000546b007388 */ /* 0x0001e80000000400 */
[----:B------:R-:W-:-:S02]  /*6f60*/  PRMT R129, R83, 0x7610, R129 ;  /* 0x0000761053817816 */ /* 0x000fc40000000081 */
[----:B------:R-:W-:Y:S02]  /*6f70*/  SHF.R.U32.HI R126, RZ, 0x10, R83 ;  /* 0x00000010ff7e7819 */ /* 0x000fe40000011653 */
[----:B------:R-:W-:Y:S01]  /*6f80*/  SHF.R.U32.HI R83, RZ, 0x10, R82 ;  /* 0x00000010ff537819 */ /* 0x000fe20000011652 */
[----:B------:R-:W-:Y:S01]  /*6f90*/  STS.U16 [R118], R129 ;  /* 0x0000008176007388 */ /* 0x000fe20000000400 */
[----:B------:R-:W-:Y:S02]  /*6fa0*/  IMAD.MOV.U32 R82, RZ, RZ, R125 ;  /* 0x000000ffff527224 */ /* 0x000fe400078e007d */
[----:B0-----:R-:W-:Y:S01]  /*6fb0*/  IMAD.MOV.U32 R84, RZ, RZ, R131 ;  /* 0x000000ffff547224 */ /* 0x001fe200078e0083 */
[----:B------:R-:W-:Y:S04]  /*6fc0*/  STS.U16 [R121], R126 ;  /* 0x0000007e79007388 */ /* 0x000fe80000000400 */
[----:B------:R-:W-:Y:S04]  /*6fd0*/  STS.U16 [R123], R130 ;  /* 0x000000827b007388 */ /* 0x000fe80000000400 */
[----:B------:R0:W-:Y:S02]  /*6fe0*/  STS.U16 [R124], R83 ;  /* 0x000000537c007388 */ /* 0x0001e40000000400 */
[----:B0-----:R-:W-:-:S02]  /*6ff0*/  IMAD.MOV.U32 R83, RZ, RZ, R127 ;  /* 0x000000ffff537224 */ /* 0x001fc400078e007f */
[----:B------:R-:W-:Y:S06]  /*7000*/  BAR.SYNC 0x0 ;  /* 0x0000000000007b1d */ /* 0x000fec0000000000 */
[----:B------:R-:W-:Y:S05]  /*7010*/  @!P0 BRA `(.L_x_82) ;  /* 0x00009f2000008947 */ /* 0x000fea0003800000 */
[C---:B------:R-:W-:Y:S01]  /*7020*/  HSET2.BF.LE.AND R118, R4.reuse.H0_H0, c[0x0] [0x948], PT ;  /* 0x0002520004767633 */ /* 0x040fe20003803880 */
[----:B------:R-:W-:Y:S01]  /*7030*/  ISETP.NE.AND P0, PT, R103, 0x9, PT ;  /* 0x000000096700780c */ /* 0x000fe20003f05270 */
[----:B------:R-:W-:Y:S02]  /*7040*/  HSET2.BF.LE.AND R0, R4.H0_H0, c[0x0] [0x940], PT ;  /* 0x0002500004007633 */ /* 0x000fe40003803880 */
[----:B------:R-:W-:-:S02]  /*7050*/  HADD2 R121, R146.H0_H0, c[0x0] [0x948] ;  /* 0x0002520092797630 */ /* 0x000fc40000000800 */
[----:B------:R-:W-:Y:S02]  /*7060*/  HSET2.BF.LE.AND R123, R4.H0_H0, c[0x0] [0x950], PT ;  /* 0x00025400047b7633 */ /* 0x000fe40003803880 */
[C---:B------:R-:W-:Y:S02]  /*7070*/  HADD2 R107, R146.reuse.H0_H0, c[0x0] [0x940] ;  /* 0x00025000926b7630 */ /* 0x040fe40000000800 */
[----:B------:R-:W-:Y:S02]  /*7080*/  HADD2 R124, R146.H0_H0, c[0x0] [0x950] ;  /* 0x00025400927c7630 */ /* 0x000fe40000000800 */
[----:B------:R-:W-:Y:S02]  /*7090*/  HSET2.BF.LE.AND R125, R4.H0_H0, c[0x0] [0x958], PT ;  /* 0x00025600047d7633 */ /* 0x000fe40003803880 */
[----:B------:R-:W-:Y:S02]  /*70a0*/  HFMA2 R121, -R118, c[0x0] [0x164].H1_H1, R121 ;  /* 0x3000590076797a31 */ /* 0x000fe40000000179 */
[----:B------:R-:W-:-:S02]  /*70b0*/  HADD2 R126, R146.H0_H0, c[0x0] [0x958] ;  /* 0x00025600927e7630 */ /* 0x000fc40000000800 */
[----:B------:R-:W-:Y:S01]  /*70c0*/  HFMA2 R0, -R0, c[0x0] [0x164].H1_H1, R107 ;  /* 0x3000590000007a31 */ /* 0x000fe2000000016b */
[----:B------:R-:W-:Y:S01]  /*70d0*/  LEA R121, R121, c[0x0][0x94c], 0x1 ;  /* 0x0002530079797a11 */ /* 0x000fe200078e08ff */
[----:B------:R-:W-:Y:S02]  /*70e0*/  HFMA2 R123, -R123, c[0x0] [0x164].H1_H1, R124 ;  /* 0x300059007b7b7a31 */ /* 0x000fe4000000017c */
[----:B------:R-:W-:Y:S01]  /*70f0*/  HFMA2 R126, -R125, c[0x0] [0x164].H1_H1, R126 ;  /* 0x300059007d7e7a31 */ /* 0x000fe2000000017e */
[----:B------:R-:W-:Y:S01]  /*7100*/  LEA R118, R0, c[0x0][0x944], 0x1 ;  /* 0x0002510000767a11 */ /* 0x000fe200078e08ff */
[----:B------:R-:W-:Y:S01]  /*7110*/  HSET2.BF.LE.AND R127, R4.H0_H0, c[0x0] [0x960], PT ;  /* 0x00025800047f7633 */ /* 0x000fe20003803880 */
[----:B------:R-:W-:Y:S01]  /*7120*/  LEA R125, R123, c[0x0][0x954], 0x1 ;  /* 0x000255007b7d7a11 */ /* 0x000fe200078e08ff */
[----:B------:R-:W-:Y:S01]  /*7130*/  HADD2 R128, R146.H0_H0, c[0x0] [0x960] ;  /* 0x0002580092807630 */ /* 0x000fe20000000800 */
[----:B------:R-:W-:Y:S02]  /*7140*/  PRMT R107, R121, 0x5410, RZ ;  /* 0x00005410796b7816 */ /* 0x000fe400000000ff */
[----:B------:R-:W-:Y:S01]  /*7150*/  SHF.R.U32.HI R123, RZ, 0x10, R121 ;  /* 0x00000010ff7b7819 */ /* 0x000fe20000011679 */
[----:B------:R-:W-:Y:S01]  /*7160*/  HFMA2 R127, -R127, c[0x0] [0x164].H1_H1, R128 ;  /* 0x300059007f7f7a31 */ /* 0x000fe20000000180 */
[----:B------:R-:W-:Y:S01]  /*7170*/  PRMT R0, R118, 0x5410, RZ ;  /* 0x0000541076007816 */ /* 0x000fe200000000ff */
[----:B------:R-:W-:Y:S01]  /*7180*/  LDS.U16 R131, [R107] ;  /* 0x000000006b837984 */ /* 0x000fe20000000400 */
[----:B------:R-:W-:-:S02]  /*7190*/  PRMT R121, R125, 0x5410, RZ ;  /* 0x000054107d797816 */ /* 0x000fc400000000ff */
[----:B------:R-:W-:Y:S01]  /*71a0*/  SHF.R.U32.HI R118, RZ, 0x10, R118 ;  /* 0x00000010ff767819 */ /* 0x000fe20000011676 */
[----:B------:R-:W-:Y:S01]  /*71b0*/  LDS.U16 R129, [R0] ;  /* 0x0000000000817984 */ /* 0x000fe20000000400 */
[----:B------:R-:W-:Y:S02]  /*71c0*/  SHF.R.U32.HI R125, RZ, 0x10, R125 ;  /* 0x00000010ff7d7819 */ /* 0x000fe4000001167d */
[----:B------:R-:W-:Y:S01]  /*71d0*/  LEA R126, R126, c[0x0][0x95c], 0x1 ;  /* 0x000257007e7e7a11 */ /* 0x000fe200078e08ff */
[----:B------:R-:W0:Y:S01]  /*71e0*/  LDS.U16 R130, [R118] ;  /* 0x0000000076827984 */ /* 0x000e220000000400 */
[----:B------:R-:W-:Y:S02]  /*71f0*/  LEA R127, R127, c[0x0][0x964], 0x1 ;  /* 0x000259007f7f7a11 */ /* 0x000fe400078e08ff */
[----:B------:R-:W-:Y:S01]  /*7200*/  PRMT R124, R126, 0x5410, RZ ;  /* 0x000054107e7c7816 */ /* 0x000fe200000000ff */
[----:B------:R-:W-:Y:S01]  /*7210*/  LDS.U16 R133, [R121] ;  /* 0x0000000079857984 */ /* 0x000fe20000000400 */
[----:B------:R-:W-:-:S02]  /*7220*/  SHF.R.U32.HI R126, RZ, 0x10, R126 ;  /* 0x00000010ff7e7819 */ /* 0x000fc4000001167e */
[----:B------:R-:W-:Y:S01]  /*7230*/  SHF.R.U32.HI R128, RZ, 0x10, R127 ;  /* 0x00000010ff807819 */ /* 0x000fe2000001167f */
[----:B------:R-:W1:Y:S01]  /*7240*/  LDS.U16 R134, [R125] ;  /* 0x000000007d867984 */ /* 0x000e620000000400 */
[----:B------:R-:W-:-:S03]  /*7250*/  PRMT R127, R127, 0x5410, RZ ;  /* 0x000054107f7f7816 */ /* 0x000fc600000000ff */
[----:B------:R-:W2:Y:S04]  /*7260*/  LDS.U16 R132, [R123] ;  /* 0x000000007b847984 */ /* 0x000ea80000000400 */
[----:B------:R-:W-:Y:S04]  /*7270*/  LDS.U16 R135, [R124] ;  /* 0x000000007c877984 */ /* 0x000fe80000000400 */
[----:B------:R-:W3:Y:S04]  /*7280*/  LDS.U16 R136, [R126] ;  /* 0x000000007e887984 */ /* 0x000ee80000000400 */
[----:B------:R-:W-:Y:S04]  /*7290*/  LDS.U16 R128, [R128] ;  /* 0x0000000080807984 */ /* 0x000fe80000000400 */
[----:B------:R-:W4:Y:S01]  /*72a0*/  LDS.U16 R137, [R127] ;  /* 0x000000007f897984 */ /* 0x000f220000000400 */
[----:B0-----:R-:W-:-:S06]  /*72b0*/  PRMT R130, R129, 0x5410, R130 ;  /* 0x0000541081827816 */ /* 0x001fcc0000000082 */
[----:B------:R-:W-:Y:S01]  /*72c0*/  HFMA2.MMA R79, R130, 1, 1, -R79 ;  /* 0x3c003c00824f7835 */ /* 0x000fe2000010004f */
[----:B-1----:R-:W-:Y:S02]  /*72d0*/  PRMT R134, R133, 0x5410, R134 ;  /* 0x0000541085867816 */ /* 0x002fe40000000086 */
[----:B--2---:R-:W-:-:S04]  /*72e0*/  PRMT R131, R131, 0x5410, R132 ;  /* 0x0000541083837816 */ /* 0x004fc80000000084 */
[----:B------:R-:W-:Y:S01]  /*72f0*/  HFMA2.MMA R77, R134, 1, 1, -R77 ;  /* 0x3c003c00864d7835 */ /* 0x000fe2000010004d */
        /* <DEDUP_REMOVED lines=21> */
[C---:B------:R-:W-:Y:S02]  /*7450*/  LOP3.LUT R134, R131.reuse, 0x80008000, R75, 0x48, !PT ;  /* 0x8000800083867812 */ /* 0x040fe400078e484b */
[----:B------:R-:W-:Y:S02]  /*7460*/  LOP3.LUT R131, R131, 0x80008000, R130, 0x48, !PT ;  /* 0x8000800083837812 */ /* 0x000fe400078e4882 */
[----:B------:R-:W-:-:S04]  /*7470*/  LOP3.LUT R133, R133, R134, RZ, 0xfc, !PT ;  /* 0x0000008685857212 */ /* 0x000fc800078efcff */
[C---:B------:R-:W-:Y:S01]  /*7480*/  LOP3.LUT R135, R133.reuse, 0x80008000, R132, 0x48, !PT ;  /* 0x8000800085877812 */ /* 0x040fe200078e4884 */
[C---:B------:R-:W-:Y:S02]  /*7490*/  HMNMX2 R134, |R133|.reuse, |R132|, PT ;  /* 0x4000008485867240 */ /* 0x040fe40003800200 */
[----:B------:R-:W-:Y:S01]  /*74a0*/  HMNMX2 R128, |R133|, |R129|, PT ;  /* 0x4000008185807240 */ /* 0x000fe20003800200 */
[----:B------:R-:W-:Y:S01]  /*74b0*/  LOP3.LUT R129, R133, 0x80008000, R129, 0x48, !PT ;  /* 0x8000800085817812 */ /* 0x000fe200078e4881 */
[----:B------:R-:W-:Y:S01]  /*74c0*/  HMNMX2 R132, |R137|, |R130|, PT ;  /* 0x4000008289847240 */ /* 0x000fe20003800200 */
[----:B------:R-:W-:Y:S02]  /*74d0*/  LOP3.LUT R134, R134, R135, RZ, 0xfc, !PT ;  /* 0x0000008786867212 */ /* 0x000fe400078efcff */
[----:B------:R-:W-:Y:S02]  /*74e0*/  LOP3.LUT R128, R129, R128, RZ, 0xfc, !PT ;  /* 0x0000008081807212 */ /* 0x000fe400078efcff */
[----:B------:R-:W-:Y:S01]  /*74f0*/  LOP3.LUT R133, R134, 0x80008000, R79, 0x48, !PT ;  /* 0x8000800086857812 */ /* 0x000fe200078e484f */
[----:B------:R-:W-:Y:S01]  /*7500*/  HMNMX2 R130, |R134|, |R79|, PT ;  /* 0x4000004f86827240 */ /* 0x000fe20003800200 */
[----:B------:R-:W-:Y:S01]  /*7510*/  LOP3.LUT R131, R132, R131, RZ, 0xfc, !PT ;  /* 0x0000008384837212 */ /* 0x000fe200078efcff */
[----:B------:R-:W-:Y:S01]  /*7520*/  HMNMX2 R132, |R128|, |R76|, PT ;  /* 0x4000004c80847240 */ /* 0x000fe20003800200 */
[----:B------:R-:W-:Y:S01]  /*7530*/  LOP3.LUT R129, R128, 0x80008000, R77, 0x48, !PT ;  /* 0x8000800080817812 */ /* 0x000fe200078e484d */
[----:B------:R-:W-:Y:S01]  /*7540*/  HMNMX2 R135, |R134|, |R78|, PT ;  /* 0x4000004e86877240 */ /* 0x000fe20003800200 */
[----:B------:R-:W-:-:S02]  /*7550*/  LOP3.LUT R130, R130, R133, RZ, 0xfc, !PT ;  /* 0x0000008582827212 */ /* 0x000fc400078efcff */
[----:B------:R-:W-:Y:S01]  /*7560*/  LOP3.LUT R133, R128, 0x80008000, R76, 0x48, !PT ;  /* 0x8000800080857812 */ /* 0x000fe200078e484c */
[----:B------:R-:W-:Y:S01]  /*7570*/  HMNMX2 R128, |R128|, |R77|, PT ;  /* 0x4000004d80807240 */ /* 0x000fe20003800200 */
[----:B------:R-:W-:Y:S02]  /*7580*/  LOP3.LUT R134, R134, 0x80008000, R78, 0x48, !PT ;  /* 0x8000800086867812 */ /* 0x000fe400078e484e */
[----:B------:R-:W-:Y:S01]  /*7590*/  LOP3.LUT R132, R132, R133, RZ, 0xfc, !PT ;  /* 0x0000008584847212 */ /* 0x000fe200078efcff */
[----:B------:R-:W-:Y:S01]  /*75a0*/  HFMA2.MMA R130, R130, c[0x0][0x16c], -RZ ;  /* 0x00005b0082827a35 */ /* 0x000fe200001000ff */
[----:B------:R-:W-:Y:S02]  /*75b0*/  LOP3.LUT R134, R135, R134, RZ, 0xfc, !PT ;  /* 0x0000008687867212 */ /* 0x000fe400078efcff */
[----:B------:R-:W-:Y:S02]  /*75c0*/  LOP3.LUT R128, R128, R129, RZ, 0xfc, !PT ;  /* 0x0000008180807212 */ /* 0x000fe400078efcff */
[----:B------:R-:W-:Y:S01]  /*75d0*/  HFMA2.MMA R132, R132, c[0x0][0x16c], -RZ ;  /* 0x00005b0084847a35 */ /* 0x000fe200001000ff */
[----:B------:R-:W-:Y:S01]  /*75e0*/  HMUL2 R134, R134, c[0x0] [0x16c] ;  /* 0x00005b0086867a32 */ /* 0x000fe20000000000 */
[----:B------:R-:W-:Y:S01]  /*75f0*/  PRMT R131, R131, 0x5410, RZ ;  /* 0x0000541083837816 */ /* 0x000fe200000000ff */
[----:B------:R-:W-:-:S02]  /*7600*/  HMUL2 R128, R128, c[0x0] [0x16c] ;  /* 0x00005b0080807a32 */ /* 0x000fc40000000000 */
[----:B------:R-:W-:Y:S01]  /*7610*/  HADD2 R79, R134, R79 ;  /* 0x0000004f864f7230 */ /* 0x000fe20000000000 */
[----:B------:R-:W-:Y:S01]  /*7620*/  HFMA2.MMA R77, R132, 1, 1, R77 ;  /* 0x3c003c00844d7835 */ /* 0x000fe2000000004d */
[----:B------:R-:W-:Y:S02]  /*7630*/  HADD2 R78, R130, R78 ;  /* 0x0000004e824e7230 */ /* 0x000fe40000000000 */
[----:B------:R-:W-:Y:S01]  /*7640*/  HMUL2 R129, R131, c[0x0] [0x16c] ;  /* 0x00005b0083817a32 */ /* 0x000fe20000000000 */
[----:B------:R-:W-:Y:S01]  /*7650*/  PRMT R131, R79, 0x7610, R131 ;  /* 0x000076104f837816 */ /* 0x000fe20000000083 */
[----:B------:R-:W-:Y:S01]  /*7660*/  HADD2 R76, R128, R76 ;  /* 0x0000004c804c7230 */ /* 0x000fe20000000000 */
[----:B------:R-:W-:Y:S01]  /*7670*/  SHF.R.U32.HI R79, RZ, 0x10, R79 ;  /* 0x00000010ff4f7819 */ /* 0x000fe2000001164f */
[----:B------:R-:W-:Y:S01]  /*7680*/  HADD2 R75, R129.H0_H0, R75.H0_H0 ;  /* 0x2000004b814b7230 */ /* 0x000fe20000000800 */
[----:B------:R-:W-:Y:S01]  /*7690*/  PRMT R133, R78, 0x7610, R133 ;  /* 0x000076104e857816 */ /* 0x000fe20000000085 */
[----:B------:R-:W-:Y:S01]  /*76a0*/  STS.U16 [R0], R131 ;  /* 0x0000008300007388 */ /* 0x000fe20000000400 */
[----:B------:R-:W-:-:S02]  /*76b0*/  SHF.R.U32.HI R78, RZ, 0x10, R78 ;  /* 0x00000010ff4e7819 */ /* 0x000fc4000001164e */
[----:B------:R-:W-:Y:S01]  /*76c0*/  PRMT R135, R77, 0x7610, R135 ;  /* 0x000076104d877816 */ /* 0x000fe20000000087 */
[----:B------:R0:W-:Y:S01]  /*76d0*/  STS.U16 [R118], R79 ;  /* 0x0000004f76007388 */ /* 0x0001e20000000400 */
[----:B------:R-:W-:Y:S02]  /*76e0*/  SHF.R.U32.HI R136, RZ, 0x10, R77 ;  /* 0x00000010ff887819 */ /* 0x000fe4000001164d */
[----:B------:R-:W-:Y:S01]  /*76f0*/  PRMT R137, R76, 0x7610, R137 ;  /* 0x000076104c897816 */ /* 0x000fe20000000089 */
[----:B------:R-:W-:Y:S01]  /*7700*/  STS.U16 [R107], R133 ;  /* 0x000000856b007388 */ /* 0x000fe20000000400 */
[----:B------:R-:W-:Y:S01]  /*7710*/  SHF.R.U32.HI R77, RZ, 0x10, R76 ;  /* 0x00000010ff4d7819 */ /* 0x000fe2000001164c */
[----:B------:R-:W-:Y:S02]  /*7720*/  IMAD.MOV.U32 R76, RZ, RZ, R128 ;  /* 0x000000ffff4c7224 */ /* 0x000fe400078e0080 */
[----:B------:R1:W-:Y:S01]  /*7730*/  STS.U16 [R123], R78 ;  /* 0x0000004e7b007388 */ /* 0x0003e20000000400 */
[----:B0-----:R-:W-:-:S03]  /*7740*/  IMAD.MOV.U32 R79, RZ, RZ, R134 ;  /* 0x000000ffff4f7224 */ /* 0x001fc600078e0086 */
[----:B------:R-:W-:Y:S04]  /*7750*/  STS.U16 [R121], R135 ;  /* 0x0000008779007388 */ /* 0x000fe80000000400 */
[----:B------:R-:W-:Y:S01]  /*7760*/  STS.U16 [R125], R136 ;  /* 0x000000887d007388 */ /* 0x000fe20000000400 */
[----:B-1----:R-:W-:-:S03]  /*7770*/  IMAD.MOV.U32 R78, RZ, RZ, R130 ;  /* 0x000000ffff4e7224 */ /* 0x002fc600078e0082 */
[----:B------:R-:W-:Y:S04]  /*7780*/  STS.U16 [R124], R137 ;  /* 0x000000897c007388 */ /* 0x000fe80000000400 */
[----:B------:R0:W-:Y:S04]  /*7790*/  STS.U16 [R126], R77 ;  /* 0x0000004d7e007388 */ /* 0x0001e80000000400 */
[----:B------:R1:W-:Y:S01]  /*77a0*/  STS.U16 [R127], R75 ;  /* 0x0000004b7f007388 */ /* 0x0003e20000000400 */
[----:B0-----:R-:W-:Y:S02]  /*77b0*/  IMAD.MOV.U32 R77, RZ, RZ, R132 ;  /* 0x000000ffff4d7224 */ /* 0x001fe400078e0084 */
[----:B-1----:R-:W-:Y:S01]  /*77c0*/  IMAD.MOV.U32 R75, RZ, RZ, R129 ;  /* 0x000000ffff4b7224 */ /* 0x002fe200078e0081 */
[----:B------:R-:W-:Y:S06]  /*77d0*/  BAR.SYNC 0x0 ;  /* 0x0000000000007b1d */ /* 0x000fec0000000000 */
[----:B------:R-:W-:Y:S05]  /*77e0*/  @!P0 BRA `(.L_x_82) ;  /* 0x0000975000008947 */ /* 0x000fea0003800000 */
[C---:B------:R-:W-:Y:S01]  /*77f0*/  HSET2.BF.LE.AND R0, R4.reuse.H0_H0, c[0x0] [0x968], PT ;  /* 0x00025a0004007633 */ /* 0x040fe20003803880 */
[----:B------:R-:W-:Y:S01]  /*7800*/  ISETP.NE.AND P0, PT, R103, 0xa, PT ;  /* 0x0000000a6700780c */ /* 0x000fe20003f05270 */
[----:B------:R-:W-:-:S02]  /*7810*/  HSET2.BF.LE.AND R123, R4.H0_H0, c[0x0] [0x978], PT ;  /* 0x00025e00047b7633 */ /* 0x000fc40003803880 */
[C---:B------:R-:W-:Y:S02]  /*7820*/  HADD2 R107, R146.reuse.H0_H0, c[0x0] [0x968] ;  /* 0x00025a00926b7630 */ /* 0x040fe40000000800 */
[----:B------:R-:W-:Y:S02]  /*7830*/  HADD2 R124, R146.H0_H0, c[0x0] [0x978] ;  /* 0x00025e00927c7630 */ /* 0x000fe40000000800 */
[----:B------:R-:W-:Y:S02]  /*7840*/  HSET2.BF.LE.AND R125, R4.H0_H0, c[0x0] [0x980], PT ;  /* 0x00026000047d7633 */ /* 0x000fe40003803880 */
[----:B------:R-:W-:Y:S02]  /*7850*/  HADD2 R126, R146.H0_H0, c[0x0] [0x980] ;  /* 0x00026000927e7630 */ /* 0x000fe40000000800 */
[----:B------:R-:W-:Y:S02]  /*7860*/  HFMA2 R0, -R0, c[0x0] [0x164].H1_H1, R107 ;  /* 0x3000590000007a31 */ /* 0x000fe4000000016b */
[----:B------:R-:W-:-:S02]  /*7870*/  HFMA2 R123, -R123, c[0x0] [0x164].H1_H1, R124 ;  /* 0x300059007b7b7a31 */ /* 0x000fc4000000017c */
[----:B------:R-:W-:Y:S01]  /*7880*/  HSET2.BF.LE.AND R118, R4.H0_H0, c[0x0] [0x970], PT ;  /* 0x00025c0004767633 */ /* 0x000fe20003803880 */
[----:B------:R-:W-:Y:S01]  /*7890*/  LEA R107, R0, c[0x0][0x96c], 0x1 ;  /* 0x00025b00006b7a11 */ /* 0x000fe200078e08ff */
[----:B------:R-:W-:Y:S02]  /*78a0*/  HADD2 R121, R146.H0_H0, c[0x0] [0x970] ;  /* 0x00025c0092797630 */ /* 0x000fe40000000800 */
        /* <DEDUP_REMOVED lines=76> */
[----:B------:R-:W-:Y:S01]  /*7d70*/  SHF.R.U32.HI R74, RZ, 0x10, R74 ;  /* 0x00000010ff4a7819 */ /* 0x000fe2000001164a */
[----:B------:R-:W-:Y:S01]  /*7d80*/  HADD2 R71, R127, R71 ;  /* 0x000000477f477230 */ /* 0x000fe20000000000 */
[----:B------:R-:W-:Y:S01]  /*7d90*/  SHF.R.U32.HI R130, RZ, 0x10, R73 ;  /* 0x00000010ff827819 */ /* 0x000fe20000011649 */
[----:B------:R-:W-:Y:S03]  /*7da0*/  STS.U16 [R0], R129 ;  /* 0x0000008100007388 */ /* 0x000fe60000000400 */
[----:B------:R-:W-:Y:S01]  /*7db0*/  PRMT R133, R72, 0x7610, R133 ;  /* 0x0000761048857816 */ /* 0x000fe20000000085 */
[----:B------:R0:W-:Y:S01]  /*7dc0*/  STS.U16 [R107], R74 ;  /* 0x0000004a6b007388 */ /* 0x0001e20000000400 */
[----:B------:R-:W-:-:S02]  /*7dd0*/  SHF.R.U32.HI R72, RZ, 0x10, R72 ;  /* 0x00000010ff487819 */ /* 0x000fc40000011648 */
[----:B------:R-:W-:Y:S01]  /*7de0*/  PRMT R134, R71, 0x7610, R134 ;  /* 0x0000761047867816 */ /* 0x000fe20000000086 */
[----:B------:R1:W-:Y:S01]  /*7df0*/  STS.U16 [R118], R73 ;  /* 0x0000004976007388 */ /* 0x0003e20000000400 */
[----:B------:R-:W-:-:S03]  /*7e00*/  SHF.R.U32.HI R71, RZ, 0x10, R71 ;  /* 0x00000010ff477819 */ /* 0x000fc60000011647 */
[----:B------:R-:W-:Y:S01]  /*7e10*/  STS.U16 [R121], R130 ;  /* 0x0000008279007388 */ /* 0x000fe20000000400 */
[----:B0-----:R-:W-:-:S03]  /*7e20*/  IMAD.MOV.U32 R74, RZ, RZ, R132 ;  /* 0x000000ffff4a7224 */ /* 0x001fc600078e0084 */
[----:B------:R-:W-:Y:S01]  /*7e30*/  STS.U16 [R123], R133 ;  /* 0x000000857b007388 */ /* 0x000fe20000000400 */
[----:B-1----:R-:W-:-:S03]  /*7e40*/  IMAD.MOV.U32 R73, RZ, RZ, R131 ;  /* 0x000000ffff497224 */ /* 0x002fc600078e0083 */
[----:B------:R0:W-:Y:S04]  /*7e50*/  STS.U16 [R125], R72 ;  /* 0x000000487d007388 */ /* 0x0001e80000000400 */
[----:B------:R-:W-:Y:S04]  /*7e60*/  STS.U16 [R124], R134 ;  /* 0x000000867c007388 */ /* 0x000fe80000000400 */
        /* <DEDUP_REMOVED lines=60> */
[----:B------:R-:W-:Y:S01]  /*8230*/  HMNMX2 R127, |R130|, |R68|, PT ;  /* 0x40000044827f7240 */ /* 0x000fe20003800200 */
[----:B------:R-:W-:-:S04]  /*8240*/  LOP3.LUT R125, R126, R125, RZ, 0xfc, !PT ;  /* 0x0000007d7e7d7212 */ /* 0x000fc800078efcff */
[----:B------:R-:W-:Y:S01]  /*8250*/  LOP3.LUT R132, R127, R132, RZ, 0xfc, !PT ;  /* 0x000000847f847212 */ /* 0x000fe200078efcff */
[----:B------:R-:W-:Y:S01]  /*8260*/  HMNMX2 R127, |R130|, |R69|, PT ;  /* 0x40000045827f7240 */ /* 0x000fe20003800200 */
[----:B------:R-:W-:Y:S01]  /*8270*/  LOP3.LUT R130, R130, 0x80008000, R69, 0x48, !PT ;  /* 0x8000800082827812 */ /* 0x000fe200078e4845 */
[----:B------:R-:W-:Y:S02]  /*8280*/  HFMA2.MMA R125, R125, c[0x0][0x16c], -RZ ;  /* 0x00005b007d7d7a35 */ /* 0x000fe400001000ff */
[----:B------:R-:W-:Y:S01]  /*8290*/  HMUL2 R132, R132, c[0x0] [0x16c] ;  /* 0x00005b0084847a32 */ /* 0x000fe20000000000 */
[----:B------:R-:W-:-:S03]  /*82a0*/  LOP3.LUT R127, R127, R130, RZ, 0xfc, !PT ;  /* 0x000000827f7f7212 */ /* 0x000fc600078efcff */
[----:B------:R-:W-:Y:S02]  /*82b0*/  HADD2 R69, R132, R69 ;  /* 0x0000004584457230 */ /* 0x000fe40000000000 */
[----:B------:R-:W-:Y:S02]  /*82c0*/  HMUL2 R127, R127, c[0x0] [0x16c] ;  /* 0x00005b007f7f7a32 */ /* 0x000fe40000000000 */
[----:B------:R-:W-:Y:S01]  /*82d0*/  HADD2 R67, R125, R67 ;  /* 0x000000437d437230 */ /* 0x000fe20000000000 */
[----:B------:R-:W-:Y:S01]  /*82e0*/  SHF.R.U32.HI R126, RZ, 0x10, R69 ;  /* 0x00000010ff7e7819 */ /* 0x000fe20000011645 */
[----:B------:R0:W-:Y:S02]  /*82f0*/  STS.U16 [R0], R69 ;  /* 0x0000004500007388 */ /* 0x0001e40000000400 */
[----:B------:R-:W-:Y:S01]  /*8300*/  HFMA2.MMA R68, R127, 1, 1, R68 ;  /* 0x3c003c007f447835 */ /* 0x000fe20000000044 */
[----:B------:R-:W-:Y:S01]  /*8310*/  PRMT R129, R67, 0x7610, R129 ;  /* 0x0000761043817816 */ /* 0x000fe20000000081 */
[----:B------:R-:W-:Y:S01]  /*8320*/  STS.U16 [R107], R126 ;  /* 0x0000007e6b007388 */ /* 0x000fe20000000400 */
[----:B------:R-:W-:Y:S01]  /*8330*/  SHF.R.U32.HI R67, RZ, 0x10, R67 ;  /* 0x00000010ff437819 */ /* 0x000fe20000011643 */
[----:B0-----:R-:W-:-:S06]  /*8340*/  IMAD.MOV.U32 R69, RZ, RZ, R132 ;  /* 0x000000ffff457224 */ /* 0x001fcc00078e0084 */
[----:B------:R-:W-:Y:S02]  /*8350*/  PRMT R128, R68, 0x7610, R128 ;  /* 0x0000761044807816 */ /* 0x000fe40000000080 */
[----:B------:R-:W-:-:S03]  /*8360*/  SHF.R.U32.HI R68, RZ, 0x10, R68 ;  /* 0x00000010ff447819 */ /* 0x000fc60000011644 */
[----:B------:R-:W-:Y:S04]  /*8370*/  STS.U16 [R118], R128 ;  /* 0x0000008076007388 */ /* 0x000fe80000000400 */
        /* <DEDUP_REMOVED lines=12> */
[----:B------:R-:W-:Y:S02]  /*8440*/  HSET2.BF.LE.AND R125, R4.H0_H0, c[0x0] [0x9c8], PT ;  /* 0x00027200047d7633 */ /* 0x000fe40003803880 */
[----:B------:R-:W-:Y:S02]  /*8450*/  HADD2 R126, R146.H0_H0, c[0x0] [0x9c8] ;  /* 0x00027200927e7630 */ /* 0x000fe40000000800 */
[----:B------:R-:W-:Y:S02]  /*8460*/  HFMA2 R0, -R0, c[0x0] [0x164].H1_H1, R107 ;  /* 0x3000590000007a31 */ /* 0x000fe4000000016b */
[----:B------:R-:W-:Y:S02]  /*8470*/  HSET2.BF.LE.AND R118, R4.H0_H0, c[0x0] [0x9b8], PT ;  /* 0x00026e0004767633 */ /* 0x000fe40003803880 */
[----:B------:R-:W-:Y:S01]  /*8480*/  HFMA2 R124, -R123, c[0x0] [0x164].H1_H1, R124 ;  /* 0x300059007b7c7a31 */ /* 0x000fe2000000017c */
[----:B------:R-:W-:Y:S01]  /*8490*/  LEA R107, R0, c[0x0][0x9b4], 0x1 ;  /* 0x00026d00006b7a11 */ /* 0x000fe200078e08ff */
[----:B------:R-:W-:-:S02]  /*84a0*/  HADD2 R121, R146.H0_H0, c[0x0] [0x9b8] ;  /* 0x00026e0092797630 */ /* 0x000fc40000000800 */
[----:B------:R-:W-:Y:S01]  /*84b0*/  HFMA2 R125, -R125, c[0x0] [0x164].H1_H1, R126 ;  /* 0x300059007d7d7a31 */ /* 0x000fe2000000017e */
[----:B------:R-:W-:Y:S01]  /*84c0*/  LEA R124, R124, c[0x0][0x9c4], 0x1 ;  /* 0x000271007c7c7a11 */ /* 0x000fe200078e08ff */
[----:B------:R-:W-:Y:S01]  /*84d0*/  HFMA2 R118, -R118, c[0x0] [0x164].H1_H1, R121 ;  /* 0x3000590076767a31 */ /* 0x000fe20000000179 */
[----:B------:R-:W-:Y:S02]  /*84e0*/  PRMT R0, R107, 0x5410, RZ ;  /* 0x000054106b007816 */ /* 0x000fe400000000ff */
[----:B------:R-:W-:Y:S02]  /*84f0*/  LEA R126, R125, c[0x0][0x9cc], 0x1 ;  /* 0x000273007d7e7a11 */ /* 0x000fe400078e08ff */
[----:B------:R-:W-:Y:S01]  /*8500*/  SHF.R.U32.HI R107, RZ, 0x10, R107 ;  /* 0x00000010ff6b7819 */ /* 0x000fe2000001166b */
[----:B------:R-:W-:Y:S01]  /*8510*/  LDS.U16 R127, [R0] ;  /* 0x00000000007f7984 */ /* 0x000fe20000000400 */
[----:B------:R-:W-:Y:S02]  /*8520*/  PRMT R121, R124, 0x5410, RZ ;  /* 0x000054107c797816 */ /* 0x000fe400000000ff */
[----:B------:R-:W-:Y:S01]  /*8530*/  SHF.R.U32.HI R125, RZ, 0x10, R124 ;  /* 0x00000010ff7d7819 */ /* 0x000fe2000001167c */
[----:B------:R-:W0:Y:S01]  /*8540*/  LDS.U16 R128, [R107] ;  /* 0x000000006b807984 */ /* 0x000e220000000400 */
[----:B------:R-:W-:-:S02]  /*8550*/  LEA R123, R118, c[0x0][0x9bc], 0x1 ;  /* 0x00026f00767b7a11 */ /* 0x000fc400078e08ff */
        /* <DEDUP_REMOVED lines=176> */
[----:B------:R-:W-:Y:S02]  /*9060*/  LEA R123, R123, c[0x0][0xa04], 0x1 ;  /* 0x000281007b7b7a11 */ /* 0x000fe400078e08ff */
[----:B------:R-:W-:Y:S01]  /*9070*/  SHF.R.U32.HI R121, RZ, 0x10, R121 ;  /* 0x00000010ff797819 */ /* 0x000fe20000011679 */
[----:B------:R-:W0:Y:S01]  /*9080*/  LDS.U16 R126, [R118] ;  /* 0x00000000767e7984 */ /* 0x000e220000000400 */
[----:B------:R-:W-:Y:S02]  /*9090*/  SHF.R.U32.HI R124, RZ, 0x10, R123 ;  /* 0x00000010ff7c7819 */ /* 0x000fe4000001167b */
[----:B------:R-:W-:Y:S01]  /*90a0*/  PRMT R123, R123, 0x5410, RZ ;  /* 0x000054107b7b7816 */ /* 0x000fe200000000ff */
[----:B------:R-:W-:Y:S04]  /*90b0*/  LDS.U16 R127, [R107] ;  /* 0x000000006b7f7984 */ /* 0x000fe80000000400 */
        /* <DEDUP_REMOVED lines=42> */
[----:B------:R-:W-:Y:S01]  /*9360*/  SHF.R.U32.HI R54, RZ, 0x10, R53 ;  /* 0x00000010ff367819 */ /* 0x000fe20000011635 */
[----:B------:R-:W-:Y:S02]  /*9370*/  IMAD.MOV.U32 R53, RZ, RZ, R127 ;  /* 0x000000ffff357224 */ /* 0x000fe400078e007f */
[----:B------:R-:W-:Y:S04]  /*9380*/  STS.U16 [R107], R129 ;  /* 0x000000816b007388 */ /* 0x000fe80000000400 */
[----:B------:R0:W-:Y:S04]  /*9390*/  STS.U16 [R121], R54 ;  /* 0x0000003679007388 */ /* 0x0001e80000000400 */
        /* <DEDUP_REMOVED lines=218> */
[C---:B------:R-:W-:Y:S01]  /*a140*/  HMNMX2 R125, |R127|.reuse, |R38|, PT ;  /* 0x400000267f7d7240 */ /* 0x040fe20003800200 */
[C---:B------:R-:W-:Y:S01]  /*a150*/  LOP3.LUT R126, R127.reuse, 0x80008000, R38, 0x48, !PT ;  /* 0x800080007f7e7812 */ /* 0x040fe200078e4826 */
        /* <DEDUP_REMOVED lines=16> */
[----:B------:R-:W-:-:S03]  /*a260*/  SHF.R.U32.HI R38, RZ, 0x10, R38 ;  /* 0x00000010ff267819 */ /* 0x000fc60000011626 */
[----:B------:R-:W-:Y:S04]  /*a270*/  STS.U16 [R107], R128 ;  /* 0x000000806b007388 */ /* 0x000fe80000000400 */
[----:B------:R-:W-:Y:S01]  /*a280*/  STS.U16 [R121], R38 ;  /* 0x0000002679007388 */ /* 0x000fe20000000400 */
[----:B0-----:R-:W-:-:S03]  /*a290*/  IMAD.MOV.U32 R39, RZ, RZ, R125 ;  /* 0x000000ffff277224 */ /* 0x001fc600078e007d */
[----:B------:R0:W-:Y:S04]  /*a2a0*/  STS.U16 [R123], R37 ;  /* 0x000000257b007388 */ /* 0x0001e80000000400 */
[----:B------:R-:W-:Y:S06]  /*a2b0*/  @!P0 BAR.SYNC 0x0 ;  /* 0x0000000000008b1d */ /* 0x000fec0000000000 */
[----:B------:R-:W-:Y:S01]  /*a2c0*/  ISETP.NE.AND P0, PT, R103, 0x11, PT ;  /* 0x000000116700780c */ /* 0x000fe20003f05270 */
[----:B0-----:R-:W-:-:S02]  /*a2d0*/  IMAD.MOV.U32 R37, RZ, RZ, R124 ;  /* 0x000000ffff257224 */ /* 0x001fc400078e007c */
[----:B------:R-:W-:-:S10]  /*a2e0*/  IMAD.MOV.U32 R38, RZ, RZ, R127 ;  /* 0x000000ffff267224 */ /* 0x000fd400078e007f */
[----:B------:R-:W-:Y:S05]  /*a2f0*/  @!P0 BRA `(.L_x_82) ;  /* 0x00006c4000008947 */ /* 0x000fea0003800000 */
[----:B------:R-:W-:Y:S01]  /*a300*/  HSET2.BF.LE.AND R0, R4.H0_H0, c[0x0] [0xa60], PT ;  /* 0x0002980004007633 */ /* 0x000fe20003803880 */
[----:B------:R-:W-:Y:S01]  /*a310*/  ISETP.NE.AND P0, PT, R103, 0x12, PT ;  /* 0x000000126700780c */ /* 0x000fe20003f05270 */
[----:B------:R-:W-:Y:S02]  /*a320*/  HADD2 R107, R146.H0_H0, c[0x0] [0xa60] ;  /* 0x00029800926b7630 */ /* 0x000fe40000000800 */
[----:B------:R-:W-:Y:S02]  /*a330*/  HSET2.BF.LE.AND R118, R4.H0_H0, c[0x0] [0xa68], PT ;  /* 0x00029a0004767633 */ /* 0x000fe40003803880 */
[----:B------:R-:W-:Y:S02]  /*a340*/  HADD2 R121, R146.H0_H0, c[0x0] [0xa68] ;  /* 0x00029a0092797630 */ /* 0x000fe40000000800 */
[----:B------:R-:W-:Y:S02]  /*a350*/  HFMA2 R0, -R0, c[0x0] [0x164].H1_H1, R107 ;  /* 0x3000590000007a31 */ /* 0x000fe4000000016b */
[----:B------:R-:W-:-:S02]  /*a360*/  HFMA2 R121, -R118, c[0x0] [0x164].H1_H1, R121 ;  /* 0x3000590076797a31 */ /* 0x000fc40000000179 */
[----:B------:R-:W-:Y:S01]  /*a370*/  HSET2.BF.LE.AND R123, R4.H0_H0, c[0x0] [0xa70], PT ;  /* 0x00029c00047b7633 */ /* 0x000fe20003803880 */
[----:B------:R-:W-:Y:S01]  /*a380*/  LEA R118, R0, c[0x0][0xa64], 0x1 ;  /* 0x0002990000767a11 */ /* 0x000fe200078e08ff */
[----:B------:R-:W-:Y:S01]  /*a390*/  HADD2 R124, R146.H0_H0, c[0x0] [0xa70] ;  /* 0x00029c00927c7630 */ /* 0x000fe20000000800 */
[----:B------:R-:W-:Y:S02]  /*a3a0*/  LEA R121, R121, c[0x0][0xa6c], 0x1 ;  /* 0x00029b0079797a11 */ /* 0x000fe400078e08ff */
[----:B------:R-:W-:Y:S01]  /*a3b0*/  PRMT R0, R118, 0x5410, RZ ;  /* 0x0000541076007816 */ /* 0x000fe200000000ff */
[----:B------:R-:W-:Y:S01]  /*a3c0*/  HFMA2 R123, -R123, c[0x0] [0x164].H1_H1, R124 ;  /* 0x300059007b7b7a31 */ /* 0x000fe2000000017c */
[----:B------:R-:W-:Y:S02]  /*a3d0*/  SHF.R.U32.HI R118, RZ, 0x10, R118 ;  /* 0x00000010ff767819 */ /* 0x000fe40000011676 */
[----:B------:R-:W-:Y:S01]  /*a3e0*/  PRMT R107, R121, 0x5410, RZ ;  /* 0x00005410796b7816 */ /* 0x000fe200000000ff */
[----:B------:R-:W-:Y:S01]  /*a3f0*/  LDS.U16 R125, [R0] ;  /* 0x00000000007d7984 */ /* 0x000fe20000000400 */
[----:B------:R-:W-:-:S02]  /*a400*/  LEA R123, R123, c[0x0][0xa74], 0x1 ;  /* 0x00029d007b7b7a11 */ /* 0x000fc400078e08ff */
        /* <DEDUP_REMOVED lines=122> */
[----:B------:R1:W-:Y:S01]  /*abb0*/  STS.U16 [R121], R28 ;  /* 0x0000001c79007388 */ /* 0x0003e20000000400 */
[----:B0-----:R-:W-:-:S03]  /*abc0*/  IMAD.MOV.U32 R29, RZ, RZ, R126 ;  /* 0x000000ffff1d7224 */ /* 0x001fc600078e007e */
[----:B------:R0:W-:Y:S01]  /*abd0*/  STS.U16 [R123], R27 ;  /* 0x0000001b7b007388 */ /* 0x0001e20000000400 */
[----:B-1----:R-:W-:Y:S02]  /*abe0*/  IMAD.MOV.U32 R28, RZ, RZ, R127 ;  /* 0x000000ffff1c7224 */ /* 0x002fe400078e007f */
[----:B0-----:R-:W-:Y:S01]  /*abf0*/  IMAD.MOV.U32 R27, RZ, RZ, R124 ;  /* 0x000000ffff1b7224 */ /* 0x001fe200078e007c */
        /* <DEDUP_REMOVED lines=18> */
[----:B------:R-:W-:Y:S02]  /*ad20*/  LEA R123, R123, c[0x0][0xaa4], 0x1 ;  /* 0x0002a9007b7b7a11 */ /* 0x000fe400078e08ff */
[----:B------:R-:W-:Y:S01]  /*ad30*/  SHF.R.U32.HI R121, RZ, 0x10, R121 ;  /* 0x00000010ff797819 */ /* 0x000fe20000011679 */
[----:B------:R-:W0:Y:S01]  /*ad40*/  LDS.U16 R126, [R118] ;  /* 0x00000000767e7984 */ /* 0x000e220000000400 */
[----:B------:R-:W-:-:S02]  /*ad50*/  SHF.R.U32.HI R124, RZ, 0x10, R123 ;  /* 0x00000010ff7c7819 */ /* 0x000fc4000001167b */
        /* <DEDUP_REMOVED lines=217> */
[----:B------:R-:W-:-:S02]  /*baf0*/  SHF.R.U32.HI R118, RZ, 0x10, R118 ;  /* 0x00000010ff767819 */ /* 0x000fc40000011676 */
[----:B------:R-:W-:Y:S01]  /*bb00*/  LEA R123, R123, c[0x0][0xaec], 0x1 ;  /* 0x0002bb007b7b7a11 */ /* 0x000fe200078e08ff */
[----:B------:R-:W-:Y:S03]  /*bb10*/  LDS.U16 R127, [R121] ;  /* 0x00000000797f7984 */ /* 0x000fe60000000400 */
[----:B------:R-:W-:Y:S01]  /*bb20*/  PRMT R123, R123, 0x5410, RZ ;  /* 0x000054107b7b7816 */ /* 0x000fe200000000ff */
[----:B------:R-:W1:Y:S05]  /*bb30*/  LDS.U16 R128, [R118] ;  /* 0x0000000076807984 */ /* 0x000e6a0000000400 */
        /* <DEDUP_REMOVED lines=15> */
[C---:B------:R-:W-:Y:S02]  /*bc30*/  HMNMX2 R124, |R123|.reuse, |R8|, PT ;  /* 0x400000087b7c7240 */ /* 0x040fe40003800200 */
[----:B------:R-:W-:Y:S01]  /*bc40*/  HMNMX2 R126, |R123|, |R9|, PT ;  /* 0x400000097b7e7240 */ /* 0x000fe20003800200 */
[----:B------:R-:W-:Y:S02]  /*bc50*/  LOP3.LUT R123, R123, 0x80008000, R9, 0x48, !PT ;  /* 0x800080007b7b7812 */ /* 0x000fe400078e4809 */
[----:B------:R-:W-:Y:S02]  /*bc60*/  LOP3.LUT R124, R124, R125, RZ, 0xfc, !PT ;  /* 0x0000007d7c7c7212 */ /* 0x000fe400078efcff */
[----:B------:R-:W-:-:S03]  /*bc70*/  LOP3.LUT R123, R126, R123, RZ, 0xfc, !PT ;  /* 0x0000007b7e7b7212 */ /* 0x000fc600078efcff */
[----:B------:R-:W-:-:S03]  /*bc80*/  HMUL2 R124, R124, c[0x0] [0x16c] ;  /* 0x00005b007c7c7a32 */ /* 0x000fc60000000000 */
[----:B------:R-:W-:Y:S01]  /*bc90*/  HFMA2.MMA R123, R123, c[0x0][0x16c], -RZ ;  /* 0x00005b007b7b7a35 */ /* 0x000fe200001000ff */
[----:B------:R-:W-:-:S05]  /*bca0*/  HADD2 R9, R124, R9 ;  /* 0x000000097c097230 */ /* 0x000fca0000000000 */
[----:B------:R-:W-:Y:S01]  /*bcb0*/  HFMA2.MMA R8, R123, 1, 1, R8 ;  /* 0x3c003c007b087835 */ /* 0x000fe20000000008 */
[----:B------:R-:W-:Y:S02]  /*bcc0*/  PRMT R125, R9, 0x7610, R125 ;  /* 0x00007610097d7816 */ /* 0x000fe4000000007d */
        /* <DEDUP_REMOVED lines=275> */
[----:B------:R-:W-:-:S03]  /*ce00*/  PRMT R118, R118, 0x5410, RZ ;  /* 0x0000541076767816 */ /* 0x000fc600000000ff */
        /* <DEDUP_REMOVED lines=16> */
[C---:B------:R-:W-:Y:S02]  /*cf10*/  LOP3.LUT R126, R121.reuse, 0x80008000, R25, 0x48, !PT ;  /* 0x80008000797e7812 */ /* 0x040fe400078e4819 */
[----:B------:R-:W-:Y:S01]  /*cf20*/  PRMT R121, R121, 0x5410, RZ ;  /* 0x0000541079797816 */ /* 0x000fe200000000ff */
[----:B------:R-:W-:Y:S01]  /*cf30*/  HMUL2 R123, R123, c[0x0] [0x16c] ;  /* 0x00005b007b7b7a32 */ /* 0x000fe20000000000 */
[----:B------:R-:W-:-:S04]  /*cf40*/  LOP3.LUT R125, R125, R126, RZ, 0xfc, !PT ;  /* 0x0000007e7d7d7212 */ /* 0x000fc800078efcff */
[----:B------:R-:W-:Y:S01]  /*cf50*/  PRMT R121, R125, 0x7610, R121 ;  /* 0x000076107d797816 */ /* 0x000fe20000000079 */
[----:B------:R-:W-:-:S04]  /*cf60*/  HFMA2.MMA R25, R123, 1, 1, R25 ;  /* 0x3c003c007b197835 */ /* 0x000fc80000000019 */
[----:B------:R-:W-:-:S04]  /*cf70*/  HMUL2 R121, R121, c[0x0] [0x16c] ;  /* 0x00005b0079797a32 */ /* 0x000fc80000000000 */
[----:B------:R-:W-:Y:S02]  /*cf80*/  HADD2 R26, R121.H0_H0, R26.H0_H0 ;  /* 0x2000001a791a7230 */ /* 0x000fe40000000800 */
        /* <DEDUP_REMOVED lines=26> */
[----:B------:R-:W-:Y:S02]  /*d130*/  SHF.R.U32.HI R118, RZ, 0x10, R118 ;  /* 0x00000010ff767819 */ /* 0x000fe40000011676 */
        /* <DEDUP_REMOVED lines=992> */
.L_x_82:
[----:B------:R-:W-:-:S06]  /*10f40*/  UIADD3 UR4, UR4, 0x1, URZ ;  /* 0x0000000104047890 */ /* 0x000fcc000fffe03f */
[----:B------:R-:W-:-:S13]  /*10f50*/  ISETP.LE.AND P0, PT, R3, UR4, PT ;  /* 0x0000000403007c0c */ /* 0x000fda000bf03270 */
[----:B------:R-:W-:Y:S01]  /*10f60*/  @P0 CALL.REL.NOINC `(.L_x_81) ;  /* 0x0000001000000944 */ /* 0x000fe20003c00000 */
[----:B------:R-:W-:Y:S05]  /*10f70*/  BRA `(.L_x_83) ;  /* 0xffff068000007947 */ /* 0x000fea000383ffff */
.L_x_81:
[----:B------:R-:W-:Y:S01]  /*10f80*/  ULDC.U16 UR4, c[0x0][0x16a] ;  /* 0x00005a8000047ab9 */ /* 0x000fe20000000400 */
[----:B0-----:R-:W0:Y:S01]  /*10f90*/  S2R R10, SR_TID.X ;  /* 0x00000000000a7919 */ /* 0x001e220000002100 */
[----:B------:R-:W-:Y:S01]  /*10fa0*/  ULDC.U16 UR5, c[0x0][0x166] ;  /* 0x0000598000057ab9 */ /* 0x000fe20000000400 */
[----:B------:R-:W-:Y:S01]  /*10fb0*/  IMAD.MOV.U32 R4, RZ, RZ, c[0x0][0x0] ;  /* 0x00000000ff047624 */ /* 0x000fe200078e00ff */
[----:B------:R-:W-:Y:S02]  /*10fc0*/  UPRMT UR4, UR4, 0x9910, URZ ;  /* 0x0000991004047896 */ /* 0x000fe4000800003f */
[----:B------:R-:W-:Y:S02]  /*10fd0*/  UPRMT UR5, UR5, 0x9910, URZ ;  /* 0x0000991005057896 */ /* 0x000fe4000800003f */
[----:B------:R-:W-:Y:S02]  /*10fe0*/  SHF.R.U32.HI R4, RZ, 0x5, R4 ;  /* 0x00000005ff047819 */ /* 0x000fe40000011604 */
[----:B------:R-:W-:-:S04]  /*10ff0*/  UIMAD UR4, UR5, UR4, URZ ;  /* 0x00000004050472a4 */ /* 0x000fc8000f8e023f */
[----:B------:R-:W-:-:S04]  /*11000*/  UIADD3 UR5, UR4, 0x3ff, URZ ;  /* 0x000003ff04057890 */ /* 0x000fc8000fffe03f */
[----:B------:R-:W-:-:S04]  /*11010*/  USHF.R.S32.HI UR6, URZ, 0x1f, UR5 ;  /* 0x0000001f3f067899 */ /* 0x000fc80008011405 */
[----:B------:R-:W-:Y:S01]  /*11020*/  ULEA.HI UR6, UR6, UR5, URZ, 0xa ;  /* 0x0000000506067291 */ /* 0x000fe2000f8f503f */
[----:B0-----:R-:W-:-:S03]  /*11030*/  SHF.R.U32.HI R0, RZ, 0x5, R10 ;  /* 0x00000005ff007819 */ /* 0x001fc6000001160a */
[----:B------:R-:W-:-:S06]  /*11040*/  USHF.R.S32.HI UR6, URZ, 0xa, UR6 ;  /* 0x0000000a3f067899 */ /* 0x000fcc0008011406 */
[----:B------:R-:W-:-:S04]  /*11050*/  IMNMX R9, R4, UR6, PT ;  /* 0x0000000604097c17 */ /* 0x000fc8000b800200 */
[----:B------:R-:W-:-:S13]  /*11060*/  ISETP.GE.AND P0, PT, R0, R9, PT ;  /* 0x000000090000720c */ /* 0x000fda0003f06270 */
[----:B------:R-:W-:Y:S05]  /*11070*/  @P0 EXIT ;  /* 0x000000000000094d */ /* 0x000fea0003800000 */
[----:B------:R-:W0:Y:S01]  /*11080*/  S2R R13, SR_CTAID.X ;  /* 0x00000000000d7919 */ /* 0x000e220000002500 */
[----:B------:R-:W-:Y:S01]  /*11090*/  ULOP3.LUT UR6, URZ, UR6, URZ, 0x33, !UPT ;  /* 0x000000063f067292 */ /* 0x000fe2000f8e333f */
[----:B------:R-:W-:Y:S01]  /*110a0*/  LOP3.LUT R4, RZ, R4, RZ, 0x33, !PT ;  /* 0x00000004ff047212 */ /* 0x000fe200078e33ff */
[----:B------:R-:W-:Y:S01]  /*110b0*/  UIADD3 UR5, UR4, 0x1f, URZ ;  /* 0x0000001f04057890 */ /* 0x000fe2000fffe03f */
[----:B------:R-:W-:Y:S01]  /*110c0*/  LOP3.LUT R7, R10, 0x1f, RZ, 0xc0, !PT ;  /* 0x0000001f0a077812 */ /* 0x000fe200078ec0ff */
[----:B------:R-:W-:Y:S02]  /*110d0*/  IMAD.MOV.U32 R11, RZ, RZ, -0x800 ;  /* 0xfffff800ff0b7424 */ /* 0x000fe400078e00ff */
[----:B------:R-:W-:Y:S01]  /*110e0*/  USHF.R.S32.HI UR7, URZ, 0x1f, UR5 ;  /* 0x0000001f3f077899 */ /* 0x000fe20008011405 */
[----:B------:R-:W-:Y:S01]  /*110f0*/  IMNMX R4, R4, UR6, !PT ;  /* 0x0000000604047c17 */ /* 0x000fe2000f800200 */
[----:B------:R-:W-:Y:S02]  /*11100*/  IMAD R8, R0, 0x400, R7 ;  /* 0x0000040000087824 */ /* 0x000fe400078e0207 */
[----:B------:R-:W-:-:S02]  /*11110*/  ULEA.HI UR7, UR7, UR5, URZ, 0x5 ;  /* 0x0000000507077291 */ /* 0x000fc4000f8f283f */
[----:B------:R-:W-:Y:S02]  /*11120*/  IMAD R11, R4, R11, -0x800 ;  /* 0xfffff800040b7424 */ /* 0x000fe400078e020b */
[----:B------:R-:W-:Y:S01]  /*11130*/  IMAD.SHL.U32 R0, R8, 0x2, RZ ;  /* 0x0000000208007824 */ /* 0x000fe200078e00ff */
[----:B------:R-:W-:Y:S01]  /*11140*/  USHF.R.S32.HI UR7, URZ, 0x5, UR7 ;  /* 0x000000053f077899 */ /* 0x000fe20008011407 */
[----:B0-----:R-:W-:Y:S02]  /*11150*/  SHF.R.U32.HI R2, RZ, 0x1b, R13 ;  /* 0x0000001bff027819 */ /* 0x001fe4000001160d */
[----:B------:R-:W-:-:S03]  /*11160*/  LOP3.LUT R13, R13, 0x3ffffff, RZ, 0xc0, !PT ;  /* 0x03ffffff0d0d7812 */ /* 0x000fc600078ec0ff */
[----:B------:R-:W-:-:S04]  /*11170*/  IMAD.SHL.U32 R5, R2, 0x10, RZ ;  /* 0x0000001002057824 */ /* 0x000fc800078e00ff */
[----:B------:R-:W0:Y:S08]  /*11180*/  LDC R6, c[0x0][R5+0x390] ;  /* 0x0000e40005067b82 */ /* 0x000e300000000800 */
[----:B------:R1:W2:Y:S01]  /*11190*/  LDC.64 R2, c[0x0][R5+0x388] ;  /* 0x0000e20005027b82 */ /* 0x0002a20000000a00 */
[----:B0-----:R-:W-:Y:S02]  /*111a0*/  IMAD R6, R6, R13, RZ ;  /* 0x0000000d06067224 */ /* 0x001fe400078e02ff */
[----:B------:R-:W-:-:S02]  /*111b0*/  IMAD.MOV.U32 R13, RZ, RZ, R10 ;  /* 0x000000ffff0d7224 */ /* 0x000fc400078e000a */
[----:B-1----:R-:W-:-:S03]  /*111c0*/  IMAD.MOV.U32 R10, RZ, RZ, RZ ;  /* 0x000000ffff0a7224 */ /* 0x002fc600078e00ff */
.L_x_93:
[----:B------:R-:W-:Y:S01]  /*111d0*/  IADD3 R19, R8, 0xe0, RZ ;  /* 0x000000e008137810 */ /* 0x000fe20007ffe0ff */
[--C-:B------:R-:W-:Y:S02]  /*111e0*/  IMAD.MOV.U32 R15, RZ, RZ, R8.reuse ;  /* 0x000000ffff0f7224 */ /* 0x100fe400078e0008 */
[----:B------:R-:W-:Y:S02]  /*111f0*/  IMAD R8, R9, 0x400, R8 ;  /* 0x0000040009087824 */ /* 0x000fe400078e0208 */
[----:B------:R-:W-:Y:S02]  /*11200*/  IMAD R12, R11, R10, R0 ;  /* 0x0000000a0b0c7224 */ /* 0x000fe400078e0200 */
[----:B------:R-:W-:Y:S01]  /*11210*/  IMAD.MOV.U32 R14, RZ, RZ, R7 ;  /* 0x000000ffff0e7224 */ /* 0x000fe200078e0007 */
[----:B------:R-:W-:Y:S01]  /*11220*/  ISETP.GE.AND P0, PT, R8, UR4, PT ;  /* 0x0000000408007c0c */ /* 0x000fe2000bf06270 */
[----:B------:R-:W-:Y:S02]  /*11230*/  IMAD.MOV.U32 R21, RZ, RZ, RZ ;  /* 0x000000ffff157224 */ /* 0x000fe400078e00ff */
[----:B0-----:R-:W-:-:S02]  /*11240*/  IMAD.MOV.U32 R17, RZ, RZ, RZ ;  /* 0x000000ffff117224 */ /* 0x001fc400078e00ff */
.L_x_92:
[----:B------:R-:W-:-:S13]  /*11250*/  ISETP.GE.AND P2, PT, R15, UR4, PT ;  /* 0x000000040f007c0c */ /* 0x000fda000bf46270 */
[----:B------:R-:W0:Y:S01]  /*11260*/  @!P2 LDS.U16 R4, [R12] ;  /* 0x000000000c04a984 */ /* 0x000e220000000400 */
[----:B------:R-:W-:Y:S02]  /*11270*/  @P2 HSETP2.LT.AND P1, PT, RZ.H0_H0, 1, 1, PT ;  /* 0x3c003c00ff002434 */ /* 0x000fe40003f21800 */
[----:B0-----:R-:W-:Y:S01]  /*11280*/  @!P2 HSETP2.GT.AND P1, PT, R4.H0_H0, RZ.H0_H0, PT ;  /* 0x200000ff0400a234 */ /* 0x001fe20003f24800 */
[----:B------:R-:W-:-:S12]  /*11290*/  BRA.DIV ~URZ, `(.L_x_84) ;  /* 0x000005a27f007947 */ /* 0x000fd8000b800000 */
[----:B------:R-:W-:-:S02]  /*112a0*/  VOTE.ANY R4, PT, !P1 ;  /* 0x0000000000047806 */ /* 0x000fc400048e0100 */
.L_x_94:
[----:B------:R-:W-:Y:S02]  /*112b0*/  IADD3 R5, R15, 0x20, RZ ;  /* 0x000000200f057810 */ /* 0x000fe40007ffe0ff */
[----:B------:R-:W-:Y:S02]  /*112c0*/  ISETP.NE.AND P2, PT, R14, RZ, PT ;  /* 0x000000ff0e00720c */ /* 0x000fe40003f45270 */
[----:B------:R-:W-:Y:S02]  /*112d0*/  ISETP.GE.AND P3, PT, R5, UR4, PT ;  /* 0x0000000405007c0c */ /* 0x000fe4000bf66270 */
[----:B------:R-:W-:-:S11]  /*112e0*/  SEL R17, R4, R17, !P2 ;  /* 0x0000001104117207 */ /* 0x000fd60005000000 */
[----:B------:R-:W0:Y:S01]  /*112f0*/  @!P3 LDS.U16 R5, [R12+0x40] ;  /* 0x000040000c05b984 */ /* 0x000e220000000400 */
[----:B------:R-:W-:Y:S02]  /*11300*/  @P3 HSETP2.LT.AND P1, PT, RZ.H0_H0, 1, 1, PT ;  /* 0x3c003c00ff003434 */ /* 0x000fe40003f21800 */
[----:B0-----:R-:W-:Y:S01]  /*11310*/  @!P3 HSETP2.GT.AND P1, PT, R5.H0_H0, RZ.H0_H0, PT ;  /* 0x200000ff0500b234 */ /* 0x001fe20003f24800 */
[----:B------:R-:W-:-:S12]  /*11320*/  BRA.DIV ~URZ, `(.L_x_85) ;  /* 0x000005727f007947 */ /* 0x000fd8000b800000 */
[----:B------:R-:W-:-:S02]  /*11330*/  VOTE.ANY R4, PT, !P1 ;  /* 0x0000000000047806 */ /* 0x000fc400048e0100 */
.L_x_95:
[----:B------:R-:W-:Y:S02]  /*11340*/  IADD3 R5, R15, 0x40, RZ ;  /* 0x000000400f057810 */ /* 0x000fe40007ffe0ff */
[----:B------:R-:W-:Y:S02]  /*11350*/  IADD3 R16, R21, 0x1, RZ ;  /* 0x0000000115107810 */ /* 0x000fe40007ffe0ff */
[----:B------:R-:W-:Y:S02]  /*11360*/  ISETP.GE.AND P3, PT, R5, UR4, PT ;  /* 0x0000000405007c0c */ /* 0x000fe4000bf66270 */
[----:B------:R-:W-:-:S04]  /*11370*/  ISETP.NE.AND P2, PT, R7, R16, PT ;  /* 0x000000100700720c */ /* 0x000fc80003f45270 */
[----:B------:R-:W-:-:S07]  /*11380*/  SEL R17, R4, R17, !P2 ;  /* 0x0000001104117207 */ /* 0x000fce0005000000 */
[----:B------:R-:W0:Y:S01]  /*11390*/  @!P3 LDS.U16 R5, [R12+0x80] ;  /* 0x000080000c05b984 */ /* 0x000e220000000400 */
[----:B------:R-:W-:Y:S02]  /*113a0*/  @P3 HSETP2.LT.AND P1, PT, RZ.H0_H0, 1, 1, PT ;  /* 0x3c003c00ff003434 */ /* 0x000fe40003f21800 */
[----:B0-----:R-:W-:Y:S01]  /*113b0*/  @!P3 HSETP2.GT.AND P1, PT, R5.H0_H0, RZ.H0_H0, PT ;  /* 0x200000ff0500b234 */ /* 0x001fe20003f24800 */
[----:B------:R-:W-:-:S12]  /*113c0*/  BRA.DIV ~URZ, `(.L_x_86) ;  /* 0x000005327f007947 */ /* 0x000fd8000b800000 */
[----:B------:R-:W-:-:S02]  /*113d0*/  VOTE.ANY R4, PT, !P1 ;  /* 0x0000000000047806 */ /* 0x000fc400048e0100 */
.L_x_96:
        /* <DEDUP_REMOVED lines=10> */
.L_x_97:
[----:B------:R-:W-:Y:S02]  /*11480*/  IADD3 R5, R19, -0x60, RZ ;  /* 0xffffffa013057810 */ /* 0x000fe40007ffe0ff */
        /* <DEDUP_REMOVED lines=9> */
.L_x_98:
        /* <DEDUP_REMOVED lines=10> */
.L_x_99:
        /* <DEDUP_REMOVED lines=10> */
.L_x_100:
[----:B------:R-:W-:Y:S02]  /*11660*/  ISETP.GE.AND P3, PT, R19, UR4, PT ;  /* 0x0000000413007c0c */ /* 0x000fe4000bf66270 */
[----:B------:R-:W-:-:S04]  /*11670*/  IADD3 R16, R21, 0x6, RZ ;  /* 0x0000000615107810 */ /* 0x000fc80007ffe0ff */
[----:B------:R-:W-:-:S04]  /*11680*/  ISETP.NE.AND P2, PT, R7, R16, PT ;  /* 0x000000100700720c */ /* 0x000fc80003f45270 */
[----:B------:R-:W-:-:S03]  /*11690*/  SEL R20, R4, R17, !P2 ;  /* 0x0000001104147207 */ /* 0x000fc60005000000 */
[----:B------:R-:W0:Y:S01]  /*116a0*/  @!P3 LDS.U16 R5, [R12+0x1c0] ;  /* 0x0001c0000c05b984 */ /* 0x000e220000000400 */
[----:B------:R-:W-:Y:S02]  /*116b0*/  @P3 HSETP2.LT.AND P1, PT, RZ.H0_H0, 1, 1, PT ;  /* 0x3c003c00ff003434 */ /* 0x000fe40003f21800 */
[----:B0-----:R-:W-:Y:S01]  /*116c0*/  @!P3 HSETP2.GT.AND P1, PT, R5.H0_H0, RZ.H0_H0, PT ;  /* 0x200000ff0500b234 */ /* 0x001fe20003f24800 */
[----:B------:R-:W-:-:S12]  /*116d0*/  BRA.DIV ~URZ, `(.L_x_91) ;  /* 0x000004027f007947 */ /* 0x000fd8000b800000 */
[----:B------:R-:W-:-:S02]  /*116e0*/  VOTE.ANY R17, PT, !P1 ;  /* 0x0000000000117806 */ /* 0x000fc400048e0100 */
.L_x_101:
[C---:B------:R-:W-:Y:S02]  /*116f0*/  IADD3 R4, R21.reuse, 0x7, RZ ;  /* 0x0000000715047810 */ /* 0x040fe40007ffe0ff */
[----:B------:R-:W-:Y:S02]  /*11700*/  IADD3 R21, R21, 0x8, RZ ;  /* 0x0000000815157810 */ /* 0x000fe40007ffe0ff */
[----:B------:R-:W-:Y:S02]  /*11710*/  ISETP.NE.AND P1, PT, R7, R4, PT ;  /* 0x000000040700720c */ /* 0x000fe40003f25270 */
[----:B------:R-:W-:-:S02]  /*11720*/  ISETP.NE.AND P2, PT, R21, 0x20, PT ;  /* 0x000000201500780c */ /* 0x000fc40003f45270 */
[----:B------:R-:W-:Y:S02]  /*11730*/  IADD3 R15, R15, 0x100, RZ ;  /* 0x000001000f0f7810 */ /* 0x000fe40007ffe0ff */
[----:B------:R-:W-:Y:S02]  /*11740*/  SEL R17, R17, R20, !P1 ;  /* 0x0000001411117207 */ /* 0x000fe40004800000 */
[----:B------:R-:W-:Y:S02]  /*11750*/  IADD3 R19, R19, 0x100, RZ ;  /* 0x0000010013137810 */ /* 0x000fe40007ffe0ff */
[----:B------:R-:W-:Y:S02]  /*11760*/  IADD3 R14, R14, -0x8, RZ ;  /* 0xfffffff80e0e7810 */ /* 0x000fe40007ffe0ff */
[----:B------:R-:W-:-:S03]  /*11770*/  IADD3 R12, R12, 0x200, RZ ;  /* 0x000002000c0c7810 */ /* 0x000fc60007ffe0ff */
[----:B------:R-:W-:Y:S05]  /*11780*/  @P2 BRA `(.L_x_92) ;  /* 0xfffffac000002947 */ /* 0x000fea000383ffff */
[----:B------:R-:W-:Y:S02]  /*11790*/  ISETP.GE.AND P1, PT, R13, UR7, PT ;  /* 0x000000070d007c0c */ /* 0x000fe4000bf26270 */
[----:B------:R-:W-:-:S11]  /*117a0*/  IADD3 R10, R10, 0x1, RZ ;  /* 0x000000010a0a7810 */ /* 0x000fd60007ffe0ff */
[----:B------:R-:W-:Y:S02]  /*117b0*/  @!P1 SHF.R.S32.HI R5, RZ, 0x1f, R13 ;  /* 0x0000001fff059819 */ /* 0x000fe4000001140d */
[C---:B------:R-:W-:Y:S02]  /*117c0*/  @!P1 IADD3 R15, P2, R6.reuse, R13, RZ ;  /* 0x0000000d060f9210 */ /* 0x040fe40007f5e0ff */
[----:B------:R-:W-:Y:S02]  /*117d0*/  IADD3 R13, R13, c[0x0][0x0], RZ ;  /* 0x000000000d0d7a10 */ /* 0x000fe40007ffe0ff */
[----:B------:R-:W-:Y:S02]  /*117e0*/  @!P1 LEA.HI.X.SX32 R5, R6, R5, 0x1, P2 ;  /* 0x0000000506059211 */ /* 0x000fe400010f0eff */
[----:B--2---:R-:W-:-:S04]  /*117f0*/  @!P1 LEA R4, P2, R15, R2, 0x2 ;  /* 0x000000020f049211 */ /* 0x004fc800078410ff */
[----:B------:R-:W-:-:S05]  /*11800*/  @!P1 LEA.HI.X R5, R15, R3, R5, 0x2, P2 ;  /* 0x000000030f059211 */ /* 0x000fca00010f1405 */
[----:B------:R0:W-:Y:S01]  /*11810*/  @!P1 STG.E [R4.64], R17 ;  /* 0x0000001104009986 */ /* 0x0001e2000c101908 */
[----:B------:R-:W-:Y:S05]  /*11820*/  @!P0 BRA `(.L_x_93) ;  /* 0xfffff9a000008947 */ /* 0x000fea000383ffff */
[----:B------:R-:W-:Y:S05]  /*11830*/  EXIT ;  /* 0x000000000000794d */ /* 0x000fea0003800000 */
.L_x_84:
[----:B------:R-:W-:Y:S01]  /*11840*/  SEL R4, RZ, 0x1, P1 ;  /* 0x00000001ff047807 */ /* 0x000fe20000800000 */
[----:B------:R-:W-:Y:S01]  /*11850*/  IMAD.MOV.U32 R5, RZ, RZ, -0x1 ;  /* 0xffffffffff057424 */ /* 0x000fe200078e00ff */
[----:B------:R-:W-:-:S02]  /*11860*/  MOV R18, 0x11880 ;  /* 0x0001188000127802 */ /* 0x000fc40000000f00 */
[----:B--2---:R-:W-:Y:S05]  /*11870*/  CALL.REL.NOINC `($ldpc2_BG1_reg_index_fp_desc_dyn_row_dep_sm80_tb$__cuda_sm70_votesync_ballot) ;  /* 0x000002c000007944 */ /* 0x004fea0003c00000 */
[----:B------:R-:W-:Y:S01]  /*11880*/  IMAD.MOV.U32 R4, RZ, RZ, R16 ;  /* 0x000000ffff047224 */ /* 0x000fe200078e0010 */
[----:B------:R-:W-:Y:S05]  /*11890*/  BRA `(.L_x_94) ;  /* 0xfffffa1000007947 */ /* 0x000fea000383ffff */
.L_x_85:
[----:B------:R-:W-:Y:S01]  /*118a0*/  SEL R4, RZ, 0x1, P1 ;  /* 0x00000001ff047807 */ /* 0x000fe20000800000 */
[----:B------:R-:W-:Y:S01]  /*118b0*/  IMAD.MOV.U32 R5, RZ, RZ, -0x1 ;  /* 0xffffffffff057424 */ /* 0x000fe200078e00ff */
[----:B------:R-:W-:-:S02]  /*118c0*/  MOV R18, 0x118e0 ;  /* 0x000118e000127802 */ /* 0x000fc40000000f00 */
[----:B--2---:R-:W-:Y:S05]  /*118d0*/  CALL.REL.NOINC `($ldpc2_BG1_reg_index_fp_desc_dyn_row_dep_sm80_tb$__cuda_sm70_votesync_ballot) ;  /* 0x0000026000007944 */ /* 0x004fea0003c00000 */
[----:B------:R-:W-:Y:S01]  /*118e0*/  IMAD.MOV.U32 R4, RZ, RZ, R16 ;  /* 0x000000ffff047224 */ /* 0x000fe200078e0010 */
[----:B------:R-:W-:Y:S05]  /*118f0*/  BRA `(.L_x_95) ;  /* 0xfffffa4000007947 */ /* 0x000fea000383ffff */
.L_x_86:
[----:B------:R-:W-:Y:S01]  /*11900*/  SEL R4, RZ, 0x1, P1 ;  /* 0x00000001ff047807 */ /* 0x000fe20000800000 */
[----:B------:R-:W-:Y:S01]  /*11910*/  IMAD.MOV.U32 R5, RZ, RZ, -0x1 ;  /* 0xffffffffff057424 */ /* 0x000fe200078e00ff */
[----:B------:R-:W-:-:S02]  /*11920*/  MOV R18, 0x11940 ;  /* 0x0001194000127802 */ /* 0x000fc40000000f00 */
[----:B--2---:R-:W-:Y:S05]  /*11930*/  CALL.REL.NOINC `($ldpc2_BG1_reg_index_fp_desc_dyn_row_dep_sm80_tb$__cuda_sm70_votesync_ballot) ;  /* 0x0000020000007944 */ /* 0x004fea0003c00000 */
[----:B------:R-:W-:Y:S01]  /*11940*/  IMAD.MOV.U32 R4, RZ, RZ, R16 ;  /* 0x000000ffff047224 */ /* 0x000fe200078e0010 */
[----:B------:R-:W-:Y:S05]  /*11950*/  BRA `(.L_x_96) ;  /* 0xfffffa8000007947 */ /* 0x000fea000383ffff */
.L_x_87:
[----:B------:R-:W-:Y:S01]  /*11960*/  SEL R4, RZ, 0x1, P1 ;  /* 0x00000001ff047807 */ /* 0x000fe20000800000 */
[----:B------:R-:W-:Y:S01]  /*11970*/  IMAD.MOV.U32 R5, RZ, RZ, -0x1 ;  /* 0xffffffffff057424 */ /* 0x000fe200078e00ff */
[----:B------:R-:W-:-:S02]  /*11980*/  MOV R18, 0x119a0 ;  /* 0x000119a000127802 */ /* 0x000fc40000000f00 */
[----:B--2---:R-:W-:Y:S05]  /*11990*/  CALL.REL.NOINC `($ldpc2_BG1_reg_index_fp_desc_dyn_row_dep_sm80_tb$__cuda_sm70_votesync_ballot) ;  /* 0x000001a000007944 */ /* 0x004fea0003c00000 */
[----:B------:R-:W-:Y:S01]  /*119a0*/  IMAD.MOV.U32 R4, RZ, RZ, R16 ;  /* 0x000000ffff047224 */ /* 0x000fe200078e0010 */
[----:B------:R-:W-:Y:S05]  /*119b0*/  BRA `(.L_x_97) ;  /* 0xfffffac000007947 */ /* 0x000fea000383ffff */
.L_x_88:
[----:B------:R-:W-:Y:S01]  /*119c0*/  SEL R4, RZ, 0x1, P1 ;  /* 0x00000001ff047807 */ /* 0x000fe20000800000 */
[----:B------:R-:W-:Y:S01]  /*119d0*/  IMAD.MOV.U32 R5, RZ, RZ, -0x1 ;  /* 0xffffffffff057424 */ /* 0x000fe200078e00ff */
[----:B------:R-:W-:-:S02]  /*119e0*/  MOV R18, 0x11a00 ;  /* 0x00011a0000127802 */ /* 0x000fc40000000f00 */
[----:B--2---:R-:W-:Y:S05]  /*119f0*/  CALL.REL.NOINC `($ldpc2_BG1_reg_index_fp_desc_dyn_row_dep_sm80_tb$__cuda_sm70_votesync_ballot) ;  /* 0x0000014000007944 */ /* 0x004fea0003c00000 */
[----:B------:R-:W-:Y:S01]  /*11a00*/  IMAD.MOV.U32 R4, RZ, RZ, R16 ;  /* 0x000000ffff047224 */ /* 0x000fe200078e0010 */
[----:B------:R-:W-:Y:S05]  /*11a10*/  BRA `(.L_x_98) ;  /* 0xfffffb0000007947 */ /* 0x000fea000383ffff */
.L_x_89:
[----:B------:R-:W-:Y:S01]  /*11a20*/  SEL R4, RZ, 0x1, P1 ;  /* 0x00000001ff047807 */ /* 0x000fe20000800000 */
[----:B------:R-:W-:Y:S01]  /*11a30*/  IMAD.MOV.U32 R5, RZ, RZ, -0x1 ;  /* 0xffffffffff057424 */ /* 0x000fe200078e00ff */
[----:B------:R-:W-:-:S02]  /*11a40*/  MOV R18, 0x11a60 ;  /* 0x00011a6000127802 */ /* 0x000fc40000000f00 */
[----:B--2---:R-:W-:Y:S05]  /*11a50*/  CALL.REL.NOINC `($ldpc2_BG1_reg_index_fp_desc_dyn_row_dep_sm80_tb$__cuda_sm70_votesync_ballot) ;  /* 0x000000e000007944 */ /* 0x004fea0003c00000 */
[----:B------:R-:W-:Y:S01]  /*11a60*/  IMAD.MOV.U32 R4, RZ, RZ, R16 ;  /* 0x000000ffff047224 */ /* 0x000fe200078e0010 */
[----:B------:R-:W-:Y:S05]  /*11a70*/  BRA `(.L_x_99) ;  /* 0xfffffb4000007947 */ /* 0x000fea000383ffff */
.L_x_90:
[----:B------:R-:W-:Y:S01]  /*11a80*/  SEL R4, RZ, 0x1, P1 ;  /* 0x00000001ff047807 */ /* 0x000fe20000800000 */
[----:B------:R-:W-:Y:S01]  /*11a90*/  IMAD.MOV.U32 R5, RZ, RZ, -0x1 ;  /* 0xffffffffff057424 */ /* 0x000fe200078e00ff */
[----:B------:R-:W-:-:S02]  /*11aa0*/  MOV R18, 0x11ac0 ;  /* 0x00011ac000127802 */ /* 0x000fc40000000f00 */
[----:B--2---:R-:W-:Y:S05]  /*11ab0*/  CALL.REL.NOINC `($ldpc2_BG1_reg_index_fp_desc_dyn_row_dep_sm80_tb$__cuda_sm70_votesync_ballot) ;  /* 0x0000008000007944 */ /* 0x004fea0003c00000 */
[----:B------:R-:W-:Y:S01]  /*11ac0*/  IMAD.MOV.U32 R4, RZ, RZ, R16 ;  /* 0x000000ffff047224 */ /* 0x000fe200078e0010 */
[----:B------:R-:W-:Y:S05]  /*11ad0*/  BRA `(.L_x_100) ;  /* 0xfffffb8000007947 */ /* 0x000fea000383ffff */
.L_x_91:
[----:B------:R-:W-:Y:S01]  /*11ae0*/  SEL R4, RZ, 0x1, P1 ;  /* 0x00000001ff047807 */ /* 0x000fe20000800000 */
[----:B------:R-:W-:Y:S01]  /*11af0*/  IMAD.MOV.U32 R5, RZ, RZ, -0x1 ;  /* 0xffffffffff057424 */ /* 0x000fe200078e00ff */
[----:B------:R-:W-:-:S02]  /*11b00*/  MOV R18, 0x11b20 ;  /* 0x00011b2000127802 */ /* 0x000fc40000000f00 */
[----:B--2---:R-:W-:Y:S05]  /*11b10*/  CALL.REL.NOINC `($ldpc2_BG1_reg_index_fp_desc_dyn_row_dep_sm80_tb$__cuda_sm70_votesync_ballot) ;  /* 0x0000002000007944 */ /* 0x004fea0003c00000 */
[----:B------:R-:W-:Y:S01]  /*11b20*/  IMAD.MOV.U32 R17, RZ, RZ, R16 ;  /* 0x000000ffff117224 */ /* 0x000fe200078e0010 */
[----:B------:R-:W-:Y:S05]  /*11b30*/  BRA `(.L_x_101) ;  /* 0xfffffbb000007947 */ /* 0x000fea000383ffff */
        .weak           $ldpc2_BG1_reg_index_fp_desc_dyn_row_dep_sm80_tb$__cuda_sm70_votesync_ballot
        .type           $ldpc2_BG1_reg_index_fp_desc_dyn_row_dep_sm80_tb$__cuda_sm70_votesync_ballot,@function
        .size           $ldpc2_BG1_reg_index_fp_desc_dyn_row_dep_sm80_tb$__cuda_sm70_votesync_ballot,(.L_x_164 - $ldpc2_BG1_reg_index_fp_desc_dyn_row_dep_sm80_tb$__cuda_sm70_votesync_ballot)
$ldpc2_BG1_reg_index_fp_desc_dyn_row_dep_sm80_tb$__cuda_sm70_votesync_ballot:
[----:B------:R-:W-:Y:S01]  /*11b40*/  ISETP.NE.U32.AND P1, PT, R4, 0x1, PT ;  /* 0x000000010400780c */ /* 0x000fe20003f25070 */
[----:B------:R-:W-:-:S12]  /*11b50*/  WARPSYNC R5 ;  /* 0x0000000500007348 */ /* 0x000fd80003800000 */
[----:B------:R-:W-:-:S04]  /*11b60*/  VOTE.ANY R4, PT, !P1 ;  /* 0x0000000000047806 */ /* 0x000fc800048e0100 */
[----:B------:R-:W-:Y:S01]  /*11b70*/  LOP3.LUT R16, R4, R5, RZ, 0xc0, !PT ;  /* 0x0000000504107212 */ /* 0x000fe200078ec0ff */
[----:B------:R-:W-:Y:S02]  /*11b80*/  IMAD.MOV.U32 R4, RZ, RZ, R18 ;  /* 0x000000ffff047224 */ /* 0x000fe400078e0012 */
[----:B------:R-:W-:-:S04]  /*11b90*/  IMAD.MOV.U32 R5, RZ, RZ, 0x0 ;  /* 0x00000000ff057424 */ /* 0x000fc800078e00ff */
[----:B------:R-:W-:Y:S05]  /*11ba0*/  RET.REL.NODEC R4 `(ldpc2_BG1_reg_index_fp_desc_dyn_row_dep_sm80_tb) ;  /* 0xfffee45004007950 */ /* 0x000fea0003c3ffff */
.L_x_102:
        /* <DEDUP_REMOVED lines=13> */
.L_x_164:


//--------------------- .text.ldpc2_BG2_reg_index_fp_desc_dyn_row_dep_sm80 --------------------------
	.section	.text.ldpc2_BG2_reg_index_fp_desc_dyn_row_dep_sm80,"ax",@progbits
	.sectionflags	@"SHF_BARRIERS=1"
	.sectioninfo	@"SHI_REGISTERS=145"
	.align	128
        .global         ldpc2_BG2_reg_index_fp_desc_dyn_row_dep_sm80
        .type           ldpc2_BG2_reg_index_fp_desc_dyn_row_dep_sm80,@function
        .size           ldpc2_BG2_reg_index_fp_desc_dyn_row_dep_sm80,(.L_x_165 - ldpc2_BG2_reg_index_fp_desc_dyn_row_dep_sm80)
        .other          ldpc2_BG2_reg_index_fp_desc_dyn_row_dep_sm80,@"STO_CUDA_ENTRY STV_DEFAULT"
ldpc2_BG2_reg_index_fp_desc_dyn_row_dep_sm80:
.text.ldpc2_BG2_reg_index_fp_desc_dyn_row_dep_sm80:
.L_x_2:
[----:B------:R-:W-:-:S02]  /*0000*/  IMAD.MOV.U32 R1, RZ, RZ, c[0x0][0x28] ;  /* 0x00000a00ff017624 */ /* 0x000fc400078e00ff */
[----:B------:R-:W0:Y:S01]  /*0010*/  S2R R137, SR_TID.X ;  /* 0x0000000000897919 */ /* 0x000e220000002100 */
[----:B------:R-:W-:Y:S01]  /*0020*/  ULDC UR4, c[0x0][0x1c0] ;  /* 0x0000700000047ab9 */ /* 0x000fe20000000800 */
[----:B------:R-:W-:Y:S01]  /*0030*/  BSSY B0, `(.L_x_103) ;  /* 0x0000049000007945 */ /* 0x000fe20003800000 */
[----:B------:R-:W-:Y:S02]  /*0040*/  USHF.L.U32 UR4, UR4, 0x1, URZ ;  /* 0x0000000104047899 */ /* 0x000fe4000800063f */
[----:B------:R-:W-:Y:S01]  /*0050*/  ULDC.64 UR10, c[0x0][0x118] ;  /* 0x00004600000a7ab9 */ /* 0x000fe20000000a00 */
[----:B0-----:R-:W-:-:S05]  /*0060*/  IMAD.SHL.U32 R0, R137, 0x10, RZ ;  /* 0x0000001089007824 */ /* 0x001fca00078e00ff */
[----:B------:R-:W-:-:S13]  /*0070*/  ISETP.GE.AND P0, PT, R0, UR4, PT ;  /* 0x0000000400007c0c */ /* 0x000fda000bf06270 */
[----:B------:R-:W-:Y:S05]  /*0080*/  @P0 BRA `(.L_x_104) ;  /* 0x0000043000000947 */ /* 0x000fea0003800000 */
[----:B------:R-:W0:Y:S02]  /*0090*/  S2R R2, SR_CTAID.X ;  /* 0x0000000000027919 */ /* 0x000e240000002500 */
[----:B0-----:R-:W-:-:S04]  /*00a0*/  IMAD.WIDE R2, R2, c[0x0][0x170], RZ ;  /* 0x00005c0002027a25 */ /* 0x001fc800078e02ff */
[C---:B------:R-:W-:Y:S01]  /*00b0*/  IMAD.SHL.U32 R25, R2.reuse, 0x2, RZ ;  /* 0x0000000202197824 */ /* 0x040fe200078e00ff */
[----:B------:R-:W-:-:S02]  /*00c0*/  SHF.L.U64.HI R24, R2, 0x1, R3 ;  /* 0x0000000102187819 */ /* 0x000fc40000010203 */
.L_x_105:
[----:B------:R-:W-:Y:S01]  /*00d0*/  IMAD.MOV.U32 R27, RZ, RZ, c[0x0][0x0] ;  /* 0x00000000ff1b7624 */ /* 0x000fe200078e00ff */
[----:B------:R-:W-:-:S03]  /*00e0*/  ISETP.GE.AND P2, PT, R0, UR4, PT ;  /* 0x0000000400007c0c */ /* 0x000fc6000bf46270 */
[----:B------:R-:W-:-:S04]  /*00f0*/  IMAD R26, R27, 0x10, R0 ;  /* 0x000000101b1a7824 */ /* 0x000fc800078e0200 */
[----:B------:R-:W-:Y:S01]  /*0100*/  IMAD R28, R27, 0x10, R26 ;  /* 0x000000101b1c7824 */ /* 0x000fe200078e021a */
[----:B------:R-:W-:-:S03]  /*0110*/  ISETP.GE.AND P1, PT, R26, UR4, PT ;  /* 0x000000041a007c0c */ /* 0x000fc6000bf26270 */
[----:B------:R-:W-:Y:S01]  /*0120*/  IMAD R30, R27, 0x10, R28 ;  /* 0x000000101b1e7824 */ /* 0x000fe200078e021c */
[----:B------:R-:W-:Y:S02]  /*0130*/  ISETP.GE.AND P0, PT, R28, UR4, PT ;  /* 0x000000041c007c0c */ /* 0x000fe4000bf06270 */
[--C-:B------:R-:W-:Y:S02]  /*0140*/  @!P2 SHF.R.S32.HI R3, RZ, 0x1f, R0.reuse ;  /* 0x0000001fff03a819 */ /* 0x100fe40000011400 */
[----:B------:R-:W-:-:S04]  /*0150*/  @!P2 IADD3 R2, P3, P4, R25, c[0x0][0x160], R0 ;  /* 0x000058001902aa10 */ /* 0x000fc80007c7e000 */
[----:B------:R-:W-:Y:S02]  /*0160*/  @!P2 IADD3.X R3, R24, c[0x0][0x164], R3, P3, P4 ;  /* 0x000059001803aa10 */ /* 0x000fe40001fe8403 */
[----:B------:R-:W-:Y:S02]  /*0170*/  ISETP.GE.AND P3, PT, R30, UR4, PT ;  /* 0x000000041e007c0c */ /* 0x000fe4000bf66270 */
[--C-:B------:R-:W-:Y:S01]  /*0180*/  @!P1 SHF.R.S32.HI R5, RZ, 0x1f, R26.reuse ;  /* 0x0000001fff059819 */ /* 0x100fe2000001141a */
[----:B------:R-:W2:Y:S01]  /*0190*/  @!P2 LDG.E.128 R12, [R2.64] ;  /* 0x0000000a020ca981 */ /* 0x000ea2000c1e1d00 */
[----:B------:R-:W-:Y:S02]  /*01a0*/  @!P1 IADD3 R4, P4, P5, R25, c[0x0][0x160], R26 ;  /* 0x0000580019049a10 */ /* 0x000fe40007d9e01a */
[----:B------:R-:W-:Y:S02]  /*01b0*/  @!P0 SHF.R.S32.HI R7, RZ, 0x1f, R28 ;  /* 0x0000001fff078819 */ /* 0x000fe4000001141c */
[----:B------:R-:W-:-:S02]  /*01c0*/  @!P1 IADD3.X R5, R24, c[0x0][0x164], R5, P4, P5 ;  /* 0x0000590018059a10 */ /* 0x000fc400027ea405 */
[----:B------:R-:W-:-:S03]  /*01d0*/  @!P0 IADD3 R6, P4, P5, R25, c[0x0][0x160], R28 ;  /* 0x0000580019068a10 */ /* 0x000fc60007d9e01c */
[--C-:B------:R-:W-:Y:S01]  /*01e0*/  @!P3 SHF.R.S32.HI R9, RZ, 0x1f, R30.reuse ;  /* 0x0000001fff09b819 */ /* 0x100fe2000001141e */
[----:B------:R-:W3:Y:S01]  /*01f0*/  @!P1 LDG.E.128 R16, [R4.64] ;  /* 0x0000000a04109981 */ /* 0x000ee2000c1e1d00 */
[----:B------:R-:W-:Y:S02]  /*0200*/  @!P0 IADD3.X R7, R24, c[0x0][0x164], R7, P4, P5 ;  /* 0x0000590018078a10 */ /* 0x000fe400027ea407 */
[----:B------:R-:W-:-:S03]  /*0210*/  @!P3 IADD3 R8, P4, P5, R25, c[0x0][0x160], R30 ;  /* 0x000058001908ba10 */ /* 0x000fc60007d9e01e */
[----:B------:R-:W4:Y:S01]  /*0220*/  @!P0 LDG.E.128 R20, [R6.64] ;  /* 0x0000000a06148981 */ /* 0x000f22000c1e1d00 */
[----:B------:R-:W-:-:S06]  /*0230*/  @!P3 IADD3.X R9, R24, c[0x0][0x164], R9, P4, P5 ;  /* 0x000059001809ba10 */ /* 0x000fcc00027ea409 */
[----:B------:R-:W5:Y:S01]  /*0240*/  @!P3 LDG.E.128 R8, [R8.64] ;  /* 0x0000000a0808b981 */ /* 0x000f62000c1e1d00 */
[----:B--2---:R-:W-:Y:S02]  /*0250*/  @!P2 HMNMX2 R12, R12, 32, 32, PT ;  /* 0x500050000c0ca840 */ /* 0x004fe40003800000 */
[----:B------:R-:W-:Y:S02]  /*0260*/  @!P2 HMNMX2 R13, R13, 32, 32, PT ;  /* 0x500050000d0da840 */ /* 0x000fe40003800000 */
[----:B------:R-:W-:Y:S02]  /*0270*/  @!P2 HMNMX2 R14, R14, 32, 32, PT ;  /* 0x500050000e0ea840 */ /* 0x000fe40003800000 */
[----:B------:R-:W-:Y:S02]  /*0280*/  @!P2 HMNMX2 R15, R15, 32, 32, PT ;  /* 0x500050000f0fa840 */ /* 0x000fe40003800000 */
[----:B------:R-:W-:Y:S02]  /*0290*/  @!P2 HMNMX2 R14, R14, -32, -32, !PT ;  /* 0xd000d0000e0ea840 */ /* 0x000fe40007800000 */
[----:B---3--:R-:W-:-:S02]  /*02a0*/  @!P1 HMNMX2 R16, R16, 32, 32, PT ;  /* 0x5000500010109840 */ /* 0x008fc40003800000 */
[----:B------:R-:W-:Y:S02]  /*02b0*/  @!P1 HMNMX2 R17, R17, 32, 32, PT ;  /* 0x5000500011119840 */ /* 0x000fe40003800000 */
[----:B------:R-:W-:Y:S02]  /*02c0*/  @!P1 HMNMX2 R18, R18, 32, 32, PT ;  /* 0x5000500012129840 */ /* 0x000fe40003800000 */
[----:B------:R-:W-:Y:S02]  /*02d0*/  @!P1 HMNMX2 R19, R19, 32, 32, PT ;  /* 0x5000500013139840 */ /* 0x000fe40003800000 */
[----:B----4-:R-:W-:Y:S02]  /*02e0*/  @!P0 HMNMX2 R20, R20, 32, 32, PT ;  /* 0x5000500014148840 */ /* 0x010fe40003800000 */
[----:B------:R-:W-:Y:S02]  /*02f0*/  @!P0 HMNMX2 R21, R21, 32, 32, PT ;  /* 0x5000500015158840 */ /* 0x000fe40003800000 */
[----:B------:R-:W-:-:S02]  /*0300*/  @!P0 HMNMX2 R22, R22, 32, 32, PT ;  /* 0x5000500016168840 */ /* 0x000fc40003800000 */
[----:B------:R-:W-:Y:S02]  /*0310*/  @!P0 HMNMX2 R23, R23, 32, 32, PT ;  /* 0x5000500017178840 */ /* 0x000fe40003800000 */
[----:B-----5:R-:W-:Y:S02]  /*0320*/  @!P3 HMNMX2 R8, R8, 32, 32, PT ;  /* 0x500050000808b840 */ /* 0x020fe40003800000 */
[----:B------:R-:W-:Y:S02]  /*0330*/  @!P3 HMNMX2 R9, R9, 32, 32, PT ;  /* 0x500050000909b840 */ /* 0x000fe40003800000 */
[----:B------:R-:W-:Y:S02]  /*0340*/  @!P3 HMNMX2 R10, R10, 32, 32, PT ;  /* 0x500050000a0ab840 */ /* 0x000fe40003800000 */
[----:B------:R-:W-:Y:S02]  /*0350*/  @!P3 HMNMX2 R11, R11, 32, 32, PT ;  /* 0x500050000b0bb840 */ /* 0x000fe40003800000 */
[----:B------:R-:W-:-:S02]  /*0360*/  @!P2 HMNMX2 R15, R15, -32, -32, !PT ;  /* 0xd000d0000f0fa840 */ /* 0x000fc40007800000 */
[----:B------:R-:W-:Y:S02]  /*0370*/  @!P2 HMNMX2 R13, R13, -32, -32, !PT ;  /* 0xd000d0000d0da840 */ /* 0x000fe40007800000 */
[----:B------:R-:W-:Y:S02]  /*0380*/  @!P2 HMNMX2 R12, R12, -32, -32, !PT ;  /* 0xd000d0000c0ca840 */ /* 0x000fe40007800000 */
[----:B------:R-:W-:Y:S02]  /*0390*/  @!P1 HMNMX2 R19, R19, -32, -32, !PT ;  /* 0xd000d00013139840 */ /* 0x000fe40007800000 */
[----:B------:R-:W-:Y:S02]  /*03a0*/  @!P1 HMNMX2 R18, R18, -32, -32, !PT ;  /* 0xd000d00012129840 */ /* 0x000fe40007800000 */
[----:B------:R-:W-:Y:S02]  /*03b0*/  @!P1 HMNMX2 R17, R17, -32, -32, !PT ;  /* 0xd000d00011119840 */ /* 0x000fe40007800000 */
        /* <DEDUP_REMOVED lines=8> */
[----:B------:R-:W-:Y:S01]  /*0440*/  @!P3 HMNMX2 R8, R8, -32, -32, !PT ;  /* 0xd000d0000808b840 */ /* 0x000fe20007800000 */
[----:B------:R0:W-:Y:S04]  /*0450*/  @!P2 STS.128 [R0], R12 ;  /* 0x0000000c0000a388 */ /* 0x0001e80000000c00 */
[----:B------:R1:W-:Y:S04]  /*0460*/  @!P1 STS.128 [R26], R16 ;  /* 0x000000101a009388 */ /* 0x0003e80000000c00 */
[----:B------:R1:W-:Y:S04]  /*0470*/  @!P0 STS.128 [R28], R20 ;  /* 0x000000141c008388 */ /* 0x0003e80000000c00 */
[----:B------:R1:W-:Y:S01]  /*0480*/  @!P3 STS.128 [R30], R8 ;  /* 0x000000081e00b388 */ /* 0x0003e20000000c00 */
[----:B0-----:R-:W-:-:S05]  /*0490*/  IMAD R0, R27, 0x10, R30 ;  /* 0x000000101b007824 */ /* 0x001fca00078e021e */
[----:B------:R-:W-:-:S13]  /*04a0*/  ISETP.GE.AND P0, PT, R0, UR4, PT ;  /* 0x0000000400007c0c */ /* 0x000fda000bf06270 */
[----:B-1----:R-:W-:Y:S05]  /*04b0*/  @!P0 BRA `(.L_x_105) ;  /* 0xfffffc1000008947 */ /* 0x002fea000383ffff */
.L_x_104:
[----:B------:R-:W-:Y:S05]  /*04c0*/  BSYNC B0 ;  /* 0x0000000000007941 */ /* 0x000fea0003800000 */
.L_x_103:
[----:B------:R-:W-:Y:S01]  /*04d0*/  IMAD.MOV.U32 R0, RZ, RZ, c[0x0][0x178] ;  /* 0x00005e00ff007624 */ /* 0x000fe200078e00ff */
[----:B------:R-:W-:Y:S06]  /*04e0*/  BAR.SYNC 0x0 ;  /* 0x0000000000007b1d */ /* 0x000fec0000000000 */
[----:B------:R-:W-:-:S13]  /*04f0*/  ISETP.GE.AND P0, PT, R0, 0x1, PT ;  /* 0x000000010000780c */ /* 0x000fda0003f06270 */
[----:B------:R-:W-:Y:S05]  /*0500*/  @!P0 BRA `(.L_x_106) ;  /* 0x0000954000008947 */ /* 0x000fea0003800000 */
[----:B------:R-:W-:Y:S01]  /*0510*/  IADD3 R138, -R137, c[0x0][0x190], RZ ;  /* 0x00006400898a7a10 */ /* 0x000fe20007ffe1ff */
[----:B------:R-:W-:Y:S01]  /*0520*/  IMAD.MOV.U32 R5, RZ, RZ, c[0x0][0x1ac] ;  /* 0x00006b00ff057624 */ /* 0x000fe200078e00ff */
[C---:B------:R-:W-:Y:S01]  /*0530*/  HADD2 R2, R137.reuse.H0_H0, c[0x0] [0x1d0] ;  /* 0x0000740089027630 */ /* 0x040fe20000000800 */
[----:B------:R-:W-:Y:S01]  /*0540*/  CS2R R10, SRZ ;  /* 0x00000000000a7805 */ /* 0x000fe2000001ff00 */
[----:B------:R-:W-:Y:S01]  /*0550*/  HADD2 R4, R137.H0_H0, c[0x0] [0x1d8] ;  /* 0x0000760089047630 */ /* 0x000fe20000000800 */
[----:B------:R-:W-:Y:S01]  /*0560*/  CS2R R12, SRZ ;  /* 0x00000000000c7805 */ /* 0x000fe2000001ff00 */
[C---:B------:R-:W-:Y:S01]  /*0570*/  HSET2.BF.LE.AND R0, R138.reuse.H0_H0, c[0x0] [0x1d0], PT ;  /* 0x000074008a007633 */ /* 0x040fe20003803880 */
[----:B------:R-:W-:Y:S01]  /*0580*/  ISETP.NE.AND P0, PT, R5, 0x4, PT ;  /* 0x000000040500780c */ /* 0x000fe20003f05270 */
[C---:B------:R-:W-:Y:S01]  /*0590*/  HSET2.BF.LE.AND R3, R138.reuse.H0_H0, c[0x0] [0x1d8], PT ;  /* 0x000076008a037633 */ /* 0x040fe20003803880 */
[----:B------:R-:W-:Y:S01]  /*05a0*/  CS2R R14, SRZ ;  /* 0x00000000000e7805 */ /* 0x000fe2000001ff00 */
[----:B------:R-:W-:Y:S01]  /*05b0*/  HSET2.BF.LE.AND R5, R138.H0_H0, c[0x0] [0x1f0], PT ;  /* 0x00007c008a057633 */ /* 0x000fe20003803880 */
[----:B------:R-:W-:Y:S01]  /*05c0*/  CS2R R16, SRZ ;  /* 0x0000000000107805 */ /* 0x000fe2000001ff00 */
[----:B------:R-:W-:Y:S01]  /*05d0*/  HFMA2 R72, -R0, c[0x0] [0x190].H0_H0, R2 ;  /* 0x2000640000487a31 */ /* 0x000fe20000000102 */
[----:B------:R-:W-:Y:S01]  /*05e0*/  CS2R R18, SRZ ;  /* 0x0000000000127805 */ /* 0x000fe2000001ff00 */
[----:B------:R-:W-:Y:S01]  /*05f0*/  HFMA2 R76, -R3, c[0x0] [0x190].H0_H0, R4 ;  /* 0x20006400034c7a31 */ /* 0x000fe20000000104 */
[----:B------:R-:W-:Y:S01]  /*0600*/  CS2R R20, SRZ ;  /* 0x0000000000147805 */ /* 0x000fe2000001ff00 */
[C---:B------:R-:W-:Y:S01]  /*0610*/  HSET2.BF.LE.AND R0, R138.reuse.H0_H0, c[0x0] [0x1e0], PT ;  /* 0x000078008a007633 */ /* 0x040fe20003803880 */
[----:B------:R-:W-:Y:S01]  /*0620*/  LEA R72, R72, c[0x0][0x1d4], 0x1 ;  /* 0x0000750048487a11 */ /* 0x000fe200078e08ff */
[C---:B------:R-:W-:Y:S01]  /*0630*/  HSET2.BF.LE.AND R3, R138.reuse.H0_H0, c[0x0] [0x1e8], PT ;  /* 0x00007a008a037633 */ /* 0x040fe20003803880 */
[----:B------:R-:W-:Y:S01]  /*0640*/  LEA R79, R76, c[0x0][0x1dc], 0x1 ;  /* 0x000077004c4f7a11 */ /* 0x000fe200078e08ff */
[C---:B------:R-:W-:Y:S01]  /*0650*/  HADD2 R2, R137.reuse.H0_H0, c[0x0] [0x1e0] ;  /* 0x0000780089027630 */ /* 0x040fe20000000800 */
[----:B------:R-:W-:Y:S01]  /*0660*/  PRMT R76, R72, 0x5410, RZ ;  /* 0x00005410484c7816 */ /* 0x000fe200000000ff */
[C---:B------:R-:W-:Y:S01]  /*0670*/  HADD2 R4, R137.reuse.H0_H0, c[0x0] [0x1e8] ;  /* 0x00007a0089047630 */ /* 0x040fe20000000800 */
[----:B------:R-:W-:Y:S01]  /*0680*/  CS2R R22, SRZ ;  /* 0x0000000000167805 */ /* 0x000fe2000001ff00 */
[C---:B------:R-:W-:Y:S01]  /*0690*/  HADD2 R6, R137.reuse.H0_H0, c[0x0] [0x1f0] ;  /* 0x00007c0089067630 */ /* 0x040fe20000000800 */
[----:B------:R-:W-:Y:S01]  /*06a0*/  CS2R R24, SRZ ;  /* 0x0000000000187805 */ /* 0x000fe2000001ff00 */
[----:B------:R-:W-:Y:S01]  /*06b0*/  HSET2.BF.LE.AND R7, R138.H0_H0, c[0x0] [0x1f8], PT ;  /* 0x00007e008a077633 */ /* 0x000fe20003803880 */
[----:B------:R-:W-:Y:S01]  /*06c0*/  CS2R R26, SRZ ;  /* 0x00000000001a7805 */ /* 0x000fe2000001ff00 */
[----:B------:R-:W-:Y:S01]  /*06d0*/  HADD2 R8, R137.H0_H0, c[0x0] [0x1f8] ;  /* 0x00007e0089087630 */ /* 0x000fe20000000800 */
[----:B------:R-:W-:Y:S01]  /*06e0*/  CS2R R28, SRZ ;  /* 0x00000000001c7805 */ /* 0x000fe2000001ff00 */
[----:B------:R-:W-:Y:S01]  /*06f0*/  HFMA2 R77, -R0, c[0x0] [0x190].H0_H0, R2 ;  /* 0x20006400004d7a31 */ /* 0x000fe20000000102 */
[----:B------:R-:W-:Y:S01]  /*0700*/  CS2R R30, SRZ ;  /* 0x00000000001e7805 */ /* 0x000fe2000001ff00 */
[----:B------:R-:W-:Y:S01]  /*0710*/  HFMA2 R78, -R3, c[0x0] [0x190].H0_H0, R4 ;  /* 0x20006400034e7a31 */ /* 0x000fe20000000104 */
[----:B------:R-:W-:Y:S01]  /*0720*/  CS2R R32, SRZ ;  /* 0x0000000000207805 */ /* 0x000fe2000001ff00 */
[----:B------:R-:W-:Y:S01]  /*0730*/  HFMA2 R80, -R5, c[0x0] [0x190].H0_H0, R6 ;  /* 0x2000640005507a31 */ /* 0x000fe20000000106 */
[----:B------:R-:W-:Y:S01]  /*0740*/  LEA R81, R77, c[0x0][0x1e4], 0x1 ;  /* 0x000079004d517a11 */ /* 0x000fe200078e08ff */
[----:B------:R-:W-:Y:S01]  /*0750*/  HFMA2 R82, -R7, c[0x0] [0x190].H0_H0, R8 ;  /* 0x2000640007527a31 */ /* 0x000fe20000000108 */
[----:B------:R-:W-:Y:S01]  /*0760*/  LEA R83, R78, c[0x0][0x1ec], 0x1 ;  /* 0x00007b004e537a11 */ /* 0x000fe200078e08ff */
[C---:B------:R-:W-:Y:S01]  /*0770*/  HSET2.BF.LE.AND R0, R138.reuse.H0_H0, c[0x0] [0x200], PT ;  /* 0x000080008a007633 */ /* 0x040fe20003803880 */
[----:B------:R-:W-:Y:S01]  /*0780*/  LEA R85, R80, c[0x0][0x1f4], 0x1 ;  /* 0x00007d0050557a11 */ /* 0x000fe200078e08ff */
[C---:B------:R-:W-:Y:S01]  /*0790*/  HSET2.BF.LE.AND R3, R138.reuse.H0_H0, c[0x0] [0x208], PT ;  /* 0x000082008a037633 */ /* 0x040fe20003803880 */
[----:B------:R-:W-:Y:S01]  /*07a0*/  LEA R87, R82, c[0x0][0x1fc], 0x1 ;  /* 0x00007f0052577a11 */ /* 0x000fe200078e08ff */
[C---:B------:R-:W-:Y:S01]  /*07b0*/  HSET2.BF.LE.AND R5, R138.reuse.H0_H0, c[0x0] [0x210], PT ;  /* 0x000084008a057633 */ /* 0x040fe20003803880 */
[----:B------:R-:W-:Y:S01]  /*07c0*/  SHF.R.U32.HI R77, RZ, 0x10, R72 ;  /* 0x00000010ff4d7819 */ /* 0x000fe20000011648 */
[C---:B------:R-:W-:Y:S01]  /*07d0*/  HADD2 R2, R137.reuse.H0_H0, c[0x0] [0x200] ;  /* 0x0000800089027630 */ /* 0x040fe20000000800 */
[----:B------:R-:W-:Y:S01]  /*07e0*/  PRMT R78, R79, 0x5410, RZ ;  /* 0x000054104f4e7816 */ /* 0x000fe200000000ff */
[C---:B------:R-:W-:Y:S01]  /*07f0*/  HADD2 R4, R137.reuse.H0_H0, c[0x0] [0x208] ;  /* 0x0000820089047630 */ /* 0x040fe20000000800 */
[----:B------:R-:W-:Y:S01]  /*0800*/  PRMT R80, R81, 0x5410, RZ ;  /* 0x0000541051507816 */ /* 0x000fe200000000ff */
[C---:B------:R-:W-:Y:S01]  /*0810*/  HADD2 R6, R137.reuse.H0_H0, c[0x0] [0x210] ;  /* 0x0000840089067630 */ /* 0x040fe20000000800 */
[----:B------:R-:W-:Y:S01]  /*0820*/  PRMT R82, R83, 0x5410, RZ ;  /* 0x0000541053527816 */ /* 0x000fe200000000ff */
        /* <DEDUP_REMOVED lines=17> */
[----:B------:R-:W-:Y:S01]  /*0940*/  PRMT R84, R85, 0x5410, RZ ;  /* 0x0000541055547816 */ /* 0x000fe200000000ff */
        /* <DEDUP_REMOVED lines=35> */
[----:B------:R-:W-:Y:S01]  /*0b80*/  IMAD.MOV.U32 R0, RZ, RZ, RZ ;  /* 0x000000ffff007224 */ /* 0x000fe200078e00ff */
[----:B------:R-:W-:Y:S01]  /*0b90*/  HFMA2 R102, -R3, c[0x0] [0x190].H0_H0, R4 ;  /* 0x2000640003667a31 */ /* 0x000fe20000000104 */
[----:B------:R-:W-:Y:S01]  /*0ba0*/  CS2R R2, SRZ ;  /* 0x0000000000027805 */ /* 0x000fe2000001ff00 */
[----:B------:R-:W-:Y:S01]  /*0bb0*/  HFMA2 R104, -R5, c[0x0] [0x190].H0_H0, R6 ;  /* 0x2000640005687a31 */ /* 0x000fe20000000106 */
[----:B------:R-:W-:Y:S01]  /*0bc0*/  LEA R105, R100, c[0x0][0x244], 0x1 ;  /* 0x0000910064697a11 */ /* 0x000fe200078e08ff */
[----:B------:R-:W-:Y:S01]  /*0bd0*/  HFMA2 R106, -R7, c[0x0] [0x190].H0_H0, R8 ;  /* 0x20006400076a7a31 */ /* 0x000fe20000000108 */
[----:B------:R-:W-:Y:S01]  /*0be0*/  LEA R107, R102, c[0x0][0x24c], 0x1 ;  /* 0x00009300666b7a11 */ /* 0x000fe200078e08ff */
[----:B------:R-:W-:Y:S01]  /*0bf0*/  CS2R R4, SRZ ;  /* 0x0000000000047805 */ /* 0x000fe2000001ff00 */
[----:B------:R-:W-:Y:S01]  /*0c00*/  LEA R109, R104, c[0x0][0x254], 0x1 ;  /* 0x00009500686d7a11 */ /* 0x000fe200078e08ff */
[----:B------:R-:W-:Y:S01]  /*0c10*/  CS2R R6, SRZ ;  /* 0x0000000000067805 */ /* 0x000fe2000001ff00 */
[----:B------:R-:W-:Y:S01]  /*0c20*/  LEA R129, R106, c[0x0][0x25c], 0x1 ;  /* 0x000097006a817a11 */ /* 0x000fe200078e08ff */
        /* <DEDUP_REMOVED lines=18> */
[----:B------:R-:W-:Y:S01]  /*0d50*/  IMAD.MOV.U32 R73, RZ, RZ, RZ ;  /* 0x000000ffff497224 */ /* 0x000fe200078e00ff */
        /* <DEDUP_REMOVED lines=24> */
[----:B------:R-:W-:Y:S02]  /*0ee0*/  PRMT R110, R129, 0x5410, RZ ;  /* 0x00005410816e7816 */ /* 0x000fe400000000ff */
[----:B------:R-:W-:-:S02]  /*0ef0*/  SHF.R.U32.HI R72, RZ, 0x10, R129 ;  /* 0x00000010ff487819 */ /* 0x000fc40000011681 */
.L_x_121:
[----:B------:R-:W-:Y:S01]  /*0f00*/  LDS.U16 R129, [R76] ;  /* 0x000000004c817984 */ /* 0x000fe20000000400 */
[----:B------:R-:W-:-:S03]  /*0f10*/  IADD3 R74, R74, 0x1, RZ ;  /* 0x000000014a4a7810 */ /* 0x000fc60007ffe0ff */
[----:B------:R-:W0:Y:S01]  /*0f20*/  LDS.U16 R130, [R77] ;  /* 0x000000004d827984 */ /* 0x000e220000000400 */
[----:B------:R-:W-:-:S03]  /*0f30*/  ISETP.GE.AND P1, PT, R74, c[0x0][0x178], PT ;  /* 0x00005e004a007a0c */ /* 0x000fc60003f26270 */
[----:B------:R-:W-:Y:S04]  /*0f40*/  LDS.U16 R131, [R78] ;  /* 0x000000004e837984 */ /* 0x000fe80000000400 */
[----:B------:R-:W1:Y:S04]  /*0f50*/  LDS.U16 R132, [R79] ;  /* 0x000000004f847984 */ /* 0x000e680000000400 */
[----:B------:R-:W-:Y:S04]  /*0f60*/  LDS.U16 R133, [R80] ;  /* 0x0000000050857984 */ /* 0x000fe80000000400 */
[----:B------:R-:W2:Y:S04]  /*0f70*/  LDS.U16 R134, [R81] ;  /* 0x0000000051867984 */ /* 0x000ea80000000400 */
[----:B------:R-:W-:Y:S04]  /*0f80*/  LDS.U16 R135, [R82] ;  /* 0x0000000052877984 */ /* 0x000fe80000000400 */
[----:B------:R-:W3:Y:S01]  /*0f90*/  LDS.U16 R136, [R83] ;  /* 0x0000000053887984 */ /* 0x000ee20000000400 */
[----:B0-----:R-:W-:-:S02]  /*0fa0*/  PRMT R129, R129, 0x5410, R130 ;  /* 0x0000541081817816 */ /* 0x001fc40000000082 */
[----:B-1----:R-:W-:-:S04]  /*0fb0*/  PRMT R132, R131, 0x5410, R132 ;  /* 0x0000541083847816 */ /* 0x002fc80000000084 */
[----:B------:R-:W-:Y:S01]  /*0fc0*/  HFMA2.MMA R131, R129, 1, 1, -R128 ;  /* 0x3c003c0081837835 */ /* 0x000fe20000100080 */
[----:B------:R-:W-:Y:S01]  /*0fd0*/  HADD2 R129, R132, -R127 ;  /* 0x8000007f84817230 */ /* 0x000fe20000000000 */
[----:B--2---:R-:W-:-:S06]  /*0fe0*/  PRMT R133, R133, 0x5410, R134 ;  /* 0x0000541085857816 */ /* 0x004fcc0000000086 */
[----:B------:R-:W-:Y:S02]  /*0ff0*/  HFMA2.MMA R130, R133, 1, 1, -R126 ;  /* 0x3c003c0085827835 */ /* 0x000fe4000010007e */
[----:B------:R-:W-:Y:S02]  /*1000*/  LOP3.LUT R126, R129, 0x80008000, R131, 0x48, !PT ;  /* 0x80008000817e7812 */ /* 0x000fe400078e4883 */
[----:B---3--:R-:W-:-:S05]  /*1010*/  PRMT R132, R135, 0x5410, R136 ;  /* 0x0000541087847816 */ /* 0x008fca0000000088 */
        /* <DEDUP_REMOVED lines=26> */
[----:B------:R-:W-:Y:S01]  /*11c0*/  HMUL2 R128, R128, c[0x0] [0x180] ;  /* 0x0000600080807a32 */ /* 0x000fe20000000000 */
[----:B------:R-:W-:Y:S01]  /*11d0*/  LOP3.LUT R126, R126, R127, RZ, 0xfc, !PT ;  /* 0x0000007f7e7e7212 */ /* 0x000fe200078efcff */
[----:B------:R-:W-:Y:S01]  /*11e0*/  HMNMX2 R125, |R125|, |R130|, PT ;  /* 0x400000827d7d7240 */ /* 0x000fe20003800200 */
[----:B------:R-:W-:-:S03]  /*11f0*/  LOP3.LUT R133, R133, R136, RZ, 0xfc, !PT ;  /* 0x0000008885857212 */ /* 0x000fc600078efcff */
[----:B------:R-:W-:Y:S01]  /*1200*/  HFMA2.MMA R131, R128, 1, 1, R131 ;  /* 0x3c003c0080837835 */ /* 0x000fe20000000083 */
[----:B------:R-:W-:Y:S01]  /*1210*/  LOP3.LUT R125, R125, R134, RZ, 0xfc, !PT ;  /* 0x000000867d7d7212 */ /* 0x000fe200078efcff */
[----:B------:R-:W-:Y:S01]  /*1220*/  HFMA2.MMA R126, R126, c[0x0][0x180], -RZ ;  /* 0x000060007e7e7a35 */ /* 0x000fe200001000ff */
[----:B------:R-:W-:-:S03]  /*1230*/  HMUL2 R127, R133, c[0x0] [0x180] ;  /* 0x00006000857f7a32 */ /* 0x000fc60000000000 */
[----:B------:R-:W-:Y:S02]  /*1240*/  HMUL2 R125, R125, c[0x0] [0x180] ;  /* 0x000060007d7d7a32 */ /* 0x000fe40000000000 */
[----:B------:R-:W-:Y:S01]  /*1250*/  HFMA2.MMA R130, R126, 1, 1, R130 ;  /* 0x3c003c007e827835 */ /* 0x000fe20000000082 */
[----:B------:R-:W-:Y:S01]  /*1260*/  HADD2 R129, R127, R129 ;  /* 0x000000817f817230 */ /* 0x000fe20000000000 */
[----:B------:R-:W-:Y:S01]  /*1270*/  PRMT R133, R131, 0x7610, R133 ;  /* 0x0000761083857816 */ /* 0x000fe20000000085 */
[----:B------:R-:W-:Y:S01]  /*1280*/  HADD2 R132, R125, R132 ;  /* 0x000000847d847230 */ /* 0x000fe20000000000 */
[----:B------:R-:W-:Y:S02]  /*1290*/  SHF.R.U32.HI R134, RZ, 0x10, R131 ;  /* 0x00000010ff867819 */ /* 0x000fe40000011683 */
[----:B------:R-:W-:Y:S01]  /*12a0*/  SHF.R.U32.HI R136, RZ, 0x10, R129 ;  /* 0x00000010ff887819 */ /* 0x000fe20000011681 */
[----:B------:R-:W-:Y:S01]  /*12b0*/  STS.U16 [R76], R133 ;  /* 0x000000854c007388 */ /* 0x000fe20000000400 */
[----:B------:R-:W-:-:S02]  /*12c0*/  PRMT R139, R132, 0x7610, R139 ;  /* 0x00007610848b7816 */ /* 0x000fc4000000008b */
[----:B------:R-:W-:Y:S01]  /*12d0*/  PRMT R135, R130, 0x7610, R135 ;  /* 0x0000761082877816 */ /* 0x000fe20000000087 */
[----:B------:R-:W-:Y:S01]  /*12e0*/  STS.U16 [R77], R134 ;  /* 0x000000864d007388 */ /* 0x000fe20000000400 */
[----:B------:R-:W-:Y:S02]  /*12f0*/  SHF.R.U32.HI R130, RZ, 0x10, R130 ;  /* 0x00000010ff827819 */ /* 0x000fe40000011682 */
        /* <DEDUP_REMOVED lines=216> */
[----:B------:R-:W-:Y:S01]  /*2080*/  HMNMX2 R121, |R122|, |R114|, PT ;  /* 0x400000727a797240 */ /* 0x000fe20003800200 */
[----:B------:R-:W-:-:S02]  /*2090*/  LOP3.LUT R116, R116, R119, RZ, 0xfc, !PT ;  /* 0x0000007774747212 */ /* 0x000fc400078efcff */
[----:B------:R-:W-:Y:S01]  /*20a0*/  LOP3.LUT R119, R122, 0x80008000, R115, 0x48, !PT ;  /* 0x800080007a777812 */ /* 0x000fe200078e4873 */
[----:B------:R-:W-:Y:S01]  /*20b0*/  HMNMX2 R122, |R122|, |R115|, PT ;  /* 0x400000737a7a7240 */ /* 0x000fe20003800200 */
[----:B------:R-:W-:Y:S01]  /*20c0*/  LOP3.LUT R121, R121, R124, RZ, 0xfc, !PT ;  /* 0x0000007c79797212 */ /* 0x000fe200078efcff */
[C---:B------:R-:W-:Y:S01]  /*20d0*/  HMNMX2 R120, |R116|.reuse, |R112|, PT ;  /* 0x4000007074787240 */ /* 0x040fe20003800200 */
[----:B------:R-:W-:Y:S02]  /*20e0*/  IMAD.MOV.U32 R124, RZ, RZ, R129 ;  /* 0x000000ffff7c7224 */ /* 0x000fe400078e0081 */
[----:B------:R-:W-:Y:S01]  /*20f0*/  LOP3.LUT R119, R122, R119, RZ, 0xfc, !PT ;  /* 0x000000777a777212 */ /* 0x000fe200078efcff */
[----:B------:R-:W-:Y:S01]  /*2100*/  HMUL2 R139, R121, c[0x0] [0x180] ;  /* 0x00006000798b7a32 */ /* 0x000fe20000000000 */
[C---:B------:R-:W-:Y:S01]  /*2110*/  LOP3.LUT R121, R116.reuse, 0x80008000, R112, 0x48, !PT ;  /* 0x8000800074797812 */ /* 0x040fe200078e4870 */
[----:B------:R-:W-:Y:S02]  /*2120*/  IMAD.MOV.U32 R122, RZ, RZ, R131 ;  /* 0x000000ffff7a7224 */ /* 0x000fe400078e0083 */
[----:B------:R-:W-:Y:S01]  /*2130*/  HADD2 R118, R139, R115 ;  /* 0x000000738b767230 */ /* 0x000fe20000000000 */
[----:B------:R-:W-:Y:S01]  /*2140*/  LOP3.LUT R115, R116, 0x80008000, R113, 0x48, !PT ;  /* 0x8000800074737812 */ /* 0x000fe200078e4871 */
[----:B------:R-:W-:Y:S01]  /*2150*/  HMNMX2 R116, |R116|, |R113|, PT ;  /* 0x4000007174747240 */ /* 0x000fe20003800200 */
[----:B------:R-:W-:Y:S01]  /*2160*/  HFMA2.MMA R140, R119, c[0x0][0x180], -RZ ;  /* 0x00006000778c7a35 */ /* 0x000fe200001000ff */
[----:B------:R-:W-:-:S02]  /*2170*/  LOP3.LUT R120, R120, R121, RZ, 0xfc, !PT ;  /* 0x0000007978787212 */ /* 0x000fc400078efcff */
[----:B------:R-:W-:Y:S02]  /*2180*/  PRMT R119, R118, 0x7610, R119 ;  /* 0x0000761076777816 */ /* 0x000fe40000000077 */
[----:B------:R-:W-:Y:S01]  /*2190*/  LOP3.LUT R115, R116, R115, RZ, 0xfc, !PT ;  /* 0x0000007374737212 */ /* 0x000fe200078efcff */
[----:B------:R-:W-:Y:S01]  /*21a0*/  HFMA2.MMA R114, R140, 1, 1, R114 ;  /* 0x3c003c008c727835 */ /* 0x000fe20000000072 */
[----:B------:R-:W-:Y:S01]  /*21b0*/  HMUL2 R141, R120, c[0x0] [0x180] ;  /* 0x00006000788d7a32 */ /* 0x000fe20000000000 */
[----:B------:R-:W-:Y:S01]  /*21c0*/  SHF.R.U32.HI R118, RZ, 0x10, R118 ;  /* 0x00000010ff767819 */ /* 0x000fe20000011676 */
[----:B------:R0:W-:Y:S01]  /*21d0*/  STS.U16 [R102], R119 ;  /* 0x0000007766007388 */ /* 0x0001e20000000400 */
[----:B------:R-:W-:Y:S01]  /*21e0*/  IMAD.MOV.U32 R120, RZ, RZ, R123 ;  /* 0x000000ffff787224 */ /* 0x000fe200078e007b */
[----:B------:R-:W-:Y:S01]  /*21f0*/  HFMA2.MMA R142, R115, c[0x0][0x180], -RZ ;  /* 0x00006000738e7a35 */ /* 0x000fe200001000ff */
[----:B------:R-:W-:Y:S01]  /*2200*/  HADD2 R113, R141, R113 ;  /* 0x000000718d717230 */ /* 0x000fe20000000000 */
[----:B------:R1:W-:Y:S01]  /*2210*/  STS.U16 [R103], R118 ;  /* 0x0000007667007388 */ /* 0x0003e20000000400 */
[----:B------:R-:W-:Y:S01]  /*2220*/  HMUL2 R115, R117, c[0x0] [0x180] ;  /* 0x0000600075737a32 */ /* 0x000fe20000000000 */
[----:B------:R-:W-:Y:S01]  /*2230*/  IMAD.MOV.U32 R123, RZ, RZ, R130 ;  /* 0x000000ffff7b7224 */ /* 0x000fe200078e0082 */
[----:B------:R-:W-:Y:S01]  /*2240*/  PRMT R121, R114, 0x7610, R121 ;  /* 0x0000761072797816 */ /* 0x000fe20000000079 */
[----:B------:R-:W-:Y:S01]  /*2250*/  HFMA2.MMA R112, R142, 1, 1, R112 ;  /* 0x3c003c008e707835 */ /* 0x000fe20000000070 */
[----:B------:R-:W-:Y:S01]  /*2260*/  SHF.R.U32.HI R114, RZ, 0x10, R114 ;  /* 0x00000010ff727819 */ /* 0x000fe20000011672 */
[----:B------:R-:W-:Y:S01]  /*2270*/  HADD2 R111, R115, R111 ;  /* 0x0000006f736f7230 */ /* 0x000fe20000000000 */
[----:B------:R-:W-:Y:S01]  /*2280*/  PRMT R117, R113, 0x7610, R117 ;  /* 0x0000761071757816 */ /* 0x000fe20000000075 */
[----:B------:R2:W-:Y:S01]  /*2290*/  STS.U16 [R104], R121 ;  /* 0x0000007968007388 */ /* 0x0005e20000000400 */
[----:B------:R-:W-:Y:S01]  /*22a0*/  SHF.R.U32.HI R116, RZ, 0x10, R113 ;  /* 0x00000010ff747819 */ /* 0x000fe20000011671 */
[----:B0-----:R-:W-:Y:S01]  /*22b0*/  IMAD.MOV.U32 R119, RZ, RZ, R133 ;  /* 0x000000ffff777224 */ /* 0x001fe200078e0085 */
[----:B-1----:R-:W-:Y:S01]  /*22c0*/  PRMT R118, R111, 0x7610, R118 ;  /* 0x000076106f767816 */ /* 0x002fe20000000076 */
[----:B------:R0:W-:Y:S01]  /*22d0*/  STS.U16 [R105], R114 ;  /* 0x0000007269007388 */ /* 0x0001e20000000400 */
[----:B------:R-:W-:-:S02]  /*22e0*/  SHF.R.U32.HI R111, RZ, 0x10, R111 ;  /* 0x00000010ff6f7819 */ /* 0x000fc4000001166f */
[----:B------:R-:W-:Y:S01]  /*22f0*/  PRMT R113, R112, 0x7610, R113 ;  /* 0x0000761070717816 */ /* 0x000fe20000000071 */
[----:B------:R1:W-:Y:S01]  /*2300*/  STS.U16 [R106], R117 ;  /* 0x000000756a007388 */ /* 0x0003e20000000400 */
[----:B------:R-:W-:Y:S01]  /*2310*/  SHF.R.U32.HI R112, RZ, 0x10, R112 ;  /* 0x00000010ff707819 */ /* 0x000fe20000011670 */
[----:B--2---:R-:W-:Y:S02]  /*2320*/  IMAD.MOV.U32 R121, RZ, RZ, R132 ;  /* 0x000000ffff797224 */ /* 0x004fe400078e0084 */
        /* <DEDUP_REMOVED lines=11> */
[----:B0-----:R-:W-:Y:S02]  /*23e0*/  IMAD.MOV.U32 R111, RZ, RZ, R115 ;  /* 0x000000ffff6f7224 */ /* 0x001fe400078e0073 */
[----:B------:R-:W-:Y:S01]  /*23f0*/  IMAD.MOV.U32 R115, RZ, RZ, R139 ;  /* 0x000000ffff737224 */ /* 0x000fe200078e008b */
[----:B------:R-:W-:Y:S06]  /*2400*/  BAR.SYNC 0x0 ;  /* 0x0000000000007b1d */ /* 0x000fec0000000000 */
[----:B------:R-:W-:Y:S05]  /*2410*/  @!P0 BRA `(.L_x_107) ;  /* 0x0000761000008947 */ /* 0x000fea0003800000 */
[----:B------:R-:W-:Y:S02]  /*2420*/  HSET2.BF.LE.AND R129, R138.H0_H0, c[0x0] [0x260], PT ;  /* 0x000098008a817633 */ /* 0x000fe40003803880 */
[----:B------:R-:W-:-:S02]  /*2430*/  HADD2 R130, R137.H0_H0, c[0x0] [0x260] ;  /* 0x0000980089827630 */ /* 0x000fc40000000800 */
[----:B------:R-:W-:Y:S02]  /*2440*/  HSET2.BF.LE.AND R131, R138.H0_H0, c[0x0] [0x268], PT ;  /* 0x00009a008a837633 */ /* 0x000fe40003803880 */
[----:B------:R-:W-:Y:S02]  /*2450*/  HADD2 R132, R137.H0_H0, c[0x0] [0x268] ;  /* 0x00009a0089847630 */ /* 0x000fe40000000800 */
[----:B------:R-:W-:Y:S02]  /*2460*/  HFMA2 R129, -R129, c[0x0] [0x190].H0_H0, R130 ;  /* 0x2000640081817a31 */ /* 0x000fe40000000182 */
[----:B------:R-:W-:-:S03]  /*2470*/  HFMA2 R131, -R131, c[0x0] [0x190].H0_H0, R132 ;  /* 0x2000640083837a31 */ /* 0x000fc60000000184 */
        /* <DEDUP_REMOVED lines=25> */
[----:B------:R-:W-:Y:S01]  /*2610*/  PRMT R134, R134, 0x5410, RZ ;  /* 0x0000541086867816 */ /* 0x000fe200000000ff */
[----:B------:R-:W-:Y:S01]  /*2620*/  HMUL2 R133, R129, c[0x0] [0x180] ;  /* 0x0000600081857a32 */ /* 0x000fe20000000000 */
[----:B------:R-:W-:Y:S01]  /*2630*/  LOP3.LUT R135, R135, R136, RZ, 0xfc, !PT ;  /* 0x0000008887877212 */ /* 0x000fe200078efcff */
[----:B------:R-:W-:-:S03]  /*2640*/  IMAD.MOV.U32 R129, RZ, RZ, c[0x0][0x1ac] ;  /* 0x00006b00ff817624 */ /* 0x000fc600078e00ff */
[----:B------:R-:W-:Y:S01]  /*2650*/  PRMT R134, R135, 0x7610, R134 ;  /* 0x0000761087867816 */ /* 0x000fe20000000086 */
[----:B------:R-:W-:Y:S01]  /*2660*/  HFMA2.MMA R71, R133, 1, 1, R71 ;  /* 0x3c003c0085477835 */ /* 0x000fe20000000047 */
[----:B------:R-:W-:-:S03]  /*2670*/  ISETP.NE.AND P2, PT, R129, 0x5, PT ;  /* 0x000000058100780c */ /* 0x000fc60003f45270 */
[----:B------:R-:W-:-:S04]  /*2680*/  HMUL2 R134, R134, c[0x0] [0x180] ;  /* 0x0000600086867a32 */ /* 0x000fc80000000000 */
[----:B------:R-:W-:Y:S02]  /*2690*/  HADD2 R70, R134.H0_H0, R70.H0_H0 ;  /* 0x2000004686467230 */ /* 0x000fe40000000800 */
        /* <DEDUP_REMOVED lines=11> */
[----:B------:R-:W-:Y:S02]  /*2750*/  HADD2 R131, R137.H0_H0, c[0x0] [0x270] ;  /* 0x00009c0089837630 */ /* 0x000fe40000000800 */
[----:B------:R-:W-:-:S02]  /*2760*/  HSET2.BF.LE.AND R132, R138.H0_H0, c[0x0] [0x278], PT ;  /* 0x00009e008a847633 */ /* 0x000fc40003803880 */
[----:B------:R-:W-:Y:S02]  /*2770*/  HFMA2 R130, -R130, c[0x0] [0x190].H0_H0, R131 ;  /* 0x2000640082827a31 */ /* 0x000fe40000000183 */
[C---:B------:R-:W-:Y:S02]  /*2780*/  HADD2 R133, R137.reuse.H0_H0, c[0x0] [0x278] ;  /* 0x00009e0089857630 */ /* 0x040fe40000000800 */
[----:B------:R-:W-:Y:S01]  /*2790*/  HSET2.BF.LE.AND R134, R138.H0_H0, c[0x0] [0x280], PT ;  /* 0x0000a0008a867633 */ /* 0x000fe20003803880 */
[----:B------:R-:W-:Y:S01]  /*27a0*/  LEA R131, R130, c[0x0][0x274], 0x1 ;  /* 0x00009d0082837a11 */ /* 0x000fe200078e08ff */
[----:B------:R-:W-:Y:S02]  /*27b0*/  HFMA2 R132, -R132, c[0x0] [0x190].H0_H0, R133 ;  /* 0x2000640084847a31 */ /* 0x000fe40000000185 */
[----:B------:R-:W-:Y:S01]  /*27c0*/  HADD2 R135, R137.H0_H0, c[0x0] [0x280] ;  /* 0x0000a00089877630 */ /* 0x000fe20000000800 */
[----:B------:R-:W-:Y:S02]  /*27d0*/  PRMT R130, R131, 0x5410, RZ ;  /* 0x0000541083827816 */ /* 0x000fe400000000ff */
[----:B------:R-:W-:Y:S01]  /*27e0*/  SHF.R.U32.HI R131, RZ, 0x10, R131 ;  /* 0x00000010ff837819 */ /* 0x000fe20000011683 */
[----:B------:R-:W-:Y:S01]  /*27f0*/  HFMA2 R134, -R134, c[0x0] [0x190].H0_H0, R135 ;  /* 0x2000640086867a31 */ /* 0x000fe20000000187 */
        /* <DEDUP_REMOVED lines=64> */
[----:B------:R-:W-:Y:S02]  /*2c00*/  HFMA2 R130, -R130, c[0x0] [0x190].H0_H0, R131 ;  /* 0x2000640082827a31 */ /* 0x000fe40000000183 */
[C---:B------:R-:W-:Y:S02]  /*2c10*/  HADD2 R133, R137.reuse.H0_H0, c[0x0] [0x290] ;  /* 0x0000a40089857630 */ /* 0x040fe40000000800 */
[----:B------:R-:W-:Y:S01]  /*2c20*/  HSET2.BF.LE.AND R134, R138.H0_H0, c[0x0] [0x298], PT ;  /* 0x0000a6008a867633 */ /* 0x000fe20003803880 */
[----:B------:R-:W-:Y:S01]  /*2c30*/  LEA R131, R130, c[0x0][0x28c], 0x1 ;  /* 0x0000a30082837a11 */ /* 0x000fe200078e08ff */
[----:B------:R-:W-:Y:S02]  /*2c40*/  HFMA2 R132, -R132, c[0x0] [0x190].H0_H0, R133 ;  /* 0x2000640084847a31 */ /* 0x000fe40000000185 */
[----:B------:R-:W-:Y:S01]  /*2c50*/  HADD2 R135, R137.H0_H0, c[0x0] [0x298] ;  /* 0x0000a60089877630 */ /* 0x000fe20000000800 */
[----:B------:R-:W-:-:S02]  /*2c60*/  PRMT R130, R131, 0x5410, RZ ;  /* 0x0000541083827816 */ /* 0x000fc400000000ff */
[----:B------:R-:W-:Y:S01]  /*2c70*/  SHF.R.U32.HI R131, RZ, 0x10, R131 ;  /* 0x00000010ff837819 */ /* 0x000fe20000011683 */
[----:B------:R-:W-:Y:S01]  /*2c80*/  HFMA2 R134, -R134, c[0x0] [0x190].H0_H0, R135 ;  /* 0x2000640086867a31 */ /* 0x000fe20000000187 */
        /* <DEDUP_REMOVED lines=138> */
[----:B------:R-:W-:-:S03]  /*3530*/  HADD2 R133, R137.H0_H0, c[0x0] [0x2c0] ;  /* 0x0000b00089857630 */ /* 0x000fc60000000800 */
[----:B------:R-:W-:Y:S01]  /*3540*/  LEA R131, R130, c[0x0][0x2bc], 0x1 ;  /* 0x0000af0082837a11 */ /* 0x000fe200078e08ff */
[----:B------:R-:W-:-:S03]  /*3550*/  HFMA2 R132, -R132, c[0x0] [0x190].H0_H0, R133 ;  /* 0x2000640084847a31 */ /* 0x000fc60000000185 */
        /* <DEDUP_REMOVED lines=43> */
[C---:B------:R-:W-:Y:S02]  /*3810*/  HADD2 R133, R137.reuse.H0_H0, c[0x0] [0x2d0] ;  /* 0x0000b40089857630 */ /* 0x040fe40000000800 */
[----:B------:R-:W-:Y:S02]  /*3820*/  HFMA2 R130, -R130, c[0x0] [0x190].H0_H0, R131 ;  /* 0x2000640082827a31 */ /* 0x000fe40000000183 */
[----:B------:R-:W-:Y:S02]  /*3830*/  HFMA2 R133, -R132, c[0x0] [0x190].H0_H0, R133 ;  /* 0x2000640084857a31 */ /* 0x000fe40000000185 */
[----:B------:R-:W-:Y:S01]  /*3840*/  HSET2.BF.LE.AND R134, R138.H0_H0, c[0x0] [0x2d8], PT ;  /* 0x0000b6008a867633 */ /* 0x000fe20003803880 */
[----:B------:R-:W-:Y:S01]  /*3850*/  LEA R132, R130, c[0x0][0x2cc], 0x1 ;  /* 0x0000b30082847a11 */ /* 0x000fe200078e08ff */
[----:B------:R-:W-:Y:S01]  /*3860*/  HADD2 R135, R137.H0_H0, c[0x0] [0x2d8] ;  /* 0x0000b60089877630 */ /* 0x000fe20000000800 */
[----:B------:R-:W-:Y:S02]  /*3870*/  LEA R133, R133, c[0x0][0x2d4], 0x1 ;  /* 0x0000b50085857a11 */ /* 0x000fe400078e08ff */
[----:B------:R-:W-:Y:S01]  /*3880*/  PRMT R130, R132, 0x5410, RZ ;  /* 0x0000541084827816 */ /* 0x000fe200000000ff */
[----:B------:R-:W-:Y:S01]  /*3890*/  HFMA2 R134, -R134, c[0x0] [0x190].H0_H0, R135 ;  /* 0x2000640086867a31 */ /* 0x000fe20000000187 */
        /* <DEDUP_REMOVED lines=107> */
[C---:B------:R-:W-:Y:S02]  /*3f50*/  HADD2 R133, R137.reuse.H0_H0, c[0x0] [0x300] ;  /* 0x0000c00089857630 */ /* 0x040fe40000000800 */
[----:B------:R-:W-:Y:S02]  /*3f60*/  HFMA2 R130, -R130, c[0x0] [0x190].H0_H0, R131 ;  /* 0x2000640082827a31 */ /* 0x000fe40000000183 */
[----:B------:R-:W-:Y:S02]  /*3f70*/  HFMA2 R133, -R132, c[0x0] [0x190].H0_H0, R133 ;  /* 0x2000640084857a31 */ /* 0x000fe40000000185 */
[----:B------:R-:W-:Y:S01]  /*3f80*/  HSET2.BF.LE.AND R134, R138.H0_H0, c[0x0] [0x308], PT ;  /* 0x0000c2008a867633 */ /* 0x000fe20003803880 */
[----:B------:R-:W-:Y:S01]  /*3f90*/  LEA R132, R130, c[0x0][0x2fc], 0x1 ;  /* 0x0000bf0082847a11 */ /* 0x000fe200078e08ff */
[----:B------:R-:W-:Y:S01]  /*3fa0*/  HADD2 R135, R137.H0_H0, c[0x0] [0x308] ;  /* 0x0000c20089877630 */ /* 0x000fe20000000800 */
[----:B------:R-:W-:-:S02]  /*3fb0*/  LEA R133, R133, c[0x0][0x304], 0x1 ;  /* 0x0000c10085857a11 */ /* 0x000fc400078e08ff */
[----:B------:R-:W-:Y:S01]  /*3fc0*/  PRMT R130, R132, 0x5410, RZ ;  /* 0x0000541084827816 */ /* 0x000fe200000000ff */
[----:B------:R-:W-:Y:S01]  /*3fd0*/  HFMA2 R134, -R134, c[0x0] [0x190].H0_H0, R135 ;  /* 0x2000640086867a31 */ /* 0x000fe20000000187 */
        /* <DEDUP_REMOVED lines=42> */
[----:B0-----:R-:W-:Y:S01]  /*4280*/  IMAD.MOV.U32 R36, RZ, RZ, R135 ;  /* 0x000000ffff247224 */ /* 0x001fe200078e0087 */
        /* <DEDUP_REMOVED lines=516> */
[C---:B------:R-:W-:Y:S02]  /*62d0*/  HADD2 R131, R137.reuse.H0_H0, c[0x0] [0x3d0] ;  /* 0x0000f40089837630 */ /* 0x040fe40000000800 */
[----:B------:R-:W-:-:S02]  /*62e0*/  HADD2 R132, R137.H0_H0, c[0x0] [0x3d8] ;  /* 0x0000f60089847630 */ /* 0x000fc40000000800 */
[----:B------:R-:W-:Y:S02]  /*62f0*/  HFMA2 R130, -R130, c[0x0] [0x190].H0_H0, R131 ;  /* 0x2000640082827a31 */ /* 0x000fe40000000183 */
[----:B------:R-:W-:-:S03]  /*6300*/  HSET2.BF.LE.AND R131, R138.H0_H0, c[0x0] [0x3d8], PT ;  /* 0x0000f6008a837633 */ /* 0x000fc60003803880 */
[----:B------:R-:W-:Y:S02]  /*6310*/  LEA R130, R130, c[0x0][0x3d4], 0x1 ;  /* 0x0000f50082827a11 */ /* 0x000fe400078e08ff */
[----:B------:R-:W-:Y:S02]  /*6320*/  HFMA2 R132, -R131, c[0x0] [0x190].H0_H0, R132 ;  /* 0x2000640083847a31 */ /* 0x000fe40000000184 */
        /* <DEDUP_REMOVED lines=21> */
[----:B0-----:R-:W-:Y:S01]  /*6480*/  IMAD.MOV.U32 R13, RZ, RZ, R134 ;  /* 0x000000ffff0d7224 */ /* 0x001fe200078e0086 */
        /* <DEDUP_REMOVED lines=93> */
[----:B------:R-:W-:Y:S05]  /*6a60*/  @!P2 BRA `(.L_x_112) ;  /* 0x00002f300000a947 */ /* 0x000fea0003800000 */
[----:B------:R-:W-:Y:S01]  /*6a70*/  HSET2.BF.LE.AND R130, R138.H0_H0, c[0x0] [0x400], PT ;  /* 0x000100008a827633 */ /* 0x000fe20003803880 */
[----:B------:R-:W-:Y:S01]  /*6a80*/  ISETP.NE.AND P2, PT, R129, 0x1a, PT ;  /* 0x0000001a8100780c */ /* 0x000fe20003f45270 */
[----:B------:R-:W-:-:S02]  /*6a90*/  HADD2 R131, R137.H0_H0, c[0x0] [0x400] ;  /* 0x0001000089837630 */ /* 0x000fc40000000800 */
[----:B------:R-:W-:Y:S02]  /*6aa0*/  HADD2 R132, R137.H0_H0, c[0x0] [0x408] ;  /* 0x0001020089847630 */ /* 0x000fe40000000800 */
        /* <DEDUP_REMOVED lines=688> */
[----:B------:R-:W-:Y:S02]  /*95b0*/  HSET2.BF.LE.AND R129, R138.H0_H0, c[0x0] [0x510], PT ;  /* 0x000144008a817633 */ /* 0x000fe40003803880 */
        /* <DEDUP_REMOVED lines=45> */
[----:B------:R-:W-:Y:S05]  /*9890*/  BRA `(.L_x_107) ;  /* 0x0000019000007947 */ /* 0x000fea0003800000 */
.L_x_120:
[----:B------:R-:W-:Y:S06]  /*98a0*/  BAR.SYNC 0x0 ;  /* 0x0000000000007b1d */ /* 0x000fec0000000000 */
[----:B------:R-:W-:Y:S05]  /*98b0*/  BRA `(.L_x_107) ;  /* 0x0000017000007947 */ /* 0x000fea0003800000 */
.L_x_119:
[----:B------:R-:W-:Y:S06]  /*98c0*/  BAR.SYNC 0x0 ;  /* 0x0000000000007b1d */ /* 0x000fec0000000000 */
[----:B------:R-:W-:Y:S05]  /*98d0*/  BRA `(.L_x_107) ;  /* 0x0000015000007947 */ /* 0x000fea0003800000 */
.L_x_118:
[----:B------:R-:W-:Y:S06]  /*98e0*/  BAR.SYNC 0x0 ;  /* 0x0000000000007b1d */ /* 0x000fec0000000000 */
[----:B------:R-:W-:Y:S05]  /*98f0*/  BRA `(.L_x_107) ;  /* 0x0000013000007947 */ /* 0x000fea0003800000 */
.L_x_117:
[----:B------:R-:W-:Y:S06]  /*9900*/  BAR.SYNC 0x0 ;  /* 0x0000000000007b1d */ /* 0x000fec0000000000 */
[----:B------:R-:W-:Y:S05]  /*9910*/  BRA `(.L_x_107) ;  /* 0x0000011000007947 */ /* 0x000fea0003800000 */
.L_x_116:
[----:B------:R-:W-:Y:S06]  /*9920*/  BAR.SYNC 0x0 ;  /* 0x0000000000007b1d */ /* 0x000fec0000000000 */
[----:B------:R-:W-:Y:S05]  /*9930*/  BRA `(.L_x_107) ;  /* 0x000000f000007947 */ /* 0x000fea0003800000 */
.L_x_115:
[----:B------:R-:W-:Y:S06]  /*9940*/  BAR.SYNC 0x0 ;  /* 0x0000000000007b1d */ /* 0x000fec0000000000 */
[----:B------:R-:W-:Y:S05]  /*9950*/  BRA `(.L_x_107) ;  /* 0x000000d000007947 */ /* 0x000fea0003800000 */
.L_x_114:
[----:B------:R-:W-:Y:S06]  /*9960*/  BAR.SYNC 0x0 ;  /* 0x0000000000007b1d */ /* 0x000fec0000000000 */
[----:B------:R-:W-:Y:S05]  /*9970*/  BRA `(.L_x_107) ;  /* 0x000000b000007947 */ /* 0x000fea0003800000 */
.L_x_113:
[----:B------:R-:W-:Y:S06]  /*9980*/  BAR.SYNC 0x0 ;  /* 0x0000000000007b1d */ /* 0x000fec0000000000 */
[----:B------:R-:W-:Y:S05]  /*9990*/  BRA `(.L_x_107) ;  /* 0x0000009000007947 */ /* 0x000fea0003800000 */
.L_x_112:
[----:B------:R-:W-:Y:S06]  /*99a0*/  BAR.SYNC 0x0 ;  /* 0x0000000000007b1d */ /* 0x000fec0000000000 */
[----:B------:R-:W-:Y:S05]  /*99b0*/  BRA `(.L_x_107) ;  /* 0x0000007000007947 */ /* 0x000fea0003800000 */
.L_x_111:
[----:B------:R-:W-:Y:S06]  /*99c0*/  BAR.SYNC 0x0 ;  /* 0x0000000000007b1d */ /* 0x000fec0000000000 */
[----:B------:R-:W-:Y:S05]  /*99d0*/  BRA `(.L_x_107) ;  /* 0x0000005000007947 */ /* 0x000fea0003800000 */
.L_x_110:
[----:B------:R-:W-:Y:S06]  /*99e0*/  BAR.SYNC 0x0 ;  /* 0x0000000000007b1d */ /* 0x000fec0000000000 */
[----:B------:R-:W-:Y:S05]  /*99f0*/  BRA `(.L_x_107) ;  /* 0x0000003000007947 */ /* 0x000fea0003800000 */
.L_x_109:
[----:B------:R-:W-:Y:S06]  /*9a00*/  BAR.SYNC 0x0 ;  /* 0x0000000000007b1d */ /* 0x000fec0000000000 */
[----:B------:R-:W-:Y:S05]  /*9a10*/  BRA `(.L_x_107) ;  /* 0x0000001000007947 */ /* 0x000fea0003800000 */
.L_x_108:
[----:B------:R-:W-:Y:S06]  /*9a20*/  BAR.SYNC 0x0 ;  /* 0x0000000000007b1d */ /* 0x000fec0000000000 */
.L_x_107:
[----:B------:R-:W-:Y:S01]  /*9a30*/  @P1 CALL.REL.NOINC `(.L_x_106) ;  /* 0x0000001000001944 */ /* 0x000fe20003c00000 */
[----:B------:R-:W-:Y:S05]  /*9a40*/  BRA `(.L_x_121) ;  /* 0xffff74b000007947 */ /* 0x000fea000383ffff */
.L_x_106:
[----:B------:R-:W0:Y:S01]  /*9a50*/  S2R R3, SR_TID.X ;  /* 0x0000000000037919 */ /* 0x000e220000002100 */
[----:B------:R-:W-:-:S02]  /*9a60*/  ULDC UR6, c[0x0][0x1bc] ;  /* 0x00006f0000067ab9 */ /* 0x000fc40000000800 */
[----:B------:R-:W-:-:S04]  /*9a70*/  UIADD3 UR4, UR6, 0x3ff, URZ ;  /* 0x000003ff06047890 */ /* 0x000fc8000fffe03f */
[----:B------:R-:W-:-:S04]  /*9a80*/  USHF.R.S32.HI UR5, URZ, 0x1f, UR4 ;  /* 0x0000001f3f057899 */ /* 0x000fc80008011404 */
[----:B------:R-:W-:-:S04]  /*9a90*/  ULEA.HI UR5, UR5, UR4, URZ, 0xa ;  /* 0x0000000405057291 */ /* 0x000fc8000f8f503f */
[----:B------:R-:W-:Y:S01]  /*9aa0*/  USHF.R.S32.HI UR5, URZ, 0xa, UR5 ;  /* 0x0000000a3f057899 */ /* 0x000fe20008011405 */
[----:B0-----:R-:W-:-:S05]  /*9ab0*/  SHF.R.U32.HI R0, RZ, 0x5, R3 ;  /* 0x00000005ff007819 */ /* 0x001fca0000011603 */
[----:B------:R-:W-:-:S13]  /*9ac0*/  ISETP.GE.AND P0, PT, R0, UR5, PT ;  /* 0x0000000500007c0c */ /* 0x000fda000bf06270 */
[----:B------:R-:W-:Y:S05]  /*9ad0*/  @P0 EXIT ;  /* 0x000000000000094d */ /* 0x000fea0003800000 */
[----:B------:R-:W0:Y:S01]  /*9ae0*/  S2UR UR4, SR_CTAID.X ;  /* 0x00000000000479c3 */ /* 0x000e220000002500 */
[----:B------:R-:W-:Y:S01]  /*9af0*/  LOP3.LUT R3, R3, 0x1f, RZ, 0xc0, !PT ;  /* 0x0000001f03037812 */ /* 0x000fe200078ec0ff */
[----:B------:R-:W-:Y:S01]  /*9b00*/  UIADD3 UR6, UR6, 0x1f, URZ ;  /* 0x0000001f06067890 */ /* 0x000fe2000fffe03f */
[----:B------:R-:W-:Y:S01]  /*9b10*/  IMAD.MOV.U32 R13, RZ, RZ, RZ ;  /* 0x000000ffff0d7224 */ /* 0x000fe200078e00ff */
[----:B------:R-:W-:Y:S01]  /*9b20*/  ULDC UR5, c[0x0][0x174] ;  /* 0x00005d0000057ab9 */ /* 0x000fe20000000800 */
[----:B------:R-:W-:Y:S01]  /*9b30*/  IMAD.MOV.U32 R5, RZ, RZ, RZ ;  /* 0x000000ffff057224 */ /* 0x000fe200078e00ff */
[----:B------:R-:W-:Y:S01]  /*9b40*/  USHF.R.S32.HI UR7, URZ, 0x1f, UR6 ;  /* 0x0000001f3f077899 */ /* 0x000fe20008011406 */
[--C-:B------:R-:W-:Y:S01]  /*9b50*/  IMAD R0, R0, 0x400, R3.reuse ;  /* 0x0000040000007824 */ /* 0x100fe200078e0203 */
[----:B------:R-:W-:Y:S01]  /*9b60*/  ULDC.64 UR8, c[0x0][0x168] ;  /* 0x00005a0000087ab9 */ /* 0x000fe20000000a00 */
[----:B------:R-:W-:Y:S01]  /*9b70*/  IMAD.MOV.U32 R4, RZ, RZ, R3 ;  /* 0x000000ffff047224 */ /* 0x000fe200078e0003 */
[----:B------:R-:W-:-:S02]  /*9b80*/  ULEA.HI UR7, UR7, UR6, URZ, 0x5 ;  /* 0x0000000607077291 */ /* 0x000fc4000f8f283f */
[C---:B------:R-:W-:Y:S02]  /*9b90*/  IADD3 R11, R0.reuse, 0xe0, RZ ;  /* 0x000000e0000b7810 */ /* 0x040fe40007ffe0ff */
[C---:B------:R-:W-:Y:S01]  /*9ba0*/  LEA R2, R0.reuse, 0x100, 0x1 ;  /* 0x0000010000027811 */ /* 0x040fe200078e08ff */
[----:B------:R-:W-:Y:S01]  /*9bb0*/  USHF.R.S32.HI UR7, URZ, 0x5, UR7 ;  /* 0x000000053f077899 */ /* 0x000fe20008011407 */
[----:B------:R-:W-:Y:S01]  /*9bc0*/  IADD3 R0, R0, 0x40, RZ ;  /* 0x0000004000007810 */ /* 0x000fe20007ffe0ff */
[----:B0-----:R-:W-:-:S04]  /*9bd0*/  UIMAD.WIDE UR4, UR4, UR5, URZ ;  /* 0x00000005040472a5 */ /* 0x001fc8000f8e023f */
[----:B------:R-:W-:-:S04]  /*9be0*/  ULEA UR8, UP0, UR4, UR8, 0x2 ;  /* 0x0000000804087291 */ /* 0x000fc8000f80103f */
[----:B------:R-:W-:-:S02]  /*9bf0*/  ULEA.HI.X UR4, UR4, UR9, UR5, 0x2, UP0 ;  /* 0x0000000904047291 */ /* 0x000fc400080f1405 */
.L_x_122:
[C---:B------:R-:W-:Y:S02]  /*9c00*/  IADD3 R6, R11.reuse, -0xe0, RZ ;  /* 0xffffff200b067810 */ /* 0x040fe40007ffe0ff */
[----:B------:R-:W-:Y:S02]  /*9c10*/  ISETP.GE.AND P1, PT, R0, c[0x0][0x1bc], PT ;  /* 0x00006f0000007a0c */ /* 0x000fe40003f26270 */
[----:B------:R-:W-:Y:S02]  /*9c20*/  ISETP.GE.AND P3, PT, R6, c[0x0][0x1bc], PT ;  /* 0x00006f0006007a0c */ /* 0x000fe40003f66270 */
[C---:B------:R-:W-:Y:S02]  /*9c30*/  IADD3 R6, R11.reuse, -0xc0, RZ ;  /* 0xffffff400b067810 */ /* 0x040fe40007ffe0ff */
[----:B------:R-:W-:Y:S02]  /*9c40*/  IADD3 R8, R11, -0x80, RZ ;  /* 0xffffff800b087810 */ /* 0x000fe40007ffe0ff */
[----:B------:R-:W-:-:S02]  /*9c50*/  ISETP.GE.AND P4, PT, R6, c[0x0][0x1bc], PT ;  /* 0x00006f0006007a0c */ /* 0x000fc40003f86270 */
[----:B------:R-:W-:Y:S02]  /*9c60*/  ISETP.GE.AND P2, PT, R8, c[0x0][0x1bc], PT ;  /* 0x00006f0008007a0c */ /* 0x000fe40003f46270 */
[----:B------:R-:W-:Y:S01]  /*9c70*/  IADD3 R0, R0, 0x100, RZ ;  /* 0x0000010000007810 */ /* 0x000fe20007ffe0ff */
[----:B------:R-:W0:Y:S01]  /*9c80*/  @!P1 LDS.U16 R7, [R2+-0x80] ;  /* 0xffff800002079984 */ /* 0x000e220000000400 */
[----:B------:R-:W-:Y:S02]  /*9c90*/  @P1 HSETP2.LT.AND P5, PT, RZ.H0_H0, 1, 1, PT ;  /* 0x3c003c00ff001434 */ /* 0x000fe40003fa1800 */
[----:B------:R-:W-:Y:S01]  /*9ca0*/  @P3 HSETP2.LT.AND P0, PT, RZ.H0_H0, 1, 1, PT ;  /* 0x3c003c00ff003434 */ /* 0x000fe20003f01800 */
[----:B------:R-:W1:Y:S04]  /*9cb0*/  @!P3 LDS.U16 R9, [R2+-0x100] ;  /* 0xffff00000209b984 */ /* 0x000e680000000400 */
[----:B------:R-:W2:Y:S01]  /*9cc0*/  @!P4 LDS.U16 R6, [R2+-0xc0] ;  /* 0xffff40000206c984 */ /* 0x000ea20000000400 */
[----:B------:R-:W-:-:S03]  /*9cd0*/  @P4 HSETP2.LT.AND P6, PT, RZ.H0_H0, 1, 1, PT ;  /* 0x3c003c00ff004434 */ /* 0x000fc60003fc1800 */
[----:B------:R-:W3:Y:S01]  /*9ce0*/  @!P2 LDS.U16 R8, [R2+-0x40] ;  /* 0xffffc0000208a984 */ /* 0x000ee20000000400 */
[----:B0-----:R-:W-:Y:S01]  /*9cf0*/  @!P1 HSETP2.GT.AND P5, PT, R7.H0_H0, RZ.H0_H0, PT ;  /* 0x200000ff07009234 */ /* 0x001fe20003fa4800 */
[C---:B------:R-:W-:Y:S01]  /*9d00*/  ISETP.GE.AND P1, PT, R11.reuse, c[0x0][0x1bc], PT ;  /* 0x00006f000b007a0c */ /* 0x040fe20003f26270 */
[----:B-1----:R-:W-:Y:S01]  /*9d10*/  @!P3 HSETP2.GT.AND P0, PT, R9.H0_H0, RZ.H0_H0, PT ;  /* 0x200000ff0900b234 */ /* 0x002fe20003f04800 */
[----:B------:R-:W-:Y:S02]  /*9d20*/  IADD3 R9, R11, -0x60, RZ ;  /* 0xffffffa00b097810 */ /* 0x000fe40007ffe0ff */
[----:B------:R-:W-:Y:S01]  /*9d30*/  ISETP.NE.AND P3, PT, R4, RZ, PT ;  /* 0x000000ff0400720c */ /* 0x000fe20003f65270 */
[----:B--2---:R-:W-:Y:S01]  /*9d40*/  @!P4 HSETP2.GT.AND P6, PT, R6.H0_H0, RZ.H0_H0, PT ;  /* 0x200000ff0600c234 */ /* 0x004fe20003fc4800 */
[----:B------:R-:W-:Y:S02]  /*9d50*/  ISETP.GE.AND P4, PT, R9, c[0x0][0x1bc], PT ;  /* 0x00006f0009007a0c */ /* 0x000fe40003f86270 */
[----:B------:R-:W-:-:S02]  /*9d60*/  IADD3 R9, R11, -0x40, RZ ;  /* 0xffffffc00b097810 */ /* 0x000fc40007ffe0ff */
[----:B------:R-:W-:-:S04]  /*9d70*/  IADD3 R4, R4, -0x8, RZ ;  /* 0xfffffff804047810 */ /* 0x000fc80007ffe0ff */
[----:B------:R-:W-:-:S04]  /*9d80*/  VOTE.ANY R6, PT, !P0 ;  /* 0x0000000000067806 */ /* 0x000fc800040e0100 */
[----:B------:R-:W-:Y:S01]  /*9d90*/  SEL R10, R6, R5, !P3 ;  /* 0x00000005060a7207 */ /* 0x000fe20005800000 */
[----:B------:R-:W0:Y:S01]  /*9da0*/  @!P4 LDS.U16 R14, [R2] ;  /* 0x00000000020ec984 */ /* 0x000e220000000400 */
[----:B------:R-:W-:Y:S02]  /*9db0*/  ISETP.GE.AND P3, PT, R9, c[0x0][0x1bc], PT ;  /* 0x00006f0009007a0c */ /* 0x000fe40003f66270 */
[----:B------:R-:W-:Y:S02]  /*9dc0*/  IADD3 R5, R11, -0x20, RZ ;  /* 0xffffffe00b057810 */ /* 0x000fe40007ffe0ff */
[----:B------:R-:W-:Y:S02]  /*9dd0*/  IADD3 R6, R13, 0x1, RZ ;  /* 0x000000010d067810 */ /* 0x000fe40007ffe0ff */
[----:B------:R-:W-:Y:S02]  /*9de0*/  ISETP.GE.AND P0, PT, R5, c[0x0][0x1bc], PT ;  /* 0x00006f0005007a0c */ /* 0x000fe40003f06270 */
[----:B------:R-:W-:-:S02]  /*9df0*/  VOTE.ANY R5, PT, !P6 ;  /* 0x0000000000057806 */ /* 0x000fc400070e0100 */
[----:B------:R-:W-:Y:S02]  /*9e00*/  ISETP.NE.AND P6, PT, R3, R6, PT ;  /* 0x000000060300720c */ /* 0x000fe40003fc5270 */
[----:B------:R-:W-:Y:S01]  /*9e10*/  IADD3 R6, R13, 0x2, RZ ;  /* 0x000000020d067810 */ /* 0x000fe20007ffe0ff */
[----:B------:R-:W1:Y:S01]  /*9e20*/  @!P3 LDS.U16 R7, [R2+0x40] ;  /* 0x000040000207b984 */ /* 0x000e620000000400 */
[----:B------:R-:W-:Y:S02]  /*9e30*/  SEL R12, R5, R10, !P6 ;  /* 0x0000000a050c7207 */ /* 0x000fe40007000000 */
[----:B------:R-:W-:Y:S01]  /*9e40*/  VOTE.ANY R5, PT, !P5 ;  /* 0x0000000000057806 */ /* 0x000fe200068e0100 */
[----:B------:R-:W2:Y:S01]  /*9e50*/  @!P1 LDS.U16 R10, [R2+0xc0] ;  /* 0x0000c000020a9984 */ /* 0x000ea20000000400 */
[----:B------:R-:W-:Y:S01]  /*9e60*/  @P2 HSETP2.LT.AND P6, PT, RZ.H0_H0, 1, 1, PT ;  /* 0x3c003c00ff002434 */ /* 0x000fe20003fc1800 */
[----:B------:R-:W-:Y:S01]  /*9e70*/  IADD3 R11, R11, 0x100, RZ ;  /* 0x000001000b0b7810 */ /* 0x000fe20007ffe0ff */
[----:B---3--:R-:W-:Y:S01]  /*9e80*/  @!P2 HSETP2.GT.AND P6, PT, R8.H0_H0, RZ.H0_H0, PT ;  /* 0x200000ff0800a234 */ /* 0x008fe20003fc4800 */
[----:B------:R3:W4:Y:S01]  /*9e90*/  @!P0 LDS.U16 R9, [R2+0x80] ;  /* 0x0000800002098984 */ /* 0x0007220000000400 */
        /* <DEDUP_REMOVED lines=8> */
[----:B---3--:R-:W-:-:S02]  /*9f20*/  IADD3 R2, R2, 0x200, RZ ;  /* 0x0000020002027810 */ /* 0x008fc40007ffe0ff */
[----:B------:R-:W-:Y:S01]  /*9f30*/  SEL R12, R5, R12, !P5 ;  /* 0x0000000c050c7207 */ /* 0x000fe20006800000 */
[----:B------:R-:W-:Y:S02]  /*9f40*/  @P0 HSETP2.LT.AND P5, PT, RZ.H0_H0, 1, 1, PT ;  /* 0x3c003c00ff000434 */ /* 0x000fe40003fa1800 */
[----:B0-----:R-:W-:Y:S02]  /*9f50*/  @!P4 HSETP2.GT.AND P2, PT, R14.H0_H0, RZ.H0_H0, PT ;  /* 0x200000ff0e00c234 */ /* 0x001fe40003f44800 */
[----:B------:R-:W-:Y:S02]  /*9f60*/  @P1 HSETP2.LT.AND P4, PT, RZ.H0_H0, 1, 1, PT ;  /* 0x3c003c00ff001434 */ /* 0x000fe40003f81800 */
[----:B-1----:R-:W-:Y:S01]  /*9f70*/  @!P3 HSETP2.GT.AND P6, PT, R7.H0_H0, RZ.H0_H0, PT ;  /* 0x200000ff0700b234 */ /* 0x002fe20003fc4800 */
[----:B------:R-:W-:Y:S02]  /*9f80*/  ISETP.NE.AND P3, PT, R3, R6, PT ;  /* 0x000000060300720c */ /* 0x000fe40003f65270 */
[----:B------:R-:W-:Y:S01]  /*9f90*/  IADD3 R6, R13, 0x5, RZ ;  /* 0x000000050d067810 */ /* 0x000fe20007ffe0ff */
[----:B--2---:R-:W-:-:S05]  /*9fa0*/  @!P1 HSETP2.GT.AND P4, PT, R10.H0_H0, RZ.H0_H0, PT ;  /* 0x200000ff0a009234 */ /* 0x004fca0003f84800 */
[----:B------:R-:W-:Y:S01]  /*9fb0*/  VOTE.ANY R5, PT, !P2 ;  /* 0x0000000000057806 */ /* 0x000fe200050e0100 */
[----:B----4-:R-:W-:Y:S01]  /*9fc0*/  @!P0 HSETP2.GT.AND P5, PT, R9.H0_H0, RZ.H0_H0, PT ;  /* 0x200000ff09008234 */ /* 0x010fe20003fa4800 */
        /* <DEDUP_REMOVED lines=18> */
[----:B------:R-:W-:Y:S02]  /*a0f0*/  IMAD.U32 R2, RZ, RZ, UR8 ;  /* 0x00000008ff027e24 */ /* 0x000fe4000f8e00ff */
[----:B------:R-:W-:-:S04]  /*a100*/  IMAD.U32 R3, RZ, RZ, UR4 ;  /* 0x00000004ff037e24 */ /* 0x000fc8000f8e00ff */
[----:B------:R-:W-:-:S05]  /*a110*/  IMAD.WIDE R2, R7, 0x4, R2 ;  /* 0x0000000407027825 */ /* 0x000fca00078e0202 */
[----:B------:R-:W-:Y:S01]  /*a120*/  STG.E [R2.64], R5 ;  /* 0x0000000502007986 */ /* 0x000fe2000c10190a */
[----:B------:R-:W-:Y:S05]  /*a130*/  EXIT ;  /* 0x000000000000794d */ /* 0x000fea0003800000 */
.L_x_123:
        /* <DEDUP_REMOVED lines=12> */
.L_x_165:


//--------------------- .text.ldpc2_BG1_reg_index_fp_desc_dyn_row_dep_sm80 --------------------------
	.section	.text.ldpc2_BG1_reg_index_fp_desc_dyn_row_dep_sm80,"ax",@progbits
	.sectionflags	@"SHF_BARRIERS=1"
	.sectioninfo	@"SHI_REGISTERS=168"
	.align	128
        .global         ldpc2_BG1_reg_index_fp_desc_dyn_row_dep_sm80
        .type           ldpc2_BG1_reg_index_fp_desc_dyn_row_dep_sm80,@function
        .size           ldpc2_BG1_reg_index_fp_desc_dyn_row_dep_sm80,(.L_x_163 - ldpc2_BG1_reg_index_fp_desc_dyn_row_dep_sm80)
        .other          ldpc2_BG1_reg_index_fp_desc_dyn_row_dep_sm80,@"STO_CUDA_ENTRY STV_DEFAULT"
ldpc2_BG1_reg_index_fp_desc_dyn_row_dep_sm80:
.text.ldpc2_BG1_reg_index_fp_desc_dyn_row_dep_sm80:
.L_x_3:
        /* <DEDUP_REMOVED lines=13> */
.L_x_126:
        /* <DEDUP_REMOVED lines=63> */
.L_x_125:
[----:B------:R-:W-:Y:S05]  /*04c0*/  BSYNC B0 ;  /* 0x0000000000007941 */ /* 0x000fea0003800000 */
.L_x_124:
[----:B------:R-:W-:Y:S01]  /*04d0*/  IMAD.MOV.U32 R0, RZ, RZ, c[0x0][0x178] ;  /* 0x00005e00ff007624 */ /* 0x000fe200078e00ff */
[----:B------:R-:W-:Y:S06]  /*04e0*/  BAR.SYNC 0x0 ;  /* 0x0000000000007b1d */ /* 0x000fec0000000000 */
[----:B------:R-:W-:-:S13]  /*04f0*/  ISETP.GE.AND P0, PT, R0, 0x1, PT ;  /* 0x000000010000780c */ /* 0x000fda0003f06270 */
[----:B------:R-:W-:Y:S05]  /*0500*/  @!P0 BRA `(.L_x_127) ;  /* 0x0000fd3000008947 */ /* 0x000fea0003800000 */
[----:B------:R-:W-:Y:S01]  /*0510*/  IADD3 R146, -R145, c[0x0][0x190], RZ ;  /* 0x0000640091927a10 */ /* 0x000fe20007ffe1ff */
        /* <DEDUP_REMOVED lines=57> */
[----:B------:R-:W-:Y:S01]  /*08b0*/  IMAD.MOV.U32 R121, RZ, RZ, RZ ;  /* 0x000000ffff797224 */ /* 0x000fe200078e00ff */
[----:B------:R-:W-:Y:S01]  /*08c0*/  CS2R R112, SRZ ;  /* 0x0000000000707805 */ /* 0x000fe2000001ff00 */
[----:B------:R-:W-:-:S02]  /*08d0*/  IMAD.MOV.U32 R111, RZ, RZ, RZ ;  /* 0x000000ffff6f7224 */ /* 0x000fc400078e00ff */
.L_x_143:
[----:B------:R-:W-:Y:S01]  /*08e0*/  HSET2.BF.LE.AND R0, R146.H0_H0, c[0x0] [0x1d0], PT ;  /* 0x0000740092007633 */ /* 0x000fe20003803880 */
[----:B------:R-:W-:Y:S01]  /*08f0*/  SHF.R.U32.HI R147, RZ, 0x1a, R119 ;  /* 0x0000001aff937819 */ /* 0x000fe20000011677 */
[C---:B------:R-:W-:Y:S01]  /*0900*/  HADD2 R102, R145.reuse.H0_H0, c[0x0] [0x1d0] ;  /* 0x0000740091667630 */ /* 0x040fe20000000800 */
[----:B------:R-:W-:Y:S01]  /*0910*/  LOP3.LUT R149, R119, 0x7ffffff, RZ, 0xc0, !PT ;  /* 0x07ffffff77957812 */ /* 0x000fe200078ec0ff */
[C---:B------:R-:W-:Y:S01]  /*0920*/  HADD2 R110, R145.reuse.H0_H0, c[0x0] [0x1d8] ;  /* 0x00007600916e7630 */ /* 0x040fe20000000800 */
[----:B------:R-:W-:Y:S01]  /*0930*/  LOP3.LUT R147, R147, 0x3e, RZ, 0xc0, !PT ;  /* 0x0000003e93937812 */ /* 0x000fe200078ec0ff */
[----:B------:R-:W-:Y:S01]  /*0940*/  HFMA2 R0, -R0, c[0x0] [0x190].H0_H0, R102 ;  /* 0x2000640000007a31 */ /* 0x000fe20000000166 */
[----:B------:R-:W-:Y:S01]  /*0950*/  LOP3.LUT R117, R2, 0x80008000, RZ, 0xfc, !PT ;  /* 0x8000800002757812 */ /* 0x000fe200078efcff */
[----:B------:R-:W-:Y:S01]  /*0960*/  HSET2.BF.LE.AND R102, R146.H0_H0, c[0x0] [0x1d8], PT ;  /* 0x0000760092667633 */ /* 0x000fe20003803880 */
[----:B------:R-:W-:Y:S01]  /*0970*/  IADD3 R101, R101, 0x1, RZ ;  /* 0x0000000165657810 */ /* 0x000fe20007ffe0ff */
[----:B------:R-:W-:Y:S01]  /*0980*/  HADD2 R125, R145.H0_H0, c[0x0] [0x1e0] ;  /* 0x00007800917d7630 */ /* 0x000fe20000000800 */
[----:B------:R-:W-:-:S02]  /*0990*/  LEA R0, R0, c[0x0][0x1d4], 0x1 ;  /* 0x0000750000007a11 */ /* 0x000fc400078e08ff */
[----:B------:R-:W-:Y:S01]  /*09a0*/  HFMA2 R102, -R102, c[0x0] [0x190].H0_H0, R110 ;  /* 0x2000640066667a31 */ /* 0x000fe2000000016e */
[----:B------:R-:W-:Y:S01]  /*09b0*/  IMAD.MOV.U32 R110, RZ, RZ, 0x1 ;  /* 0x00000001ff6e7424 */ /* 0x000fe200078e00ff */
[----:B------:R-:W-:Y:S02]  /*09c0*/  PRMT R123, R0, 0x5410, RZ ;  /* 0x00005410007b7816 */ /* 0x000fe400000000ff */
[----:B------:R-:W-:Y:S02]  /*09d0*/  SHF.R.U32.HI R122, RZ, 0x10, R0 ;  /* 0x00000010ff7a7819 */ /* 0x000fe40000011600 */
[----:B------:R-:W-:Y:S01]  /*09e0*/  LEA R102, R102, c[0x0][0x1dc], 0x1 ;  /* 0x0000770066667a11 */ /* 0x000fe200078e08ff */
[----:B------:R-:W-:Y:S01]  /*09f0*/  LDS.U16 R126, [R123] ;  /* 0x000000007b7e7984 */ /* 0x000fe20000000400 */
[----:B------:R-:W-:Y:S02]  /*0a00*/  SHF.L.U32 R0, R110, R147, RZ ;  /* 0x000000936e007219 */ /* 0x000fe400000006ff */
[----:B------:R-:W-:Y:S01]  /*0a10*/  PRMT R120, R102, 0x5410, RZ ;  /* 0x0000541066787816 */ /* 0x000fe200000000ff */
[----:B------:R-:W0:Y:S01]  /*0a20*/  LDS.U16 R127, [R122] ;  /* 0x000000007a7f7984 */ /* 0x000e220000000400 */
[----:B------:R-:W-:Y:S01]  /*0a30*/  SHF.R.U32.HI R124, RZ, 0x10, R102 ;  /* 0x00000010ff7c7819 */ /* 0x000fe20000011666 */
[----:B------:R-:W-:-:S02]  /*0a40*/  IMAD.MOV.U32 R102, RZ, RZ, -0x57df57e0 ;  /* 0xa820a820ff667424 */ /* 0x000fc400078e00ff */
[----:B------:R-:W-:Y:S03]  /*0a50*/  LDS.U16 R128, [R120] ;  /* 0x0000000078807984 */ /* 0x000fe60000000400 */
                                                                                                                                      /* 0x4040006666777241 */
                                                                                                                                      /* 0x1c0fe20000000095 */
[----:B------:R-:W1:Y:S01]  /*0a70*/  LDS.U16 R129, [R124] ;  /* 0x000000007c817984 */ /* 0x000e620000000400 */
                                                                                                                                      /* 0x4040006666957241 */
                                                                                                                                      /* 0x000fe40000020095 */
[----:B------:R-:W-:Y:S01]  /*0a90*/  LOP3.LUT R119, R119, R0, RZ, 0xfc, !PT ;  /* 0x0000000077777212 */ /* 0x000fe200078efcff */
[----:B------:R-:W-:-:S03]  /*0aa0*/  HSET2.BF.LE.AND R0, R146.H0_H0, c[0x0] [0x1e0], PT ;  /* 0x0000780092007633 */ /* 0x000fc60003803880 */
                                                                                                                                      /* 0x00000075028f7241 */
                                                                                                                                      /* 0x1c0fe40000000077 */
[----:B------:R-:W-:Y:S01]  /*0ac0*/  HFMA2 R0, -R0, c[0x0] [0x190].H0_H0, R125 ;  /* 0x2000640000007a31 */ /* 0x000fe2000000017d */
                                                                                                                                      /* 0x0000007502877241 */
                                                                                                                                      /* 0x1c0fe20000008077 */
[----:B------:R-:W-:Y:S01]  /*0ae0*/  HSET2.BF.LE.AND R125, R146.H0_H0, c[0x0] [0x1e8], PT ;  /* 0x00007a00927d7633 */ /* 0x000fe20003803880 */
                                                                                                                                      /* 0x00000075028c7241 */
                                                                                                                                      /* 0x180fe40000010077 */
[----:B------:R-:W-:Y:S02]  /*0b00*/  LEA R0, R0, c[0x0][0x1e4], 0x1 ;  /* 0x0000790000007a11 */ /* 0x000fe400078e08ff */
                                                                                                                                      /* 0x00000075028d7241 */
                                                                                                                                      /* 0x000fe40000018077 */
[----:B------:R-:W-:-:S02]  /*0b20*/  PRMT R142, R0, 0x5410, RZ ;  /* 0x00005410008e7816 */ /* 0x000fc400000000ff */
[----:B------:R-:W-:Y:S02]  /*0b30*/  SHF.R.U32.HI R132, RZ, 0x10, R0 ;  /* 0x00000010ff847819 */ /* 0x000fe40000011600 */
                                                                                                                                      /* 0x00000075028b7241 */
                                                                                                                                      /* 0x000fe40000028077 */
[----:B0-----:R-:W-:Y:S02]  /*0b50*/  PRMT R126, R126, 0x5410, R127 ;  /* 0x000054107e7e7816 */ /* 0x001fe4000000007f */
[----:B------:R-:W-:Y:S04]  /*0b60*/  LDS.U16 R127, [R142] ;  /* 0x000000008e7f7984 */ /* 0x000fe80000000400 */
[----:B------:R-:W-:Y:S01]  /*0b70*/  HFMA2.MMA R143, R126, 1, 1, -R143 ;  /* 0x3c003c007e8f7835 */ /* 0x000fe2000010008f */
[----:B------:R-:W-:Y:S01]  /*0b80*/  HADD2 R126, R145.H0_H0, c[0x0] [0x1e8] ;  /* 0x00007a00917e7630 */ /* 0x000fe20000000800 */
[----:B-1----:R-:W-:-:S03]  /*0b90*/  PRMT R128, R128, 0x5410, R129 ;  /* 0x0000541080807816 */ /* 0x002fc60000000081 */
[----:B------:R-:W-:Y:S02]  /*0ba0*/  HFMA2 R125, -R125, c[0x0] [0x190].H0_H0, R126 ;  /* 0x200064007d7d7a31 */ /* 0x000fe4000000017e */
        /* <DEDUP_REMOVED lines=13> */
[----:B------:R-:W-:-:S02]  /*0c80*/  HFMA2 R125, -R125, c[0x0] [0x190].H0_H0, R126 ;  /* 0x200064007d7d7a31 */ /* 0x000fc4000000017e */
        /* <DEDUP_REMOVED lines=23> */
                                                                                                                                      /* 0x0000007502897241 */
                                                                                                                                      /* 0x000fc60000020077 */
[----:B------:R-:W-:Y:S02]  /*0e10*/  HSETP2.LTU.AND P6, PT, |R141|.H0_H0, |R126|.H0_H0, PT ;  /* 0x6000007e8d007234 */ /* 0x000fe40003fc9a00 */
[----:B------:R-:W-:-:S11]  /*0e20*/  HMNMX2 R148, |R126|, |R141|.H0_H0, PT ;  /* 0x6000008d7e947240 */ /* 0x000fd60003800200 */
[----:B------:R-:W-:Y:S01]  /*0e30*/  @P6 PRMT R148, R126, 0x1054, R148 ;  /* 0x000010547e946816 */ /* 0x000fe20000000094 */
[----:B------:R-:W-:-:S04]  /*0e40*/  HADD2 R126, R145.H0_H0, c[0x0] [0x1f8] ;  /* 0x00007e00917e7630 */ /* 0x000fc80000000800 */
[----:B------:R-:W-:Y:S02]  /*0e50*/  HSETP2.LTU.AND P5, PT, |R141|.H1_H1, |R148|.H0_H0, PT ;  /* 0x600000948d007234 */ /* 0x000fe40003fa9e00 */
[----:B------:R-:W-:Y:S01]  /*0e60*/  HFMA2 R125, -R125, c[0x0] [0x190].H0_H0, R126 ;  /* 0x200064007d7d7a31 */ /* 0x000fe2000000017e */
        /* <DEDUP_REMOVED lines=11> */
[----:B------:R-:W-:Y:S01]  /*0f20*/  HFMA2 R125, -R125, c[0x0] [0x190].H0_H0, R126 ;  /* 0x200064007d7d7a31 */ /* 0x000fe2000000017e */
        /* <DEDUP_REMOVED lines=16> */
                                                                                                                                      /* 0x0000007502837241 */
                                                                                                                                      /* 0x000fc80000030077 */
[----:B------:R-:W-:Y:S01]  /*1040*/  HFMA2.MMA R139, R144, 1, 1, -R139 ;  /* 0x3c003c00908b7835 */ /* 0x000fe2000010008b */
[----:B------:R-:W-:Y:S01]  /*1050*/  SEL R144, R126, 0x4, !P1 ;  /* 0x000000047e907807 */ /* 0x000fe20004800000 */
[----:B------:R-:W-:-:S03]  /*1060*/  HADD2 R126, R145.H0_H0, c[0x0] [0x208] ;  /* 0x00008200917e7630 */ /* 0x000fc60000000800 */
[----:B------:R-:W-:Y:S01]  /*1070*/  SEL R144, R144, 0x5, !P4 ;  /* 0x0000000590907807 */ /* 0x000fe20006000000 */
[----:B------:R-:W-:-:S04]  /*1080*/  HFMA2 R125, -R125, c[0x0] [0x190].H0_H0, R126 ;  /* 0x200064007d7d7a31 */ /* 0x000fc8000000017e */
        /* <DEDUP_REMOVED lines=13> */
[----:B------:R-:W-:Y:S01]  /*1160*/  SEL R152, R144, 0x6, !P6 ;  /* 0x0000000690987807 */ /* 0x000fe20007000000 */
[----:B------:R-:W-:Y:S02]  /*1170*/  HADD2 R144, R145.H0_H0, c[0x0] [0x218] ;  /* 0x0000860091907630 */ /* 0x000fe40000000800 */
[----:B------:R-:W-:Y:S01]  /*1180*/  HSETP2.LTU.AND P4, PT, |R131|.H0_H0, |R150|.H0_H0, PT ;  /* 0x6000009683007234 */ /* 0x000fe20003f89a00 */
[----:B------:R-:W-:Y:S01]  /*1190*/  SEL R155, R152, 0x7, !P5 ;  /* 0x00000007989b7807 */ /* 0x000fe20006800000 */
[----:B------:R-:W-:Y:S01]  /*11a0*/  HMNMX2 R154, |R150|, |R131|.H0_H0, PT ;  /* 0x60000083969a7240 */ /* 0x000fe20003800200 */
[----:B------:R-:W-:-:S02]  /*11b0*/  PRMT R152, R140, 0xfdb9, R141 ;  /* 0x0000fdb98c987816 */ /* 0x000fc4000000008d */
[----:B------:R-:W-:-:S04]  /*11c0*/  SEL R155, R155, 0x8, !P0 ;  /* 0x000000089b9b7807 */ /* 0x000fc80004000000 */
[----:B------:R-:W-:-:S04]  /*11d0*/  SEL R155, R155, 0x9, !P3 ;  /* 0x000000099b9b7807 */ /* 0x000fc80005800000 */
[----:B------:R-:W-:Y:S02]  /*11e0*/  @P4 PRMT R154, R150, 0x1054, R154 ;  /* 0x00001054969a4816 */ /* 0x000fe4000000009a */
[----:B------:R-:W-:Y:S02]  /*11f0*/  SHF.L.U64.HI R150, R110, R147, RZ ;  /* 0x000000936e967219 */ /* 0x000fe400000102ff */
[----:B------:R-:W-:Y:S01]  /*1200*/  SEL R155, R155, 0xa, !P2 ;  /* 0x0000000a9b9b7807 */ /* 0x000fe20005000000 */
[----:B------:R-:W-:Y:S01]  /*1210*/  HSETP2.LTU.AND P6, PT, |R131|.H1_H1, |R154|.H0_H0, PT ;  /* 0x6000009a83007234 */ /* 0x000fe20003fc9e00 */
[----:B------:R-:W-:Y:S02]  /*1220*/  LOP3.LUT R151, R149, R150, RZ, 0xfc, !PT ;  /* 0x0000009695977212 */ /* 0x000fe400078efcff */
                                                                                                                                      /* 0x0000007502957241 */
                                                                                                                                      /* 0x0c0fe20000038077 */
[----:B------:R-:W-:Y:S01]  /*1240*/  HADD2 R119, R145.H0_H0, c[0x0] [0x210] ;  /* 0x0000840091777630 */ /* 0x000fe20000000800 */
                                                                                                                                      /* 0x0000007502967241 */
                                                                                                                                      /* 0x000fc40000000097 */
                                                                                                                                      /* 0x0000007502977241 */
                                                                                                                                      /* 0x000fe20000008097 */
[----:B------:R-:W-:Y:S01]  /*1270*/  HSET2.BF.LE.AND R117, R146.H0_H0, c[0x0] [0x210], PT ;  /* 0x0000840092757633 */ /* 0x000fe20003803880 */
[----:B------:R-:W-:Y:S01]  /*1280*/  SEL R155, R155, 0xb, !P1 ;  /* 0x0000000b9b9b7807 */ /* 0x000fe20004800000 */
[----:B------:R-:W-:-:S03]  /*1290*/  HMNMX2 R2, |R154|, |R131|.H1_H1, PT ;  /* 0x700000839a027240 */ /* 0x000fc60003800200 */
[----:B------:R-:W-:Y:S01]  /*12a0*/  HFMA2 R117, -R117, c[0x0] [0x190].H0_H0, R119 ;  /* 0x2000640075757a31 */ /* 0x000fe20000000177 */
[----:B0-----:R-:W-:Y:S01]  /*12b0*/  PRMT R148, R148, 0x5410, R153 ;  /* 0x0000541094947816 */ /* 0x001fe20000000099 */
[----:B------:R-:W-:Y:S01]  /*12c0*/  HSET2.BF.LE.AND R119, R146.H0_H0, c[0x0] [0x218], PT ;  /* 0x0000860092777633 */ /* 0x000fe20003803880 */
[----:B------:R-:W-:Y:S01]  /*12d0*/  @P6 PRMT R2, R154, 0x1054, R2 ;  /* 0x000010549a026816 */ /* 0x000fe20000000002 */
[----:B------:R-:W-:Y:S01]  /*12e0*/  IDP.4A.S8.S8 R153, R152, c[0x2][0x0], RZ ;  /* 0x0080000098997a26 */ /* 0x000fe200000006ff */
[----:B------:R-:W-:Y:S02]  /*12f0*/  LEA R117, R117, c[0x0][0x214], 0x1 ;  /* 0x0000850075757a11 */ /* 0x000fe400078e08ff */
[----:B------:R-:W-:Y:S01]  /*1300*/  HFMA2 R119, -R119, c[0x0] [0x190].H0_H0, R144 ;  /* 0x2000640077777a31 */ /* 0x000fe20000000190 */
[----:B------:R-:W-:Y:S01]  /*1310*/  HFMA2.MMA R149, R148, 1, 1, -R149 ;  /* 0x3c003c0094957835 */ /* 0x000fe20000100095 */
[----:B------:R-:W-:Y:S02]  /*1320*/  PRMT R144, R117, 0x5410, RZ ;  /* 0x0000541075907816 */ /* 0x000fe400000000ff */
[----:B------:R-:W-:-:S02]  /*1330*/  SHF.R.U32.HI R147, RZ, 0x10, R117 ;  /* 0x00000010ff937819 */ /* 0x000fc40000011675 */
[----:B------:R-:W-:Y:S01]  /*1340*/  LEA R119, R119, c[0x0][0x21c], 0x1 ;  /* 0x0000870077777a11 */ /* 0x000fe200078e08ff */
[----:B------:R-:W-:Y:S01]  /*1350*/  LDS.U16 R117, [R144] ;  /* 0x0000000090757984 */ /* 0x000fe20000000400 */
[----:B------:R-:W-:Y:S02]  /*1360*/  SEL R155, R155, 0xc, !P4 ;  /* 0x0000000c9b9b7807 */ /* 0x000fe40006000000 */
[----:B------:R-:W-:Y:S01]  /*1370*/  PRMT R148, R119, 0x5410, RZ ;  /* 0x0000541077947816 */ /* 0x000fe200000000ff */
[----:B------:R-:W0:Y:S01]  /*1380*/  LDS.U16 R154, [R147] ;  /* 0x00000000939a7984 */ /* 0x000e220000000400 */
[----:B------:R-:W-:Y:S01]  /*1390*/  HSETP2.LTU.AND P5, PT, |R149|.H0_H0, |R2|.H0_H0, PT ;  /* 0x6000000295007234 */ /* 0x000fe20003fa9a00 */
[----:B------:R-:W-:Y:S01]  /*13a0*/  SEL R155, R155, 0xd, !P6 ;  /* 0x0000000d9b9b7807 */ /* 0x000fe20007000000 */
[----:B------:R-:W-:Y:S01]  /*13b0*/  HMNMX2 R156, |R2|, |R149|.H0_H0, PT ;  /* 0x60000095029c7240 */ /* 0x000fe20003800200 */
[----:B------:R-:W1:Y:S02]  /*13c0*/  LDS.U16 R119, [R148] ;  /* 0x0000000094777984 */ /* 0x000e640000000400 */
[----:B------:R-:W-:-:S08]  /*13d0*/  SEL R155, R155, 0xe, !P5 ;  /* 0x0000000e9b9b7807 */ /* 0x000fd00006800000 */
[----:B------:R-:W-:Y:S01]  /*13e0*/  @P5 PRMT R156, R2, 0x1054, R156 ;  /* 0x00001054029c5816 */ /* 0x000fe2000000009c */
[----:B------:R-:W-:Y:S01]  /*13f0*/  IMAD R2, R153, 0x10, R0 ;  /* 0x0000001099027824 */ /* 0x000fe200078e0200 */
[----:B------:R-:W-:-:S03]  /*1400*/  PRMT R0, R137, 0xfdb9, R139 ;  /* 0x0000fdb989007816 */ /* 0x000fc6000000008b */
[----:B------:R-:W-:Y:S02]  /*1410*/  HSETP2.LTU.AND P0, PT, |R149|.H1_H1, |R156|.H0_H0, PT ;  /* 0x6000009c95007234 */ /* 0x000fe40003f09e00 */
[----:B------:R-:W-:-:S03]  /*1420*/  HMNMX2 R153, |R156|, |R149|.H1_H1, PT ;  /* 0x700000959c997240 */ /* 0x000fc60003800200 */
[----:B------:R-:W-:-:S08]  /*1430*/  SEL R155, R155, 0xf, !P0 ;  /* 0x0000000f9b9b7807 */ /* 0x000fd00004000000 */
[----:B------:R-:W-:Y:S02]  /*1440*/  @P0 PRMT R153, R156, 0x1054, R153 ;  /* 0x000010549c990816 */ /* 0x000fe40000000099 */
[----:B0-----:R-:W-:-:S05]  /*1450*/  PRMT R117, R117, 0x5410, R154 ;  /* 0x0000541075757816 */ /* 0x001fca000000009a */
        /* <DEDUP_REMOVED lines=8> */
[----:B-1----:R-:W-:Y:S02]  /*14e0*/  PRMT R0, R119, 0x7610, R0 ;  /* 0x0000761077007816 */ /* 0x002fe40000000000 */
[----:B------:R-:W-:-:S04]  /*14f0*/  PRMT R119, R131, 0xfdb9, R149 ;  /* 0x0000fdb983777816 */ /* 0x000fc80000000095 */
[----:B------:R-:W-:Y:S01]  /*1500*/  HFMA2.MMA R151, R0, 1, 1, -R151 ;  /* 0x3c003c0000977835 */ /* 0x000fe20000100097 */
[----:B------:R-:W-:Y:S01]  /*1510*/  @P3 PRMT R117, R153, 0x1054, R117 ;  /* 0x0000105499753816 */ /* 0x000fe20000000075 */
[----:B------:R-:W-:-:S04]  /*1520*/  IDP.4A.S8.S8 R119, R119, c[0x2][0x0], RZ ;  /* 0x0080000077777a26 */ /* 0x000fc800000006ff */
[----:B------:R-:W-:Y:S01]  /*1530*/  HSETP2.LTU.AND P2, PT, |R150|.H1_H1, |R117|.H0_H0, PT ;  /* 0x6000007596007234 */ /* 0x000fe20003f49e00 */
[----:B------:R-:W-:-:S03]  /*1540*/  IMAD R2, R119, 0x1000, R2 ;  /* 0x0000100077027824 */ /* 0x000fc600078e0202 */
[----:B------:R-:W-:-:S05]  /*1550*/  PRMT R152, R150, 0xfdb9, R151 ;  /* 0x0000fdb996987816 */ /* 0x000fca0000000097 */
[----:B------:R-:W-:Y:S01]  /*1560*/  IDP.4A.S8.S8 R119, R152, c[0x2][0x4], RZ ;  /* 0x0080010098777a26 */ /* 0x000fe200000006ff */
[----:B------:R-:W-:-:S03]  /*1570*/  HMNMX2 R152, |R117|, |R150|.H1_H1, PT ;  /* 0x7000009675987240 */ /* 0x000fc60003800200 */
[----:B------:R-:W-:Y:S02]  /*1580*/  IMAD R119, R119, 0x10000, R2 ;  /* 0x0001000077777824 */ /* 0x000fe400078e0202 */
[----:B------:R-:W-:Y:S02]  /*1590*/  @P2 PRMT R152, R117, 0x1054, R152 ;  /* 0x0000105475982816 */ /* 0x000fe40000000098 */
[----:B------:R-:W0:Y:S01]  /*15a0*/  POPC R2, R119 ;  /* 0x0000007700027309 */ /* 0x000e220000000000 */
[----:B------:R-:W-:Y:S02]  /*15b0*/  SEL R117, R155, 0x11, !P2 ;  /* 0x000000119b757807 */ /* 0x000fe40005000000 */
[----:B------:R-:W-:Y:S02]  /*15c0*/  HSETP2.LTU.AND P1, PT, |R151|.H0_H0, |R152|.H0_H0, PT ;  /* 0x6000009897007234 */ /* 0x000fe40003f29a00 */
[----:B------:R-:W-:-:S03]  /*15d0*/  HMNMX2 R153, |R152|, |R151|.H0_H0, PT ;  /* 0x6000009798997240 */ /* 0x000fc60003800200 */
[----:B------:R-:W-:-:S05]  /*15e0*/  SEL R117, R117, 0x12, !P1 ;  /* 0x0000001275757807 */ /* 0x000fca0004800000 */
[----:B------:R-:W-:Y:S01]  /*15f0*/  IMAD.SHL.U32 R155, R117, 0x2, RZ ;  /* 0x00000002759b7824 */ /* 0x000fe200078e00ff */
[----:B0-----:R-:W-:Y:S02]  /*1600*/  LOP3.LUT R2, R2, 0x1, RZ, 0xc0, !PT ;  /* 0x0000000102027812 */ /* 0x001fe400078ec0ff */
[----:B------:R-:W-:-:S03]  /*1610*/  @P1 PRMT R153, R152, 0x1054, R153 ;  /* 0x0000105498991816 */ /* 0x000fc60000000099 */
[----:B------:R-:W-:Y:S02]  /*1620*/  IMAD.MOV R152, RZ, RZ, -R2 ;  /* 0x000000ffff987224 */ /* 0x000fe400078e0a02 */
[----:B------:R-:W-:Y:S01]  /*1630*/  HMUL2 R2, R153, c[0x0] [0x180] ;  /* 0x0000600099027a32 */ /* 0x000fe20000000000 */
[CC--:B------:R-:W-:Y:S02]  /*1640*/  SHF.L.U32 R153, R110.reuse, R155.reuse, RZ ;  /* 0x0000009b6e997219 */ /* 0x0c0fe400000006ff */
[----:B------:R-:W-:Y:S02]  /*1650*/  LOP3.LUT R119, R119, 0x7ffff, R152, 0x78, !PT ;  /* 0x0007ffff77777812 */ /* 0x000fe400078e7898 */
[----:B------:R-:W-:Y:S01]  /*1660*/  HMNMX2 R2, |R2|, 65504, 65504, PT ;  /* 0x7bff7bff02027840 */ /* 0x000fe20003800200 */
[----:B------:R-:W-:Y:S02]  /*1670*/  SHF.L.U64.HI R155, R110, R155, RZ ;  /* 0x0000009b6e9b7219 */ /* 0x000fe400000102ff */
                                                                                                                                      /* 0x40400066669c7241 */
                                                                                                                                      /* 0x000fc80000000077 */
[----:B------:R-:W-:Y:S02]  /*1690*/  LOP3.LUT R156, R156, R153, RZ, 0xfc, !PT ;  /* 0x000000999c9c7212 */ /* 0x000fe400078efcff */
[----:B------:R-:W-:-:S04]  /*16a0*/  LOP3.LUT R153, R2, 0x80008000, RZ, 0xfc, !PT ;  /* 0x8000800002997812 */ /* 0x000fc800078efcff */
                                                                                                                                      /* 0x0000009902987241 */
                                                                                                                                      /* 0x1c0fe4000000009c */
                                                                                                                                      /* 0x0000009902a07241 */
                                                                                                                                      /* 0x1c0fe4000000809c */
                                                                                                                                      /* 0x0000009902a27241 */
                                                                                                                                      /* 0x180fe2000001809c */
[----:B------:R-:W-:Y:S01]  /*16e0*/  HADD2 R143, R143, R152 ;  /* 0x000000988f8f7230 */ /* 0x000fe20000000000 */
                                                                                                                                      /* 0x4040006666987241 */
                                                                                                                                      /* 0x000fe40000020077 */
                                                                                                                                      /* 0x0000009902a47241 */
                                                                                                                                      /* 0x100fe2000002009c */
[----:B------:R-:W-:Y:S01]  /*1710*/  HFMA2.MMA R135, R135, 1, 1, R160 ;  /* 0x3c003c0087877835 */ /* 0x000fe200000000a0 */
[----:B------:R-:W-:Y:S01]  /*1720*/  LOP3.LUT R152, R152, R155, RZ, 0xfc, !PT ;  /* 0x0000009b98987212 */ /* 0x000fe200078efcff */
[----:B------:R0:W-:Y:S01]  /*1730*/  STS.U16 [R123], R143 ;  /* 0x0000008f7b007388 */ /* 0x0001e20000000400 */
                                                                                                                                      /* 0x00000099029b7241 */
                                                                                                                                      /* 0x1c0fe2000001009c */
[----:B------:R-:W-:Y:S01]  /*1750*/  HFMA2.MMA R141, R141, 1, 1, R162 ;  /* 0x3c003c008d8d7835 */ /* 0x000fe200000000a2 */
                                                                                                                                      /* 0x00000099029e7241 */
                                                                                                                                      /* 0x1c0fe2000002809c */
[----:B------:R-:W-:Y:S01]  /*1770*/  HADD2 R137, R137, R164 ;  /* 0x000000a489897230 */ /* 0x000fe20000000000 */
                                                                                                                                      /* 0x00000099029a7241 */
                                                                                                                                      /* 0x1c0fe2000003009c */
[----:B------:R-:W-:Y:S01]  /*1790*/  HADD2 R140, R140, R155 ;  /* 0x0000009b8c8c7230 */ /* 0x000fe20000000000 */
                                                                                                                                      /* 0x00000099029c7241 */
                                                                                                                                      /* 0x000fc4000003809c */
[----:B------:R-:W-:Y:S01]  /*17b0*/  HFMA2.MMA R139, R139, 1, 1, R158 ;  /* 0x3c003c008b8b7835 */ /* 0x000fe2000000009e */
                                                                                                                                      /* 0x00000099027b7241 */
                                                                                                                                      /* 0x1c1fe20000000098 */
[----:B------:R-:W-:Y:S01]  /*17d0*/  HADD2 R131, R131, R154 ;  /* 0x0000009a83837230 */ /* 0x000fe20000000000 */
                                                                                                                                      /* 0x0000009902987241 */
                                                                                                                                      /* 0x000fe20000008098 */
[C---:B------:R-:W-:Y:S01]  /*17f0*/  HADD2 R154, R145.reuse.H0_H0, c[0x0] [0x228] ;  /* 0x00008a00919a7630 */ /* 0x040fe20000000800 */
[----:B------:R-:W-:Y:S01]  /*1800*/  SHF.R.U32.HI R153, RZ, 0x10, R143 ;  /* 0x00000010ff997819 */ /* 0x000fe2000001168f */
[----:B------:R-:W-:Y:S01]  /*1810*/  HADD2 R123, R150, R123 ;  /* 0x0000007b967b7230 */ /* 0x000fe20000000000 */
[----:B------:R-:W-:Y:S01]  /*1820*/  PRMT R0, R135, 0x7610, R0 ;  /* 0x0000761087007816 */ /* 0x000fe20000000000 */
[----:B------:R-:W-:Y:S01]  /*1830*/  HSET2.BF.LE.AND R150, R146.H0_H0, c[0x0] [0x220], PT ;  /* 0x0000880092967633 */ /* 0x000fe20003803880 */
[----:B------:R-:W-:Y:S01]  /*1840*/  SHF.R.U32.HI R155, RZ, 0x10, R135 ;  /* 0x00000010ff9b7819 */ /* 0x000fe20000011687 */
[----:B------:R-:W-:Y:S01]  /*1850*/  HADD2 R143, R145.H0_H0, c[0x0] [0x220] ;  /* 0x00008800918f7630 */ /* 0x000fe20000000800 */
[----:B------:R-:W-:Y:S01]  /*1860*/  HFMA2.MMA R149, R149, 1, 1, R156 ;  /* 0x3c003c0095957835 */ /* 0x000fe2000000009c */
[----:B------:R-:W-:Y:S01]  /*1870*/  HADD2 R152, R151.H0_H0, R152.H0_H0 ;  /* 0x2000009897987230 */ /* 0x000fe20000000800 */
[----:B------:R-:W-:Y:S01]  /*1880*/  SHF.R.U32.HI R151, RZ, 0x10, R140 ;  /* 0x00000010ff977819 */ /* 0x000fe2000001168c */
[----:B------:R-:W-:Y:S01]  /*1890*/  HFMA2 R143, -R150, c[0x0] [0x190].H0_H0, R143 ;  /* 0x20006400968f7a31 */ /* 0x000fe2000000018f */
[----:B------:R0:W-:Y:S01]  /*18a0*/  STS.U16 [R122], R153 ;  /* 0x000000997a007388 */ /* 0x0001e20000000400 */
[----:B------:R-:W-:-:S03]  /*18b0*/  HSET2.BF.LE.AND R150, R146.H0_H0, c[0x0] [0x228], PT ;  /* 0x00008a0092967633 */ /* 0x000fc60003803880 */
[----:B------:R1:W-:Y:S01]  /*18c0*/  STS.U16 [R120], R0 ;  /* 0x0000000078007388 */ /* 0x0003e20000000400 */
[----:B------:R-:W-:Y:S01]  /*18d0*/  LEA R143, R143, c[0x0][0x224], 0x1 ;  /* 0x000089008f8f7a11 */ /* 0x000fe200078e08ff */
[----:B------:R-:W-:Y:S01]  /*18e0*/  HFMA2 R135, -R150, c[0x0] [0x190].H0_H0, R154 ;  /* 0x2000640096877a31 */ /* 0x000fe2000000019a */
[----:B------:R-:W-:Y:S01]  /*18f0*/  PRMT R150, R141, 0x7610, R150 ;  /* 0x000076108d967816 */ /* 0x000fe20000000096 */
[----:B------:R2:W-:Y:S01]  /*1900*/  STS.U16 [R124], R155 ;  /* 0x0000009b7c007388 */ /* 0x0005e20000000400 */
[----:B------:R-:W-:Y:S02]  /*1910*/  SHF.R.U32.HI R141, RZ, 0x10, R141 ;  /* 0x00000010ff8d7819 */ /* 0x000fe4000001168d */
[----:B0-----:R-:W-:Y:S01]  /*1920*/  PRMT R153, R137, 0x7610, R153 ;  /* 0x0000761089997816 */ /* 0x001fe20000000099 */
[----:B------:R-:W-:Y:S01]  /*1930*/  STS.U16 [R142], R140 ;  /* 0x0000008c8e007388 */ /* 0x000fe20000000400 */
[----:B------:R-:W-:Y:S02]  /*1940*/  SHF.R.U32.HI R122, RZ, 0x10, R137 ;  /* 0x00000010ff7a7819 */ /* 0x000fe40000011689 */
[----:B-1----:R-:W-:Y:S01]  /*1950*/  PRMT R0, R139, 0x7610, R0 ;  /* 0x000076108b007816 */ /* 0x002fe20000000000 */
[----:B------:R0:W-:Y:S01]  /*1960*/  STS.U16 [R132], R151 ;  /* 0x0000009784007388 */ /* 0x0001e20000000400 */
[----:B------:R-:W-:-:S02]  /*1970*/  SHF.R.U32.HI R139, RZ, 0x10, R139 ;  /* 0x00000010ff8b7819 */ /* 0x000fc4000001168b */
[----:B------:R-:W-:Y:S01]  /*1980*/  PRMT R137, R131, 0x7610, R137 ;  /* 0x0000761083897816 */ /* 0x000fe20000000089 */
[----:B------:R-:W-:Y:S01]  /*1990*/  STS.U16 [R138], R150 ;  /* 0x000000968a007388 */ /* 0x000fe20000000400 */
[--C-:B------:R-:W-:Y:S02]  /*19a0*/  SHF.R.U32.HI R120, RZ, 0x10, R131.reuse ;  /* 0x00000010ff787819 */ /* 0x100fe40000011683 */
[----:B------:R-:W-:Y:S01]  /*19b0*/  PRMT R131, R149, 0x7610, R131 ;  /* 0x0000761095837816 */ /* 0x000fe20000000083 */
[----:B------:R1:W-:Y:S01]  /*19c0*/  STS.U16 [R136], R141 ;  /* 0x0000008d88007388 */ /* 0x0003e20000000400 */
[----:B--2---:R-:W-:Y:S02]  /*19d0*/  SHF.R.U32.HI R124, RZ, 0x10, R149 ;  /* 0x00000010ff7c7819 */ /* 0x004fe40000011695 */
[----:B0-----:R-:W-:Y:S01]  /*19e0*/  SHF.R.U32.HI R132, RZ, 0x10, R123 ;  /* 0x00000010ff847819 */ /* 0x001fe2000001167b */
[----:B------:R-:W-:Y:S01]  /*19f0*/  STS.U16 [R134], R153 ;  /* 0x0000009986007388 */ /* 0x000fe20000000400 */
[----:B------:R-:W-:-:S02]  /*1a00*/  LEA R135, R135, c[0x0][0x22c], 0x1 ;  /* 0x00008b0087877a11 */ /* 0x000fc400078e08ff */
[----:B------:R-:W-:Y:S01]  /*1a10*/  LOP3.LUT R149, R121, 0x7ffffff, RZ, 0xc0, !PT ;  /* 0x07ffffff79957812 */ /* 0x000fe200078ec0ff */
[----:B------:R0:W-:Y:S01]  /*1a20*/  STS.U16 [R133], R122 ;  /* 0x0000007a85007388 */ /* 0x0001e20000000400 */
[----:B-1----:R-:W-:-:S03]  /*1a30*/  PRMT R141, R143, 0x5410, RZ ;  /* 0x000054108f8d7816 */ /* 0x002fc600000000ff */
[----:B------:R-:W-:Y:S04]  /*1a40*/  STS.U16 [R128], R0 ;  /* 0x0000000080007388 */ /* 0x000fe80000000400 */
[----:B------:R-:W-:Y:S01]  /*1a50*/  STS.U16 [R130], R139 ;  /* 0x0000008b82007388 */ /* 0x000fe20000000400 */
[----:B0-----:R-:W-:-:S03]  /*1a60*/  PRMT R133, R123, 0x7610, R133 ;  /* 0x000076107b857816 */ /* 0x001fc60000000085 */
[----:B------:R-:W-:Y:S01]  /*1a70*/  STS.U16 [R127], R137 ;  /* 0x000000897f007388 */ /* 0x000fe20000000400 */
[----:B------:R-:W-:Y:S02]  /*1a80*/  SHF.R.U32.HI R122, RZ, 0x10, R143 ;  /* 0x00000010ff7a7819 */ /* 0x000fe4000001168f */
[----:B------:R-:W-:Y:S01]  /*1a90*/  PRMT R123, R135, 0x5410, RZ ;  /* 0x00005410877b7816 */ /* 0x000fe200000000ff */
[----:B------:R0:W-:Y:S04]  /*1aa0*/  STS.U16 [R129], R120 ;  /* 0x0000007881007388 */ /* 0x0001e80000000400 */
[----:B------:R-:W-:Y:S04]  /*1ab0*/  STS.U16 [R126], R131 ;  /* 0x000000837e007388 */ /* 0x000fe80000000400 */
[----:B------:R1:W-:Y:S01]  /*1ac0*/  STS.U16 [R125], R124 ;  /* 0x0000007c7d007388 */ /* 0x0003e20000000400 */
[----:B0-----:R-:W-:-:S03]  /*1ad0*/  SHF.R.U32.HI R120, RZ, 0x1a, R121 ;  /* 0x0000001aff787819 */ /* 0x001fc60000011679 */
[----:B------:R0:W-:Y:S01]  /*1ae0*/  STS.U16 [R144], R133 ;  /* 0x0000008590007388 */ /* 0x0001e20000000400 */
[----:B------:R-:W-:-:S03]  /*1af0*/  LOP3.LUT R121, R120, 0x3e, RZ, 0xc0, !PT ;  /* 0x0000003e78797812 */ /* 0x000fc600078ec0ff */
[----:B------:R-:W-:Y:S01]  /*1b00*/  STS.U16 [R147], R132 ;  /* 0x0000008493007388 */ /* 0x000fe20000000400 */
[----:B-1----:R-:W-:Y:S01]  /*1b10*/  SHF.R.U32.HI R124, RZ, 0x10, R135 ;  /* 0x00000010ff7c7819 */ /* 0x002fe20000011687 */
[----:B------:R-:W-:Y:S02]  /*1b20*/  HADD2 R125, R145.H0_H0, c[0x0] [0x230] ;  /* 0x00008c00917d7630 */ /* 0x000fe40000000800 */
[----:B------:R-:W-:Y:S01]  /*1b30*/  STS.U16 [R148], R152 ;  /* 0x0000009894007388 */ /* 0x000fe20000000400 */
[----:B------:R-:W-:Y:S02]  /*1b40*/  SHF.L.U32 R120, R110, R121, RZ ;  /* 0x000000796e787219 */ /* 0x000fe400000006ff */
[----:B0-----:R-:W-:Y:S01]  /*1b50*/  LOP3.LUT R144, R111, 0x80008000, RZ, 0xfc, !PT ;  /* 0x800080006f907812 */ /* 0x001fe200078efcff */
[----:B------:R-:W-:Y:S06]  /*1b60*/  BAR.SYNC 0x0 ;  /* 0x0000000000007b1d */ /* 0x000fec0000000000 */
[----:B------:R-:W-:Y:S01]  /*1b70*/  LDS.U16 R126, [R141] ;  /* 0x000000008d7e7984 */ /* 0x000fe20000000400 */
                                                                                                                                      /* 0x4040006666937241 */
                                                                                                                                      /* 0x000fc40000000095 */
                                                                                                                                      /* 0x4040006666957241 */
                                                                                                                                      /* 0x000fe20000020095 */
[----:B------:R-:W0:Y:S01]  /*1ba0*/  LDS.U16 R127, [R122] ;  /* 0x000000007a7f7984 */ /* 0x000e220000000400 */
[----:B------:R-:W-:Y:S01]  /*1bb0*/  LOP3.LUT R147, R147, R120, RZ, 0xfc, !PT ;  /* 0x0000007893937212 */ /* 0x000fe200078efcff */
[----:B------:R-:W-:Y:S02]  /*1bc0*/  HSET2.BF.LE.AND R120, R146.H0_H0, c[0x0] [0x230], PT ;  /* 0x00008c0092787633 */ /* 0x000fe40003803880 */
[----:B------:R-:W-:Y:S01]  /*1bd0*/  LDS.U16 R128, [R123] ;  /* 0x000000007b807984 */ /* 0x000fe20000000400 */
                                                                                                                                      /* 0x000000906f987241 */
                                                                                                                                      /* 0x1c0fe40000000093 */
[----:B------:R-:W-:Y:S01]  /*1bf0*/  HFMA2 R120, -R120, c[0x0] [0x190].H0_H0, R125 ;  /* 0x2000640078787a31 */ /* 0x000fe2000000017d */
[----:B------:R-:W1:Y:S01]  /*1c00*/  LDS.U16 R129, [R124] ;  /* 0x000000007c817984 */ /* 0x000e620000000400 */
                                                                                                                                      /* 0x000000906f8f7241 */
                                                                                                                                      /* 0x1c0fe20000008093 */
[----:B------:R-:W-:Y:S01]  /*1c20*/  HSET2.BF.LE.AND R125, R146.H0_H0, c[0x0] [0x238], PT ;  /* 0x00008e00927d7633 */ /* 0x000fe20003803880 */
                                                                                                                                      /* 0x000000906f8e7241 */
                                                                                                                                      /* 0x000fc40000010093 */
[----:B------:R-:W-:Y:S02]  /*1c40*/  LEA R120, R120, c[0x0][0x234], 0x1 ;  /* 0x00008d0078787a11 */ /* 0x000fe400078e08ff */
                                                                                                                                      /* 0x000000906f8c7241 */
                                                                                                                                      /* 0x000fe40000018093 */
[----:B------:R-:W-:Y:S02]  /*1c60*/  PRMT R139, R120, 0x5410, RZ ;  /* 0x00005410788b7816 */ /* 0x000fe400000000ff */
[----:B------:R-:W-:Y:S02]  /*1c70*/  SHF.R.U32.HI R132, RZ, 0x10, R120 ;  /* 0x00000010ff847819 */ /* 0x000fe40000011678 */
[----:B0-----:R-:W-:Y:S01]  /*1c80*/  PRMT R127, R126, 0x5410, R127 ;  /* 0x000054107e7f7816 */ /* 0x001fe2000000007f */
[----:B------:R-:W-:-:S04]  /*1c90*/  HADD2 R126, R145.H0_H0, c[0x0] [0x238] ;  /* 0x00008e00917e7630 */ /* 0x000fc80000000800 */
[----:B------:R-:W-:Y:S01]  /*1ca0*/  HFMA2 R125, -R125, c[0x0] [0x190].H0_H0, R126 ;  /* 0x200064007d7d7a31 */ /* 0x000fe2000000017e */
[----:B------:R-:W-:Y:S01]  /*1cb0*/  HFMA2.MMA R152, R127, 1, 1, -R152 ;  /* 0x3c003c007f987835 */ /* 0x000fe20000100098 */
[----:B------:R-:W-:Y:S01]  /*1cc0*/  HADD2 R126, R145.H0_H0, c[0x0] [0x240] ;  /* 0x00009000917e7630 */ /* 0x000fe20000000800 */
[----:B-1----:R-:W-:Y:S01]  /*1cd0*/  PRMT R128, R128, 0x5410, R129 ;  /* 0x0000541080807816 */ /* 0x002fe20000000081 */
[----:B------:R-:W-:Y:S01]  /*1ce0*/  LDS.U16 R127, [R139] ;  /* 0x000000008b7f7984 */ /* 0x000fe20000000400 */
[----:B------:R-:W-:-:S03]  /*1cf0*/  LEA R125, R125, c[0x0][0x23c], 0x1 ;  /* 0x00008f007d7d7a11 */ /* 0x000fc600078e08ff */
[----:B------:R-:W-:Y:S01]  /*1d00*/  HADD2 R143, R128, -R143 ;  /* 0x8000008f808f7230 */ /* 0x000fe20000000000 */
[----:B------:R-:W-:Y:S01]  /*1d10*/  PRMT R137, R125, 0x5410, RZ ;  /* 0x000054107d897816 */ /* 0x000fe200000000ff */
[----:B------:R-:W0:Y:S01]  /*1d20*/  LDS.U16 R128, [R132] ;  /* 0x0000000084807984 */ /* 0x000e220000000400 */
[----:B------:R-:W-:Y:S01]  /*1d30*/  HSETP2.LTU.AND P3, PT, |R152|.H0_H0, |R152|.H1_H1, PT ;  /* 0x7000009898007234 */ /* 0x000fe20003f69a00 */
[----:B------:R-:W-:Y:S01]  /*1d40*/  IMAD.MOV.U32 R130, RZ, RZ, R152 ;  /* 0x000000ffff827224 */ /* 0x000fe200078e0098 */
[----:B------:R-:W-:Y:S01]  /*1d50*/  SHF.R.U32.HI R135, RZ, 0x10, R125 ;  /* 0x00000010ff877819 */ /* 0x000fe2000001167d */
[----:B------:R-:W-:Y:S01]  /*1d60*/  LDS.U16 R129, [R137] ;  /* 0x0000000089817984 */ /* 0x000fe20000000400 */
[----:B------:R-:W-:Y:S02]  /*1d70*/  HSET2.BF.LE.AND R125, R146.H0_H0, c[0x0] [0x240], PT ;  /* 0x00009000927d7633 */ /* 0x000fe40003803880 */
[----:B------:R-:W-:-:S03]  /*1d80*/  PRMT R120, R130, 0xfdb9, R143 ;  /* 0x0000fdb982787816 */ /* 0x000fc6000000008f */
[----:B------:R-:W-:Y:S02]  /*1d90*/  HFMA2 R125, -R125, c[0x0] [0x190].H0_H0, R126 ;  /* 0x200064007d7d7a31 */ /* 0x000fe4000000017e */
[----:B------:R-:W-:Y:S01]  /*1da0*/  HADD2 R126, R145.H0_H0, c[0x0] [0x248] ;  /* 0x00009200917e7630 */ /* 0x000fe20000000800 */
[----:B------:R-:W-:Y:S01]  /*1db0*/  IDP.4A.S8.S8 R120, R120, c[0x2][0x0], RZ ;  /* 0x0080000078787a26 */ /* 0x000fe200000006ff */
[----:B------:R-:W-:Y:S02]  /*1dc0*/  @!P3 PRMT R130, R130, 0x5432, R130 ;  /* 0x000054328282b816 */ /* 0x000fe40000000082 */
[----:B------:R-:W-:-:S03]  /*1dd0*/  LEA R125, R125, c[0x0][0x244], 0x1 ;  /* 0x000091007d7d7a11 */ /* 0x000fc600078e08ff */
[----:B------:R-:W-:Y:S01]  /*1de0*/  HSETP2.LTU.AND P2, PT, |R143|.H0_H0, |R130|.H0_H0, PT ;  /* 0x600000828f007234 */ /* 0x000fe20003f49a00 */
[----:B------:R-:W-:Y:S01]  /*1df0*/  SHF.R.U32.HI R133, RZ, 0x10, R125 ;  /* 0x00000010ff857819 */ /* 0x000fe2000001167d */
[----:B------:R-:W-:-:S04]  /*1e00*/  HMNMX2 R134, |R130|, |R143|.H0_H0, PT ;  /* 0x6000008f82867240 */ /* 0x000fc80003800200 */
[----:B------:R-:W-:Y:S07]  /*1e10*/  LDS.U16 R136, [R133] ;  /* 0x0000000085887984 */ /* 0x000fee0000000400 */
[----:B------:R-:W-:Y:S02]  /*1e20*/  @P2 PRMT R134, R130, 0x1054, R134 ;  /* 0x0000105482862816 */ /* 0x000fe40000000086 */
[----:B------:R-:W1:Y:S03]  /*1e30*/  LDS.U16 R130, [R135] ;  /* 0x0000000087827984 */ /* 0x000e660000000400 */
[----:B------:R-:W-:-:S02]  /*1e40*/  HSETP2.LTU.AND P1, PT, |R143|.H1_H1, |R134|.H0_H0, PT ;  /* 0x600000868f007234 */ /* 0x000fc40003f29e00 */
        /* <DEDUP_REMOVED lines=9> */
[----:B------:R-:W-:Y:S02]  /*1ee0*/  HFMA2 R125, -R125, c[0x0] [0x190].H0_H0, R126 ;  /* 0x200064007d7d7a31 */ /* 0x000fe4000000017e */
        /* <DEDUP_REMOVED lines=8> */
                                                                                                                                      /* 0x000000906f7d7241 */
                                                                                                                                      /* 0x000fe40000020093 */
        /* <DEDUP_REMOVED lines=11> */
[----:B------:R-:W-:Y:S01]  /*2030*/  SEL R150, R127, 0x2, !P2 ;  /* 0x000000027f967807 */ /* 0x000fe20005000000 */
[----:B------:R-:W-:Y:S01]  /*2040*/  HFMA2 R125, -R125, c[0x0] [0x190].H0_H0, R126 ;  /* 0x200064007d7d7a31 */ /* 0x000fe2000000017e */
                                                                                                                                      /* 0x000000906f7e7241 */
                                                                                                                                      /* 0x000fe20000028093 */
[----:B------:R-:W-:Y:S01]  /*2060*/  HSETP2.LTU.AND P5, PT, |R140|.H1_H1, |R129|.H0_H0, PT ;  /* 0x600000818c007234 */ /* 0x000fe20003fa9e00 */
[----:B------:R-:W-:Y:S01]  /*2070*/  SEL R150, R150, 0x3, !P1 ;  /* 0x0000000396967807 */ /* 0x000fe20004800000 */
[----:B------:R-:W-:Y:S01]  /*2080*/  HMNMX2 R151, |R129|, |R140|.H1_H1, PT ;  /* 0x7000008c81977240 */ /* 0x000fe20003800200 */
[----:B------:R-:W-:-:S04]  /*2090*/  LEA R125, R125, c[0x0][0x254], 0x1 ;  /* 0x000095007d7d7a11 */ /* 0x000fc800078e08ff */
[----:B------:R-:W-:-:S06]  /*20a0*/  PRMT R127, R125, 0x5410, RZ ;  /* 0x000054107d7f7816 */ /* 0x000fcc00000000ff */
[----:B------:R-:W-:Y:S02]  /*20b0*/  @P5 PRMT R151, R129, 0x1054, R151 ;  /* 0x0000105481975816 */ /* 0x000fe40000000097 */
[----:B------:R-:W-:Y:S01]  /*20c0*/  SHF.R.U32.HI R129, RZ, 0x10, R125 ;  /* 0x00000010ff817819 */ /* 0x000fe2000001167d */
[----:B------:R-:W-:Y:S02]  /*20d0*/  HSET2.BF.LE.AND R125, R146.H0_H0, c[0x0] [0x258], PT ;  /* 0x00009600927d7633 */ /* 0x000fe40003803880 */
[----:B------:R-:W-:Y:S02]  /*20e0*/  HSETP2.LTU.AND P3, PT, |R136|.H0_H0, |R151|.H0_H0, PT ;  /* 0x6000009788007234 */ /* 0x000fe40003f69a00 */
[----:B------:R-:W-:Y:S01]  /*20f0*/  HMNMX2 R153, |R151|, |R136|.H0_H0, PT ;  /* 0x6000008897997240 */ /* 0x000fe20003800200 */
[----:B------:R-:W-:Y:S10]  /*2100*/  LDS.U16 R148, [R129] ;  /* 0x0000000081947984 */ /* 0x000ff40000000400 */
[----:B------:R-:W-:-:S05]  /*2110*/  @P3 PRMT R153, R151, 0x1054, R153 ;  /* 0x0000105497993816 */ /* 0x000fca0000000099 */
[----:B------:R-:W-:Y:S01]  /*2120*/  HSETP2.LTU.AND P2, PT, |R136|.H1_H1, |R153|.H0_H0, PT ;  /* 0x6000009988007234 */ /* 0x000fe20003f49e00 */
[----:B0-----:R-:W-:Y:S01]  /*2130*/  PRMT R131, R131, 0x5410, R138 ;  /* 0x0000541083837816 */ /* 0x001fe2000000008a */
[----:B------:R-:W-:-:S05]  /*2140*/  HMNMX2 R151, |R153|, |R136|.H1_H1, PT ;  /* 0x7000008899977240 */ /* 0x000fca0003800200 */
[----:B------:R-:W-:Y:S01]  /*2150*/  HFMA2.MMA R138, R131, 1, 1, -R126 ;  /* 0x3c003c00838a7835 */ /* 0x000fe2000010007e */
[----:B------:R-:W-:Y:S01]  /*2160*/  HADD2 R126, R145.H0_H0, c[0x0] [0x258] ;  /* 0x00009600917e7630 */ /* 0x000fe20000000800 */
[----:B------:R-:W0:Y:S03]  /*2170*/  LDS.U16 R131, [R127] ;  /* 0x000000007f837984 */ /* 0x000e260000000400 */
[----:B------:R-:W-:Y:S01]  /*2180*/  HFMA2 R125, -R125, c[0x0] [0x190].H0_H0, R126 ;  /* 0x200064007d7d7a31 */ /* 0x000fe2000000017e */
[----:B------:R-:W-:-:S04]  /*2190*/  @P2 PRMT R151, R153, 0x1054, R151 ;  /* 0x0000105499972816 */ /* 0x000fc80000000097 */
[----:B------:R-:W-:Y:S01]  /*21a0*/  LEA R125, R125, c[0x0][0x25c], 0x1 ;  /* 0x000097007d7d7a11 */ /* 0x000fe200078e08ff */
[----:B------:R-:W-:Y:S02]  /*21b0*/  HSETP2.LTU.AND P1, PT, |R138|.H0_H0, |R151|.H0_H0, PT ;  /* 0x600000978a007234 */ /* 0x000fe40003f29a00 */
[----:B------:R-:W-:Y:S01]  /*21c0*/  HMNMX2 R153, |R151|, |R138|.H0_H0, PT ;  /* 0x6000008a97997240 */ /* 0x000fe20003800200 */
[----:B------:R-:W-:Y:S02]  /*21d0*/  PRMT R126, R125, 0x5410, RZ ;  /* 0x000054107d7e7816 */ /* 0x000fe400000000ff */
[----:B------:R-:W-:-:S08]  /*21e0*/  SHF.R.U32.HI R125, RZ, 0x10, R125 ;  /* 0x00000010ff7d7819 */ /* 0x000fd0000001167d */
[----:B------:R-:W-:Y:S02]  /*21f0*/  @P1 PRMT R153, R151, 0x1054, R153 ;  /* 0x0000105497991816 */ /* 0x000fe40000000099 */
[----:B------:R-:W-:Y:S02]  /*2200*/  SEL R151, R150, 0x4, !P0 ;  /* 0x0000000496977807 */ /* 0x000fe40004000000 */
                                                                                                                                      /* 0x000000906f967241 */
                                                                                                                                      /* 0x000fe20000030093 */
[----:B------:R-:W-:Y:S01]  /*2220*/  HSETP2.LTU.AND P0, PT, |R138|.H1_H1, |R153|.H0_H0, PT ;  /* 0x600000998a007234 */ /* 0x000fe20003f09e00 */
[----:B------:R-:W-:Y:S01]  /*2230*/  SEL R154, R151, 0x5, !P4 ;  /* 0x00000005979a7807 */ /* 0x000fe20006000000 */
[----:B------:R-:W-:-:S03]  /*2240*/  HMNMX2 R156, |R153|, |R138|.H1_H1, PT ;  /* 0x7000008a999c7240 */ /* 0x000fc60003800200 */
[----:B------:R-:W-:-:S04]  /*2250*/  SEL R154, R154, 0x6, !P6 ;  /* 0x000000069a9a7807 */ /* 0x000fc80007000000 */
[----:B------:R-:W-:-:S04]  /*2260*/  SEL R155, R154, 0x7, !P5 ;  /* 0x000000079a9b7807 */ /* 0x000fc80006800000 */
[----:B------:R-:W-:Y:S02]  /*2270*/  @P0 PRMT R156, R153, 0x1054, R156 ;  /* 0x00001054999c0816 */ /* 0x000fe4000000009c */
[----:B0-----:R-:W-:Y:S01]  /*2280*/  PRMT R131, R131, 0x5410, R148 ;  /* 0x0000541083837816 */ /* 0x001fe20000000094 */
[----:B------:R-:W-:Y:S01]  /*2290*/  LDS.U16 R153, [R126] ;  /* 0x000000007e997984 */ /* 0x000fe20000000400 */
[----:B------:R-:W-:-:S03]  /*22a0*/  SEL R155, R155, 0x8, !P3 ;  /* 0x000000089b9b7807 */ /* 0x000fc60005800000 */
[----:B------:R-:W0:Y:S01]  /*22b0*/  LDS.U16 R148, [R125] ;  /* 0x000000007d947984 */ /* 0x000e220000000400 */
[----:B------:R-:W-:Y:S01]  /*22c0*/  HFMA2.MMA R131, R131, 1, 1, -R150 ;  /* 0x3c003c0083837835 */ /* 0x000fe20000100096 */
[----:B------:R-:W-:Y:S01]  /*22d0*/  SHF.L.U64.HI R150, R110, R121, RZ ;  /* 0x000000796e967219 */ /* 0x000fe200000102ff */
[----:B------:R-:W-:Y:S01]  /*22e0*/  HADD2 R121, R145.H0_H0, c[0x0] [0x260] ;  /* 0x0000980091797630 */ /* 0x000fe20000000800 */
[----:B------:R-:W-:Y:S02]  /*22f0*/  SEL R155, R155, 0x9, !P2 ;  /* 0x000000099b9b7807 */ /* 0x000fe40005000000 */
[----:B------:R-:W-:Y:S02]  /*2300*/  LOP3.LUT R151, R149, R150, RZ, 0xfc, !PT ;  /* 0x0000009695977212 */ /* 0x000fe400078efcff */
                                                                                                                                      /* 0x000000906f957241 */
                                                                                                                                      /* 0x0c0fe40000038093 */
                                                                                                                                      /* 0x000000906f967241 */
                                                                                                                                      /* 0x1c0fe20000000097 */
[----:B------:R-:W-:Y:S01]  /*2330*/  HSETP2.LTU.AND P4, PT, |R131|.H0_H0, |R156|.H0_H0, PT ;  /* 0x6000009c83007234 */ /* 0x000fe20003f89a00 */
                                                                                                                                      /* 0x000000906f977241 */
                                                                                                                                      /* 0x000fe20000008097 */
[----:B------:R-:W-:Y:S01]  /*2350*/  HSET2.BF.LE.AND R111, R146.H0_H0, c[0x0] [0x260], PT ;  /* 0x00009800926f7633 */ /* 0x000fe20003803880 */
[----:B------:R-:W-:Y:S01]  /*2360*/  SEL R155, R155, 0xa, !P1 ;  /* 0x0000000a9b9b7807 */ /* 0x000fe20004800000 */
[----:B------:R-:W-:-:S02]  /*2370*/  HMNMX2 R158, |R156|, |R131|.H0_H0, PT ;  /* 0x600000839c9e7240 */ /* 0x000fc40003800200 */
[----:B------:R-:W-:Y:S01]  /*2380*/  HADD2 R144, R145.H0_H0, c[0x0] [0x268] ;  /* 0x00009a0091907630 */ /* 0x000fe20000000800 */
[----:B------:R-:W-:Y:S01]  /*2390*/  SEL R155, R155, 0xb, !P0 ;  /* 0x0000000b9b9b7807 */ /* 0x000fe20004000000 */
[----:B------:R-:W-:Y:S02]  /*23a0*/  HFMA2 R111, -R111, c[0x0] [0x190].H0_H0, R121 ;  /* 0x200064006f6f7a31 */ /* 0x000fe40000000179 */
[----:B------:R-:W-:Y:S01]  /*23b0*/  HSET2.BF.LE.AND R121, R146.H0_H0, c[0x0] [0x268], PT ;  /* 0x00009a0092797633 */ /* 0x000fe20003803880 */
[----:B------:R-:W-:Y:S02]  /*23c0*/  SEL R155, R155, 0xc, !P4 ;  /* 0x0000000c9b9b7807 */ /* 0x000fe40006000000 */
[----:B------:R-:W-:Y:S02]  /*23d0*/  LEA R111, R111, c[0x0][0x264], 0x1 ;  /* 0x000099006f6f7a11 */ /* 0x000fe400078e08ff */
[----:B------:R-:W-:Y:S01]  /*23e0*/  @P4 PRMT R158, R156, 0x1054, R158 ;  /* 0x000010549c9e4816 */ /* 0x000fe2000000009e */
[----:B------:R-:W-:Y:S01]  /*23f0*/  HFMA2 R121, -R121, c[0x0] [0x190].H0_H0, R144 ;  /* 0x2000640079797a31 */ /* 0x000fe20000000190 */
[----:B------:R-:W-:-:S03]  /*2400*/  PRMT R147, R111, 0x5410, RZ ;  /* 0x000054106f937816 */ /* 0x000fc600000000ff */
[----:B------:R-:W-:Y:S01]  /*2410*/  HSETP2.LTU.AND P6, PT, |R131|.H1_H1, |R158|.H0_H0, PT ;  /* 0x6000009e83007234 */ /* 0x000fe20003fc9e00 */
[----:B------:R-:W-:Y:S01]  /*2420*/  LEA R121, R121, c[0x0][0x26c], 0x1 ;  /* 0x00009b0079797a11 */ /* 0x000fe200078e08ff */
[----:B------:R-:W-:-:S03]  /*2430*/  HMNMX2 R156, |R158|, |R131|.H1_H1, PT ;  /* 0x700000839e9c7240 */ /* 0x000fc60003800200 */
[----:B------:R-:W-:Y:S02]  /*2440*/  PRMT R144, R121, 0x5410, RZ ;  /* 0x0000541079907816 */ /* 0x000fe400000000ff */
[----:B------:R-:W-:Y:S02]  /*2450*/  SEL R155, R155, 0xd, !P6 ;  /* 0x0000000d9b9b7807 */ /* 0x000fe40007000000 */
[----:B0-----:R-:W-:Y:S02]  /*2460*/  PRMT R148, R153, 0x5410, R148 ;  /* 0x0000541099947816 */ /* 0x001fe40000000094 */
[----:B------:R-:W0:Y:S02]  /*2470*/  LDS.U16 R153, [R144] ;  /* 0x0000000090997984 */ /* 0x000e240000000400 */
[----:B------:R-:W-:Y:S02]  /*2480*/  @P6 PRMT R156, R158, 0x1054, R156 ;  /* 0x000010549e9c6816 */ /* 0x000fe4000000009c */
[----:B------:R-:W-:Y:S01]  /*2490*/  HFMA2.MMA R149, R148, 1, 1, -R149 ;  /* 0x3c003c0094957835 */ /* 0x000fe20000100095 */
[----:B------:R-:W-:-:S02]  /*24a0*/  SHF.R.U32.HI R148, RZ, 0x10, R111 ;  /* 0x00000010ff947819 */ /* 0x000fc4000001166f */
[----:B------:R-:W-:Y:S04]  /*24b0*/  LDS.U16 R111, [R147] ;  /* 0x00000000936f7984 */ /* 0x000fe80000000400 */
[----:B------:R-:W1:Y:S03]  /*24c0*/  LDS.U16 R154, [R148] ;  /* 0x00000000949a7984 */ /* 0x000e660000000400 */
[----:B------:R-:W-:Y:S02]  /*24d0*/  HSETP2.LTU.AND P5, PT, |R149|.H0_H0, |R156|.H0_H0, PT ;  /* 0x6000009c95007234 */ /* 0x000fe40003fa9a00 */
[----:B------:R-:W-:-:S03]  /*24e0*/  HMNMX2 R158, |R156|, |R149|.H0_H0, PT ;  /* 0x600000959c9e7240 */ /* 0x000fc60003800200 */
[----:B------:R-:W-:-:S08]  /*24f0*/  SEL R155, R155, 0xe, !P5 ;  /* 0x0000000e9b9b7807 */ /* 0x000fd00006800000 */
[----:B------:R-:W-:Y:S02]  /*2500*/  @P5 PRMT R158, R156, 0x1054, R158 ;  /* 0x000010549c9e5816 */ /* 0x000fe4000000009e */
[----:B------:R-:W-:-:S03]  /*2510*/  PRMT R156, R142, 0xfdb9, R140 ;  /* 0x0000fdb98e9c7816 */ /* 0x000fc6000000008c */
[----:B------:R-:W-:Y:S02]  /*2520*/  HSETP2.LTU.AND P3, PT, |R149|.H1_H1, |R158|.H0_H0, PT ;  /* 0x6000009e95007234 */ /* 0x000fe40003f69e00 */
[----:B------:R-:W-:Y:S01]  /*2530*/  HMNMX2 R121, |R158|, |R149|.H1_H1, PT ;  /* 0x700000959e797240 */ /* 0x000fe20003800200 */
[----:B------:R-:W-:Y:S02]  /*2540*/  IDP.4A.S8.S8 R157, R156, c[0x2][0x0], RZ ;  /* 0x008000009c9d7a26 */ /* 0x000fe400000006ff */
[----:B------:R-:W-:Y:S02]  /*2550*/  SEL R155, R155, 0xf, !P3 ;  /* 0x0000000f9b9b7807 */ /* 0x000fe40005800000 */
[----:B------:R-:W-:Y:S01]  /*2560*/  IMAD R120, R157, 0x10, R120 ;  /* 0x000000109d787824 */ /* 0x000fe200078e0278 */
[----:B0-----:R-:W-:-:S05]  /*2570*/  PRMT R0, R153, 0x7610, R0 ;  /* 0x0000761099007816 */ /* 0x001fca0000000000 */
[----:B------:R-:W-:Y:S01]  /*2580*/  @P3 PRMT R121, R158, 0x1054, R121 ;  /* 0x000010549e793816 */ /* 0x000fe20000000079 */
[----:B------:R-:W-:Y:S01]  /*2590*/  HADD2 R151, R0, -R151 ;  /* 0x8000009700977230 */ /* 0x000fe20000000000 */
[----:B------:R-:W-:Y:S02]  /*25a0*/  PRMT R158, R136, 0xfdb9, R138 ;  /* 0x0000fdb9889e7816 */ /* 0x000fe4000000008a */
[----:B-1----:R-:W-:-:S06]  /*25b0*/  PRMT R111, R111, 0x5410, R154 ;  /* 0x000054106f6f7816 */ /* 0x002fcc000000009a */
[----:B------:R-:W-:Y:S01]  /*25c0*/  HFMA2.MMA R150, R111, 1, 1, -R150 ;  /* 0x3c003c006f967835 */ /* 0x000fe20000100096 */
[----:B------:R-:W-:-:S04]  /*25d0*/  IDP.4A.S8.S8 R111, R158, c[0x2][0x0], RZ ;  /* 0x008000009e6f7a26 */ /* 0x000fc800000006ff */
[----:B------:R-:W-:Y:S01]  /*25e0*/  IMAD R111, R111, 0x100, R120 ;  /* 0x000001006f6f7824 */ /* 0x000fe200078e0278 */
[----:B------:R-:W-:-:S04]  /*25f0*/  PRMT R120, R131, 0xfdb9, R149 ;  /* 0x0000fdb983787816 */ /* 0x000fc80000000095 */
[----:B------:R-:W-:Y:S01]  /*2600*/  HSETP2.LTU.AND P2, PT, |R150|.H0_H0, |R121|.H0_H0, PT ;  /* 0x6000007996007234 */ /* 0x000fe20003f49a00 */
[----:B------:R-:W-:Y:S01]  /*2610*/  IDP.4A.S8.S8 R120, R120, c[0x2][0x0], RZ ;  /* 0x0080000078787a26 */ /* 0x000fe200000006ff */
[----:B------:R-:W-:-:S03]  /*2620*/  HMNMX2 R157, |R121|, |R150|.H0_H0, PT ;  /* 0x60000096799d7240 */ /* 0x000fc60003800200 */
[----:B------:R-:W-:Y:S01]  /*2630*/  IMAD R111, R120, 0x1000, R111 ;  /* 0x00001000786f7824 */ /* 0x000fe200078e026f */
[----:B------:R-:W-:Y:S02]  /*2640*/  PRMT R120, R150, 0xfdb9, R151 ;  /* 0x0000fdb996787816 */ /* 0x000fe40000000097 */
[----:B------:R-:W-:-:S03]  /*2650*/  SEL R155, R155, 0x10, !P2 ;  /* 0x000000109b9b7807 */ /* 0x000fc60005000000 */
[----:B------:R-:W-:Y:S02]  /*2660*/  IDP.4A.S8.S8 R120, R120, c[0x2][0x4], RZ ;  /* 0x0080010078787a26 */ /* 0x000fe400000006ff */
[----:B------:R-:W-:Y:S02]  /*2670*/  @P2 PRMT R157, R121, 0x1054, R157 ;  /* 0x00001054799d2816 */ /* 0x000fe4000000009d */
[----:B------:R-:W-:-:S03]  /*2680*/  IMAD R111, R120, 0x10000, R111 ;  /* 0x00010000786f7824 */ /* 0x000fc600078e026f */
[----:B------:R-:W-:Y:S01]  /*2690*/  HSETP2.LTU.AND P1, PT, |R150|.H1_H1, |R157|.H0_H0, PT ;  /* 0x6000009d96007234 */ /* 0x000fe20003f29e00 */
[----:B------:R-:W0:Y:S01]  /*26a0*/  POPC R120, R111 ;  /* 0x0000006f00787309 */ /* 0x000e220000000000 */
[----:B------:R-:W-:-:S11]  /*26b0*/  HMNMX2 R154, |R157|, |R150|.H1_H1, PT ;  /* 0x700000969d9a7240 */ /* 0x000fd60003800200 */
[----:B------:R-:W-:Y:S02]  /*26c0*/  @P1 PRMT R154, R157, 0x1054, R154 ;  /* 0x000010549d9a1816 */ /* 0x000fe4000000009a */
[----:B0-----:R-:W-:-:S03]  /*26d0*/  LOP3.LUT R153, R120, 0x1, RZ, 0xc0, !PT ;  /* 0x0000000178997812 */ /* 0x001fc600078ec0ff */
[----:B------:R-:W-:Y:S01]  /*26e0*/  HSETP2.LTU.AND P0, PT, |R151|.H0_H0, |R154|.H0_H0, PT ;  /* 0x6000009a97007234 */ /* 0x000fe20003f09a00 */
[----:B------:R-:W-:Y:S01]  /*26f0*/  SEL R120, R155, 0x11, !P1 ;  /* 0x000000119b787807 */ /* 0x000fe20004800000 */
[----:B------:R-:W-:-:S03]  /*2700*/  HMNMX2 R121, |R154|, |R151|.H0_H0, PT ;  /* 0x600000979a797240 */ /* 0x000fc60003800200 */
[----:B------:R-:W-:-:S05]  /*2710*/  SEL R120, R120, 0x12, !P0 ;  /* 0x0000001278787807 */ /* 0x000fca0004000000 */
[C---:B------:R-:W-:Y:S02]  /*2720*/  IMAD.SHL.U32 R155, R120.reuse, 0x2, RZ ;  /* 0x00000002789b7824 */ /* 0x040fe400078e00ff */
[----:B------:R-:W-:Y:S01]  /*2730*/  IMAD.SHL.U32 R120, R120, 0x8000000, RZ ;  /* 0x0800000078787824 */ /* 0x000fe200078e00ff */
[----:B------:R-:W-:Y:S01]  /*2740*/  @P0 PRMT R121, R154, 0x1054, R121 ;  /* 0x000010549a790816 */ /* 0x000fe20000000079 */
[----:B------:R-:W-:Y:S01]  /*2750*/  IMAD.MOV R154, RZ, RZ, -R153 ;  /* 0x000000ffff9a7224 */ /* 0x000fe200078e0a99 */
[----:B------:R-:W-:-:S03]  /*2760*/  SHF.L.U64.HI R156, R110, R155, RZ ;  /* 0x0000009b6e9c7219 */ /* 0x000fc600000102ff */
[----:B------:R-:W-:Y:S01]  /*2770*/  HMUL2 R153, R121, c[0x0] [0x180] ;  /* 0x0000600079997a32 */ /* 0x000fe20000000000 */
[----:B------:R-:W-:-:S04]  /*2780*/  LOP3.LUT R121, R111, 0x7ffff, R154, 0x78, !PT ;  /* 0x0007ffff6f797812 */ /* 0x000fc800078e789a */
[----:B------:R-:W-:Y:S01]  /*2790*/  HMNMX2 R111, |R153|, 65504, 65504, PT ;  /* 0x7bff7bff996f7840 */ /* 0x000fe20003800200 */
                                                                                                                                      /* 0x40400066669e7241 */
                                                                                                                                      /* 0x000fe40000000079 */
[----:B------:R-:W-:Y:S02]  /*27b0*/  SHF.L.U32 R153, R110, R155, RZ ;  /* 0x0000009b6e997219 */ /* 0x000fe400000006ff */
[----:B------:R-:W-:Y:S02]  /*27c0*/  LOP3.LUT R154, R111, 0x80008000, RZ, 0xfc, !PT ;  /* 0x800080006f9a7812 */ /* 0x000fe400078efcff */
[----:B------:R-:W-:-:S04]  /*27d0*/  LOP3.LUT R158, R158, R153, RZ, 0xfc, !PT ;  /* 0x000000999e9e7212 */ /* 0x000fc800078efcff */
                                                                                                                                      /* 0x0000009a6f997241 */
                                                                                                                                      /* 0x1c0fe4000000009e */
                                                                                                                                      /* 0x0000009a6fa07241 */
                                                                                                                                      /* 0x1c0fe4000000809e */
                                                                                                                                      /* 0x0000009a6f9d7241 */
                                                                                                                                      /* 0x140fe4000001009e */
[----:B------:R-:W-:Y:S01]  /*2810*/  HFMA2.MMA R152, R152, 1, 1, R153 ;  /* 0x3c003c0098987835 */ /* 0x000fe20000000099 */
                                                                                                                                      /* 0x4040006666997241 */
                                                                                                                                      /* 0x000fe20000020079 */
[----:B------:R-:W-:Y:S01]  /*2830*/  HADD2 R143, R143, R160 ;  /* 0x000000a08f8f7230 */ /* 0x000fe20000000000 */
                                                                                                                                      /* 0x0000009a6f9f7241 */
                                                                                                                                      /* 0x000fe2000001809e */
[----:B------:R-:W-:Y:S01]  /*2850*/  HFMA2.MMA R142, R142, 1, 1, R157 ;  /* 0x3c003c008e8e7835 */ /* 0x000fe2000000009d */
[----:B------:R-:W-:-:S02]  /*2860*/  LOP3.LUT R161, R153, R156, RZ, 0xfc, !PT ;  /* 0x0000009c99a17212 */ /* 0x000fc400078efcff */
[----:B------:R0:W-:Y:S01]  /*2870*/  STS.U16 [R141], R152 ;  /* 0x000000988d007388 */ /* 0x0001e20000000400 */
                                                                                                                                      /* 0x0000009a6f9b7241 */
                                                                                                                                      /* 0x1c0fe2000002009e */
[----:B------:R-:W-:Y:S01]  /*2890*/  HADD2 R140, R140, R159 ;  /* 0x0000009f8c8c7230 */ /* 0x000fe20000000000 */
                                                                                                                                      /* 0x0000009a6f997241 */
                                                                                                                                      /* 0x1c0fe4000002809e */
                                                                                                                                      /* 0x0000009a6f9c7241 */
                                                                                                                                      /* 0x1c0fe4000003009e */
                                                                                                                                      /* 0x0000009a6f9e7241 */
                                                                                                                                      /* 0x0c0fe2000003809e */
[----:B------:R-:W-:Y:S01]  /*28d0*/  HFMA2.MMA R136, R136, 1, 1, R155 ;  /* 0x3c003c0088887835 */ /* 0x000fe2000000009b */
[----:B------:R-:W-:Y:S01]  /*28e0*/  HADD2 R155, R145.H0_H0, c[0x0] [0x278] ;  /* 0x00009e00919b7630 */ /* 0x000fe20000000800 */
                                                                                                                                      /* 0x0000009a6f8d7241 */
                                                                                                                                      /* 0x1c1fe200000000a1 */
[----:B------:R-:W-:Y:S01]  /*2900*/  HADD2 R138, R138, R153 ;  /* 0x000000998a8a7230 */ /* 0x000fe20000000000 */
                                                                                                                                      /* 0x0000009a6f9a7241 */
                                                                                                                                      /* 0x000fe200000080a1 */
[----:B------:R-:W-:Y:S01]  /*2920*/  HFMA2.MMA R131, R131, 1, 1, R156 ;  /* 0x3c003c0083837835 */ /* 0x000fe2000000009c */
[----:B------:R-:W-:Y:S01]  /*2930*/  PRMT R0, R143, 0x7610, R0 ;  /* 0x000076108f007816 */ /* 0x000fe20000000000 */
[----:B------:R-:W-:Y:S01]  /*2940*/  HADD2 R149, R149, R158 ;  /* 0x0000009e95957230 */ /* 0x000fe20000000000 */
[----:B------:R-:W-:Y:S01]  /*2950*/  HFMA2.MMA R141, R150, 1, 1, R141 ;  /* 0x3c003c00968d7835 */ /* 0x000fe2000000008d */
[----:B------:R-:W-:Y:S01]  /*2960*/  HADD2 R154, R151.H0_H0, R154.H0_H0 ;  /* 0x2000009a979a7230 */ /* 0x000fe20000000800 */
[----:B------:R-:W-:Y:S01]  /*2970*/  SHF.R.U32.HI R151, RZ, 0x10, R152 ;  /* 0x00000010ff977819 */ /* 0x000fe20000011698 */
[----:B------:R-:W-:Y:S01]  /*2980*/  HSET2.BF.LE.AND R150, R146.H0_H0, c[0x0] [0x270], PT ;  /* 0x00009c0092967633 */ /* 0x000fe20003803880 */
[----:B------:R-:W-:Y:S01]  /*2990*/  SHF.R.U32.HI R153, RZ, 0x10, R143 ;  /* 0x00000010ff997819 */ /* 0x000fe2000001168f */
[----:B------:R-:W-:Y:S01]  /*29a0*/  HADD2 R152, R145.H0_H0, c[0x0] [0x270] ;  /* 0x00009c0091987630 */ /* 0x000fe20000000800 */
[----:B------:R-:W-:Y:S01]  /*29b0*/  LOP3.LUT R121, R120, 0xf8000000, R121, 0xe2, !PT ;  /* 0xf800000078797812 */ /* 0x000fe200078ee279 */
[----:B------:R0:W-:Y:S02]  /*29c0*/  STS.U16 [R122], R151 ;  /* 0x000000977a007388 */ /* 0x0001e40000000400 */
[----:B------:R-:W-:-:S02]  /*29d0*/  HFMA2 R150, -R150, c[0x0] [0x190].H0_H0, R152 ;  /* 0x2000640096967a31 */ /* 0x000fc40000000198 */
[----:B------:R-:W-:Y:S01]  /*29e0*/  HSET2.BF.LE.AND R152, R146.H0_H0, c[0x0] [0x278], PT ;  /* 0x00009e0092987633 */ /* 0x000fe20003803880 */
[----:B------:R1:W-:Y:S02]  /*29f0*/  STS.U16 [R123], R0 ;  /* 0x000000007b007388 */ /* 0x0003e40000000400 */
[----:B------:R-:W-:Y:S02]  /*2a00*/  LEA R150, R150, c[0x0][0x274], 0x1 ;  /* 0x00009d0096967a11 */ /* 0x000fe400078e08ff */
[----:B------:R-:W-:Y:S01]  /*2a10*/  HFMA2 R143, -R152, c[0x0] [0x190].H0_H0, R155 ;  /* 0x20006400988f7a31 */ /* 0x000fe2000000019b */
[----:B0-----:R-:W-:Y:S01]  /*2a20*/  SHF.R.U32.HI R151, RZ, 0x10, R142 ;  /* 0x00000010ff977819 */ /* 0x001fe2000001168e */
[----:B------:R0:W-:Y:S01]  /*2a30*/  STS.U16 [R124], R153 ;  /* 0x000000997c007388 */ /* 0x0001e20000000400 */
[----:B------:R-:W-:Y:S02]  /*2a40*/  PRMT R152, R140, 0x7610, R152 ;  /* 0x000076108c987816 */ /* 0x000fe40000000098 */
[----:B------:R-:W-:Y:S01]  /*2a50*/  SHF.R.U32.HI R140, RZ, 0x10, R140 ;  /* 0x00000010ff8c7819 */ /* 0x000fe2000001168c */
[----:B------:R-:W-:Y:S01]  /*2a60*/  STS.U16 [R139], R142 ;  /* 0x0000008e8b007388 */ /* 0x000fe20000000400 */
[----:B------:R-:W-:-:S02]  /*2a70*/  PRMT R155, R136, 0x7610, R155 ;  /* 0x00007610889b7816 */ /* 0x000fc4000000009b */
[----:B------:R-:W-:Y:S01]  /*2a80*/  SHF.R.U32.HI R136, RZ, 0x10, R136 ;  /* 0x00000010ff887819 */ /* 0x000fe20000011688 */
[----:B------:R2:W-:Y:S01]  /*2a90*/  STS.U16 [R132], R151 ;  /* 0x0000009784007388 */ /* 0x0005e20000000400 */
[----:B-1----:R-:W-:Y:S02]  /*2aa0*/  PRMT R0, R138, 0x7610, R0 ;  /* 0x000076108a007816 */ /* 0x002fe40000000000 */
[--C-:B------:R-:W-:Y:S01]  /*2ab0*/  SHF.R.U32.HI R123, RZ, 0x10, R138.reuse ;  /* 0x00000010ff7b7819 */ /* 0x100fe2000001168a */
[----:B------:R-:W-:Y:S01]  /*2ac0*/  STS.U16 [R137], R152 ;  /* 0x0000009889007388 */ /* 0x000fe20000000400 */
[----:B------:R-:W-:Y:S02]  /*2ad0*/  PRMT R138, R131, 0x7610, R138 ;  /* 0x00007610838a7816 */ /* 0x000fe4000000008a */
[--C-:B------:R-:W-:Y:S01]  /*2ae0*/  SHF.R.U32.HI R122, RZ, 0x10, R131.reuse ;  /* 0x00000010ff7a7819 */ /* 0x100fe20000011683 */
[----:B------:R-:W-:Y:S01]  /*2af0*/  STS.U16 [R135], R140 ;  /* 0x0000008c87007388 */ /* 0x000fe20000000400 */
[----:B------:R-:W-:-:S02]  /*2b00*/  PRMT R131, R149, 0x7610, R131 ;  /* 0x0000761095837816 */ /* 0x000fc40000000083 */
[----:B0-----:R-:W-:Y:S01]  /*2b10*/  SHF.R.U32.HI R124, RZ, 0x10, R149 ;  /* 0x00000010ff7c7819 */ /* 0x001fe20000011695 */
[----:B------:R0:W-:Y:S01]  /*2b20*/  STS.U16 [R134], R155 ;  /* 0x0000009b86007388 */ /* 0x0001e20000000400 */
[----:B--2---:R-:W-:Y:S02]  /*2b30*/  PRMT R132, R141, 0x7610, R132 ;  /* 0x000076108d847816 */ /* 0x004fe40000000084 */
[----:B------:R-:W-:Y:S01]  /*2b40*/  SHF.R.U32.HI R141, RZ, 0x10, R141 ;  /* 0x00000010ff8d7819 */ /* 0x000fe2000001168d */
[----:B------:R-:W-:Y:S01]  /*2b50*/  STS.U16 [R133], R136 ;  /* 0x0000008885007388 */ /* 0x000fe20000000400 */
[----:B------:R-:W-:Y:S02]  /*2b60*/  PRMT R149, R150, 0x5410, RZ ;  /* 0x0000541096957816 */ /* 0x000fe400000000ff */
[----:B------:R-:W-:Y:S01]  /*2b70*/  LEA R143, R143, c[0x0][0x27c], 0x1 ;  /* 0x00009f008f8f7a11 */ /* 0x000fe200078e08ff */
[----:B------:R1:W-:Y:S01]  /*2b80*/  STS.U16 [R128], R0 ;  /* 0x0000000080007388 */ /* 0x0003e20000000400 */
[----:B0-----:R-:W-:-:S03]  /*2b90*/  HADD2 R155, R145.H0_H0, c[0x0] [0x2b8] ;  /* 0x0000ae00919b7630 */ /* 0x001fc60000000800 */
[----:B------:R-:W-:Y:S04]  /*2ba0*/  STS.U16 [R130], R123 ;  /* 0x0000007b82007388 */ /* 0x000fe80000000400 */
        /* <DEDUP_REMOVED lines=9> */
[----:B------:R-:W-:Y:S01]  /*2c40*/  HSET2.BF.LE.AND R118, R146.H0_H0, c[0x0] [0x280], PT ;  /* 0x0000a00092767633 */ /* 0x000fe20003803880 */
[----:B------:R-:W-:Y:S01]  /*2c50*/  LOP3.LUT R127, R127, 0x3e, RZ, 0xc0, !PT ;  /* 0x0000003e7f7f7812 */ /* 0x000fe200078ec0ff */
[----:B------:R-:W-:Y:S01]  /*2c60*/  STS.U16 [R148], R141 ;  /* 0x0000008d94007388 */ /* 0x000fe20000000400 */
                                                                                                                                      /* 0x40400066667e7241 */
                                                                                                                                      /* 0x004fe40000000081 */
[----:B0-----:R-:W-:Y:S01]  /*2c80*/  PRMT R125, R143, 0x5410, RZ ;  /* 0x000054108f7d7816 */ /* 0x001fe200000000ff */
[----:B------:R-:W-:Y:S01]  /*2c90*/  STS.U16 [R144], R154 ;  /* 0x0000009a90007388 */ /* 0x000fe20000000400 */
[----:B------:R-:W-:Y:S01]  /*2ca0*/  SHF.R.U32.HI R124, RZ, 0x10, R143 ;  /* 0x00000010ff7c7819 */ /* 0x000fe2000001168f */
[----:B------:R-:W-:Y:S01]  /*2cb0*/  HFMA2 R118, -R118, c[0x0] [0x190].H0_H0, R128 ;  /* 0x2000640076767a31 */ /* 0x000fe20000000180 */
        /* <DEDUP_REMOVED lines=8> */
                                                                                                                                      /* 0x0000007b74987241 */
                                                                                                                                      /* 0x080fe2000000007e */
[----:B------:R-:W-:Y:S01]  /*2d50*/  LDS.U16 R132, [R125] ;  /* 0x000000007d847984 */ /* 0x000fe20000000400 */
[----:B------:R-:W-:Y:S02]  /*2d60*/  PRMT R140, R118, 0x5410, RZ ;  /* 0x00005410768c7816 */ /* 0x000fe400000000ff */
[----:B------:R-:W-:Y:S01]  /*2d70*/  SHF.R.U32.HI R135, RZ, 0x10, R118 ;  /* 0x00000010ff877819 */ /* 0x000fe20000011676 */
[----:B------:R-:W1:Y:S01]  /*2d80*/  LDS.U16 R133, [R124] ;  /* 0x000000007c857984 */ /* 0x000e620000000400 */
                                                                                                                                      /* 0x0000007b74967241 */
                                                                                                                                      /* 0x1c0fe4000000807e */
                                                                                                                                      /* 0x0000007b74947241 */
                                                                                                                                      /* 0x1c0fe4000001007e */
                                                                                                                                      /* 0x0000007b74937241 */
                                                                                                                                      /* 0x000fc4000001807e */
                                                                                                                                      /* 0x0000007b74907241 */
                                                                                                                                      /* 0x000fe4000002007e */
[----:B------:R-:W-:Y:S02]  /*2dd0*/  SHF.L.U64.HI R156, R110, R127, RZ ;  /* 0x0000007f6e9c7219 */ /* 0x000fe400000102ff */
                                                                                                                                      /* 0x4040006666817241 */
                                                                                                                                      /* 0x000fe40000020081 */
        /* <DEDUP_REMOVED lines=8> */
[----:B------:R-:W0:Y:S01]  /*2e70*/  LDS.U16 R132, [R135] ;  /* 0x0000000087847984 */ /* 0x000e220000000400 */
[----:B------:R-:W-:Y:S01]  /*2e80*/  HADD2 R150, R133, -R150 ;  /* 0x8000009685967230 */ /* 0x000fe20000000000 */
[----:B------:R-:W-:Y:S01]  /*2e90*/  PRMT R139, R128, 0x5410, RZ ;  /* 0x00005410808b7816 */ /* 0x000fe200000000ff */
[----:B------:R-:W-:Y:S01]  /*2ea0*/  HSETP2.LTU.AND P3, PT, |R152|.H0_H0, |R152|.H1_H1, PT ;  /* 0x7000009898007234 */ /* 0x000fe20003f69a00 */
[----:B------:R-:W-:Y:S01]  /*2eb0*/  IMAD.MOV.U32 R133, RZ, RZ, R152 ;  /* 0x000000ffff857224 */ /* 0x000fe200078e0098 */
[----:B------:R-:W-:Y:S01]  /*2ec0*/  SHF.R.U32.HI R138, RZ, 0x10, R128 ;  /* 0x00000010ff8a7819 */ /* 0x000fe20000011680 */
[----:B------:R-:W-:-:S03]  /*2ed0*/  HSET2.BF.LE.AND R128, R146.H0_H0, c[0x0] [0x290], PT ;  /* 0x0000a40092807633 */ /* 0x000fc60003803880 */
[----:B------:R-:W-:Y:S01]  /*2ee0*/  PRMT R118, R133, 0xfdb9, R150 ;  /* 0x0000fdb985767816 */ /* 0x000fe20000000096 */
[----:B------:R-:W-:Y:S01]  /*2ef0*/  LDS.U16 R134, [R138] ;  /* 0x000000008a867984 */ /* 0x000fe20000000400 */
[----:B------:R-:W-:Y:S02]  /*2f00*/  HFMA2 R128, -R128, c[0x0] [0x190].H0_H0, R130 ;  /* 0x2000640080807a31 */ /* 0x000fe40000000182 */
[----:B------:R-:W-:-:S03]  /*2f10*/  HADD2 R130, R145.H0_H0, c[0x0] [0x298] ;  /* 0x0000a60091827630 */ /* 0x000fc60000000800 */
        /* <DEDUP_REMOVED lines=8> */
[----:B------:R-:W-:Y:S01]  /*2fa0*/  HSETP2.LTU.AND P1, PT, |R150|.H1_H1, |R137|.H0_H0, PT ;  /* 0x6000008996007234 */ /* 0x000fe20003f29e00 */
[----:B0-----:R-:W-:Y:S01]  /*2fb0*/  PRMT R131, R131, 0x5410, R132 ;  /* 0x0000541083837816 */ /* 0x001fe20000000084 */
[----:B------:R-:W-:-:S05]  /*2fc0*/  HMNMX2 R141, |R137|, |R150|.H1_H1, PT ;  /* 0x70000096898d7240 */ /* 0x000fca0003800200 */
[----:B------:R-:W-:-:S06]  /*2fd0*/  HFMA2.MMA R148, R131, 1, 1, -R148 ;  /* 0x3c003c0083947835 */ /* 0x000fcc0000100094 */
[----:B------:R-:W-:Y:S02]  /*2fe0*/  @P1 PRMT R141, R137, 0x1054, R141 ;  /* 0x00001054898d1816 */ /* 0x000fe4000000008d */
[----:B------:R-:W-:-:S03]  /*2ff0*/  PRMT R137, R128, 0x5410, RZ ;  /* 0x0000541080897816 */ /* 0x000fc600000000ff */
[----:B------:R-:W-:Y:S02]  /*3000*/  HSETP2.LTU.AND P0, PT, |R148|.H0_H0, |R141|.H0_H0, PT ;  /* 0x6000008d94007234 */ /* 0x000fe40003f09a00 */
[----:B------:R-:W-:Y:S01]  /*3010*/  HMNMX2 R143, |R141|, |R148|.H0_H0, PT ;  /* 0x600000948d8f7240 */ /* 0x000fe20003800200 */
[----:B------:R-:W0:Y:S10]  /*3020*/  LDS.U16 R131, [R137] ;  /* 0x0000000089837984 */ /* 0x000e340000000400 */
[----:B------:R-:W-:-:S05]  /*3030*/  @P0 PRMT R143, R141, 0x1054, R143 ;  /* 0x000010548d8f0816 */ /* 0x000fca000000008f */
[----:B------:R-:W-:Y:S01]  /*3040*/  HSETP2.LTU.AND P4, PT, |R148|.H1_H1, |R143|.H0_H0, PT ;  /* 0x6000008f94007234 */ /* 0x000fe20003f89e00 */
[----:B-1----:R-:W-:Y:S01]  /*3050*/  PRMT R134, R133, 0x5410, R134 ;  /* 0x0000541085867816 */ /* 0x002fe20000000086 */
[----:B------:R-:W-:-:S05]  /*3060*/  HMNMX2 R128, |R143|, |R148|.H1_H1, PT ;  /* 0x700000948f807240 */ /* 0x000fca0003800200 */
[----:B------:R-:W-:-:S06]  /*3070*/  HFMA2.MMA R147, R134, 1, 1, -R147 ;  /* 0x3c003c0086937835 */ /* 0x000fcc0000100093 */
[----:B------:R-:W-:Y:S02]  /*3080*/  @P4 PRMT R128, R143, 0x1054, R128 ;  /* 0x000010548f804816 */ /* 0x000fe40000000080 */
                                                                                                                                      /* 0x0000007b748f7241 */
                                                                                                                                      /* 0x000fe4000002807e */
[----:B------:R-:W-:Y:S01]  /*30a0*/  PRMT R157, R148, 0xfdb9, R147 ;  /* 0x0000fdb9949d7816 */ /* 0x000fe20000000093 */
[----:B------:R-:W-:Y:S02]  /*30b0*/  HSETP2.LTU.AND P6, PT, |R147|.H0_H0, |R128|.H0_H0, PT ;  /* 0x6000008093007234 */ /* 0x000fe40003fc9a00 */
[----:B------:R-:W-:Y:S02]  /*30c0*/  HMNMX2 R154, |R128|, |R147|.H0_H0, PT ;  /* 0x60000093809a7240 */ /* 0x000fe40003800200 */
[----:B------:R-:W-:Y:S01]  /*30d0*/  IDP.4A.S8.S8 R157, R157, c[0x2][0x0], RZ ;  /* 0x008000009d9d7a26 */ /* 0x000fe200000006ff */
[----:B0-----:R-:W-:-:S08]  /*30e0*/  PRMT R131, R131, 0x5410, R142 ;  /* 0x0000541083837816 */ /* 0x001fd0000000008e */
[----:B------:R-:W-:Y:S01]  /*30f0*/  @P6 PRMT R154, R128, 0x1054, R154 ;  /* 0x00001054809a6816 */ /* 0x000fe2000000009a */
[----:B------:R-:W-:Y:S01]  /*3100*/  HSET2.BF.LE.AND R128, R146.H0_H0, c[0x0] [0x298], PT ;  /* 0x0000a60092807633 */ /* 0x000fe20003803880 */
[----:B------:R-:W-:-:S03]  /*3110*/  HFMA2.MMA R144, R131, 1, 1, -R144 ;  /* 0x3c003c0083907835 */ /* 0x000fc60000100090 */
[----:B------:R-:W-:Y:S02]  /*3120*/  HSETP2.LTU.AND P5, PT, |R147|.H1_H1, |R154|.H0_H0, PT ;  /* 0x6000009a93007234 */ /* 0x000fe40003fa9e00 */
[----:B------:R-:W-:Y:S01]  /*3130*/  HFMA2 R128, -R128, c[0x0] [0x190].H0_H0, R130 ;  /* 0x2000640080807a31 */ /* 0x000fe20000000182 */
[----:B------:R-:W-:Y:S01]  /*3140*/  SEL R130, RZ, 0x1, P3 ;  /* 0x00000001ff827807 */ /* 0x000fe20001800000 */
[----:B------:R-:W-:-:S03]  /*3150*/  HMNMX2 R133, |R154|, |R147|.H1_H1, PT ;  /* 0x700000939a857240 */ /* 0x000fc60003800200 */
[----:B------:R-:W-:Y:S02]  /*3160*/  LEA R128, R128, c[0x0][0x29c], 0x1 ;  /* 0x0000a70080807a11 */ /* 0x000fe400078e08ff */
[----:B------:R-:W-:Y:S01]  /*3170*/  SEL R151, R130, 0x2, !P2 ;  /* 0x0000000282977807 */ /* 0x000fe20005000000 */
[----:B------:R-:W-:Y:S01]  /*3180*/  HADD2 R130, R145.H0_H0, c[0x0] [0x2a0] ;  /* 0x0000a80091827630 */ /* 0x000fe20000000800 */
[----:B------:R-:W-:Y:S02]  /*3190*/  PRMT R132, R128, 0x5410, RZ ;  /* 0x0000541080847816 */ /* 0x000fe400000000ff */
[----:B------:R-:W-:Y:S01]  /*31a0*/  SHF.R.U32.HI R134, RZ, 0x10, R128 ;  /* 0x00000010ff867819 */ /* 0x000fe20000011680 */
[----:B------:R-:W-:Y:S01]  /*31b0*/  HSET2.BF.LE.AND R128, R146.H0_H0, c[0x0] [0x2a0], PT ;  /* 0x0000a80092807633 */ /* 0x000fe20003803880 */
[----:B------:R-:W-:Y:S01]  /*31c0*/  @P5 PRMT R133, R154, 0x1054, R133 ;  /* 0x000010549a855816 */ /* 0x000fe20000000085 */
[----:B------:R-:W-:Y:S01]  /*31d0*/  LDS.U16 R141, [R132] ;  /* 0x00000000848d7984 */ /* 0x000fe20000000400 */
[----:B------:R-:W-:-:S02]  /*31e0*/  SEL R151, R151, 0x3, !P1 ;  /* 0x0000000397977807 */ /* 0x000fc40004800000 */
[----:B------:R-:W-:Y:S01]  /*31f0*/  HFMA2 R128, -R128, c[0x0] [0x190].H0_H0, R130 ;  /* 0x2000640080807a31 */ /* 0x000fe20000000182 */
[----:B------:R-:W0:Y:S01]  /*3200*/  LDS.U16 R142, [R134] ;  /* 0x00000000868e7984 */ /* 0x000e220000000400 */
[----:B------:R-:W-:Y:S01]  /*3210*/  HSETP2.LTU.AND P3, PT, |R144|.H0_H0, |R133|.H0_H0, PT ;  /* 0x6000008590007234 */ /* 0x000fe20003f69a00 */
[----:B------:R-:W-:Y:S01]  /*3220*/  SEL R153, R151, 0x4, !P0 ;  /* 0x0000000497997807 */ /* 0x000fe20004000000 */
[----:B------:R-:W-:Y:S01]  /*3230*/  HMNMX2 R131, |R133|, |R144|.H0_H0, PT ;  /* 0x6000009085837240 */ /* 0x000fe20003800200 */
[----:B------:R-:W-:Y:S02]  /*3240*/  LEA R128, R128, c[0x0][0x2a4], 0x1 ;  /* 0x0000a90080807a11 */ /* 0x000fe400078e08ff */
[----:B------:R-:W-:Y:S02]  /*3250*/  SEL R127, R153, 0x5, !P4 ;  /* 0x00000005997f7807 */ /* 0x000fe40006000000 */
[----:B------:R-:W-:-:S06]  /*3260*/  LOP3.LUT R153, R129, R156, RZ, 0xfc, !PT ;  /* 0x0000009c81997212 */ /* 0x000fcc00078efcff */
[----:B------:R-:W-:Y:S02]  /*3270*/  @P3 PRMT R131, R133, 0x1054, R131 ;  /* 0x0000105485833816 */ /* 0x000fe40000000083 */
[----:B------:R-:W-:-:S03]  /*3280*/  SHF.R.U32.HI R133, RZ, 0x10, R128 ;  /* 0x00000010ff857819 */ /* 0x000fc60000011680 */
[----:B------:R-:W-:Y:S02]  /*3290*/  HSETP2.LTU.AND P2, PT, |R144|.H1_H1, |R131|.H0_H0, PT ;  /* 0x6000008390007234 */ /* 0x000fe40003f49e00 */
[----:B------:R-:W-:-:S11]  /*32a0*/  HMNMX2 R130, |R131|, |R144|.H1_H1, PT ;  /* 0x7000009083827240 */ /* 0x000fd60003800200 */
[----:B------:R-:W-:Y:S02]  /*32b0*/  @P2 PRMT R130, R131, 0x1054, R130 ;  /* 0x0000105483822816 */ /* 0x000fe40000000082 */
[----:B------:R-:W-:Y:S02]  /*32c0*/  PRMT R131, R128, 0x5410, RZ ;  /* 0x0000541080837816 */ /* 0x000fe400000000ff */
[----:B0-----:R-:W-:-:S03]  /*32d0*/  PRMT R142, R141, 0x5410, R142 ;  /* 0x000054108d8e7816 */ /* 0x001fc6000000008e */
[----:B------:R-:W-:Y:S03]  /*32e0*/  LDS.U16 R141, [R131] ;  /* 0x00000000838d7984 */ /* 0x000fe60000000400 */
[----:B------:R-:W-:Y:S02]  /*32f0*/  HFMA2.MMA R143, R142, 1, 1, -R143 ;  /* 0x3c003c008e8f7835 */ /* 0x000fe4000010008f */
[----:B------:R-:W0:Y:S08]  /*3300*/  LDS.U16 R142, [R133] ;  /* 0x00000000858e7984 */ /* 0x000e300000000400 */
        /* <DEDUP_REMOVED lines=8> */
[----:B0-----:R-:W-:Y:S02]  /*3390*/  PRMT R141, R141, 0x5410, R142 ;  /* 0x000054108d8d7816 */ /* 0x001fe4000000008e */
                                                                                                                                      /* 0x0000007b748e7241 */
                                                                                                                                      /* 0x1c0fe4000003007e */
[----:B------:R-:W-:Y:S01]  /*33b0*/  HFMA2 R128, -R128, c[0x0] [0x190].H0_H0, R130 ;  /* 0x2000640080807a31 */ /* 0x000fe20000000182 */
                                                                                                                                      /* 0x0000007b747e7241 */
                                                                                                                                      /* 0x000fc6000003807e */
[----:B------:R-:W-:Y:S01]  /*33d0*/  HFMA2.MMA R142, R141, 1, 1, -R142 ;  /* 0x3c003c008d8e7835 */ /* 0x000fe2000010008e */
[----:B------:R-:W-:-:S04]  /*33e0*/  LEA R128, R128, c[0x0][0x2ac], 0x1 ;  /* 0x0000ab0080807a11 */ /* 0x000fc800078e08ff */
[----:B------:R-:W-:Y:S02]  /*33f0*/  PRMT R130, R128, 0x5410, RZ ;  /* 0x0000541080827816 */ /* 0x000fe400000000ff */
[----:B------:R-:W-:-:S03]  /*3400*/  SHF.R.U32.HI R128, RZ, 0x10, R128 ;  /* 0x00000010ff807819 */ /* 0x000fc60000011680 */
[----:B------:R-:W-:Y:S01]  /*3410*/  LDS.U16 R141, [R130] ;  /* 0x00000000828d7984 */ /* 0x000fe20000000400 */
[----:B------:R-:W-:Y:S02]  /*3420*/  HSETP2.LTU.AND P4, PT, |R142|.H0_H0, |R151|.H0_H0, PT ;  /* 0x600000978e007234 */ /* 0x000fe40003f89a00 */
[----:B------:R-:W-:Y:S01]  /*3430*/  HMNMX2 R129, |R151|, |R142|.H0_H0, PT ;  /* 0x6000008e97817240 */ /* 0x000fe20003800200 */
[----:B------:R-:W0:Y:S10]  /*3440*/  LDS.U16 R154, [R128] ;  /* 0x00000000809a7984 */ /* 0x000e340000000400 */
[----:B------:R-:W-:-:S02]  /*3450*/  @P4 PRMT R129, R151, 0x1054, R129 ;  /* 0x0000105497814816 */ /* 0x000fc40000000081 */
                                                                                                                                      /* 0x0000007b74977241 */
                                                                                                                                      /* 0x1c0fe40000000099 */
                                                                                                                                      /* 0x0000007b74997241 */
                                                                                                                                      /* 0x000fe20000008099 */
[----:B------:R-:W-:Y:S01]  /*3480*/  HSET2.BF.LE.AND R116, R146.H0_H0, c[0x0] [0x2b0], PT ;  /* 0x0000ac0092747633 */ /* 0x000fe20003803880 */
[----:B------:R-:W-:Y:S01]  /*3490*/  SEL R123, R127, 0x6, !P6 ;  /* 0x000000067f7b7807 */ /* 0x000fe20007000000 */
[----:B------:R-:W-:Y:S02]  /*34a0*/  HSETP2.LTU.AND P6, PT, |R142|.H1_H1, |R129|.H0_H0, PT ;  /* 0x600000818e007234 */ /* 0x000fe40003fc9e00 */
[----:B------:R-:W-:Y:S01]  /*34b0*/  HADD2 R127, R145.H0_H0, c[0x0] [0x2b0] ;  /* 0x0000ac00917f7630 */ /* 0x000fe20000000800 */
[----:B------:R-:W-:-:S03]  /*34c0*/  SEL R158, R123, 0x7, !P5 ;  /* 0x000000077b9e7807 */ /* 0x000fc60006800000 */
[----:B------:R-:W-:Y:S02]  /*34d0*/  HFMA2 R127, -R116, c[0x0] [0x190].H0_H0, R127 ;  /* 0x20006400747f7a31 */ /* 0x000fe4000000017f */
[----:B------:R-:W-:-:S05]  /*34e0*/  HMNMX2 R116, |R129|, |R142|.H1_H1, PT ;  /* 0x7000008e81747240 */ /* 0x000fca0003800200 */
[----:B------:R-:W-:Y:S02]  /*34f0*/  @P6 PRMT R116, R129, 0x1054, R116 ;  /* 0x0000105481746816 */ /* 0x000fe40000000074 */
[----:B------:R-:W-:Y:S01]  /*3500*/  LEA R129, R127, c[0x0][0x2b4], 0x1 ;  /* 0x0000ad007f817a11 */ /* 0x000fe200078e08ff */
[----:B------:R-:W-:-:S05]  /*3510*/  HSET2.BF.LE.AND R127, R146.H0_H0, c[0x0] [0x2b8], PT ;  /* 0x0000ae00927f7633 */ /* 0x000fca0003803880 */
[----:B------:R-:W-:Y:S01]  /*3520*/  HFMA2 R156, -R127, c[0x0] [0x190].H0_H0, R155 ;  /* 0x200064007f9c7a31 */ /* 0x000fe2000000019b */
[----:B------:R-:W-:Y:S02]  /*3530*/  PRMT R127, R129, 0x5410, RZ ;  /* 0x00005410817f7816 */ /* 0x000fe400000000ff */
[----:B0-----:R-:W-:Y:S02]  /*3540*/  PRMT R141, R141, 0x5410, R154 ;  /* 0x000054108d8d7816 */ /* 0x001fe4000000009a */
[----:B------:R-:W-:Y:S01]  /*3550*/  SHF.R.U32.HI R129, RZ, 0x10, R129 ;  /* 0x00000010ff817819 */ /* 0x000fe20000011681 */
[----:B------:R-:W-:Y:S03]  /*3560*/  LDS.U16 R155, [R127] ;  /* 0x000000007f9b7984 */ /* 0x000fe60000000400 */
[----:B------:R-:W-:Y:S01]  /*3570*/  HFMA2.MMA R141, R141, 1, 1, -R126 ;  /* 0x3c003c008d8d7835 */ /* 0x000fe2000010007e */
[----:B------:R-:W0:Y:S01]  /*3580*/  LDS.U16 R154, [R129] ;  /* 0x00000000819a7984 */ /* 0x000e220000000400 */
[----:B------:R-:W-:-:S04]  /*3590*/  LEA R126, R156, c[0x0][0x2bc], 0x1 ;  /* 0x0000af009c7e7a11 */ /* 0x000fc800078e08ff */
[----:B------:R-:W-:-:S04]  /*35a0*/  PRMT R126, R126, 0x5410, RZ ;  /* 0x000054107e7e7816 */ /* 0x000fc800000000ff */
[----:B------:R-:W-:Y:S01]  /*35b0*/  HSETP2.LTU.AND P5, PT, |R141|.H0_H0, |R116|.H0_H0, PT ;  /* 0x600000748d007234 */ /* 0x000fe20003fa9a00 */
[----:B------:R-:W1:Y:S01]  /*35c0*/  LDS.U16 R123, [R126] ;  /* 0x000000007e7b7984 */ /* 0x000e620000000400 */
[----:B------:R-:W-:-:S11]  /*35d0*/  HMNMX2 R156, |R116|, |R141|.H0_H0, PT ;  /* 0x6000008d749c7240 */ /* 0x000fd60003800200 */
[----:B------:R-:W-:Y:S01]  /*35e0*/  @P5 PRMT R156, R116, 0x1054, R156 ;  /* 0x00001054749c5816 */ /* 0x000fe2000000009c */
[----:B------:R-:W-:Y:S01]  /*35f0*/  IDP.4A.S8.S8 R116, R118, c[0x2][0x0], RZ ;  /* 0x0080000076747a26 */ /* 0x000fe200000006ff */
[----:B------:R-:W-:Y:S02]  /*3600*/  SEL R118, R158, 0x8, !P3 ;  /* 0x000000089e767807 */ /* 0x000fe40005800000 */
[----:B------:R-:W-:Y:S01]  /*3610*/  PRMT R158, R144, 0xfdb9, R143 ;  /* 0x0000fdb9909e7816 */ /* 0x000fe2000000008f */
[----:B------:R-:W-:Y:S01]  /*3620*/  HSETP2.LTU.AND P3, PT, |R141|.H1_H1, |R156|.H0_H0, PT ;  /* 0x6000009c8d007234 */ /* 0x000fe20003f69e00 */
[----:B------:R-:W-:Y:S01]  /*3630*/  IMAD R157, R157, 0x10, R116 ;  /* 0x000000109d9d7824 */ /* 0x000fe200078e0274 */
        /* <DEDUP_REMOVED lines=11> */
[----:B------:R-:W-:Y:S01]  /*36f0*/  IDP.4A.S8.S8 R118, R118, c[0x2][0x0], RZ ;  /* 0x0080000076767a26 */ /* 0x000fe200000006ff */
[----:B------:R-:W-:-:S03]  /*3700*/  SEL R154, R154, 0xa, !P1 ;  /* 0x0000000a9a9a7807 */ /* 0x000fc60004800000 */
[----:B------:R-:W-:Y:S01]  /*3710*/  HFMA2.MMA R153, R0, 1, 1, -R153 ;  /* 0x3c003c0000997835 */ /* 0x000fe20000100099 */
[----:B------:R-:W-:Y:S01]  /*3720*/  IMAD R118, R118, 0x1000, R157 ;  /* 0x0000100076767824 */ /* 0x000fe200078e029d */
[----:B------:R-:W-:-:S04]  /*3730*/  SEL R154, R154, 0xb, !P0 ;  /* 0x0000000b9a9a7807 */ /* 0x000fc80004000000 */
[----:B------:R-:W-:Y:S02]  /*3740*/  @P2 PRMT R156, R116, 0x1054, R156 ;  /* 0x00001054749c2816 */ /* 0x000fe4000000009c */
[----:B------:R-:W-:Y:S02]  /*3750*/  SEL R154, R154, 0xc, !P4 ;  /* 0x0000000c9a9a7807 */ /* 0x000fe40006000000 */
[----:B------:R-:W-:Y:S01]  /*3760*/  PRMT R116, R151, 0xfdb9, R153 ;  /* 0x0000fdb997747816 */ /* 0x000fe20000000099 */
[----:B------:R-:W-:Y:S01]  /*3770*/  HSETP2.LTU.AND P1, PT, |R151|.H1_H1, |R156|.H0_H0, PT ;  /* 0x6000009c97007234 */ /* 0x000fe20003f29e00 */
[----:B------:R-:W-:-:S03]  /*3780*/  SEL R154, R154, 0xd, !P6 ;  /* 0x0000000d9a9a7807 */ /* 0x000fc60007000000 */
[----:B------:R-:W-:Y:S01]  /*3790*/  IDP.4A.S8.S8 R123, R116, c[0x2][0x4], RZ ;  /* 0x00800100747b7a26 */ /* 0x000fe200000006ff */
[----:B------:R-:W-:Y:S01]  /*37a0*/  HMNMX2 R116, |R156|, |R151|.H1_H1, PT ;  /* 0x700000979c747240 */ /* 0x000fe20003800200 */
[----:B------:R-:W-:Y:S02]  /*37b0*/  SEL R154, R154, 0xe, !P5 ;  /* 0x0000000e9a9a7807 */ /* 0x000fe40006800000 */
[----:B------:R-:W-:Y:S02]  /*37c0*/  IMAD R155, R123, 0x10000, R118 ;  /* 0x000100007b9b7824 */ /* 0x000fe400078e0276 */
[----:B------:R-:W-:Y:S02]  /*37d0*/  SEL R154, R154, 0xf, !P3 ;  /* 0x0000000f9a9a7807 */ /* 0x000fe40005800000 */
[----:B------:R-:W0:Y:S01]  /*37e0*/  POPC R118, R155 ;  /* 0x0000009b00767309 */ /* 0x000e220000000000 */
[----:B------:R-:W-:Y:S02]  /*37f0*/  @P1 PRMT R116, R156, 0x1054, R116 ;  /* 0x000010549c741816 */ /* 0x000fe40000000074 */
[----:B------:R-:W-:-:S03]  /*3800*/  SEL R154, R154, 0x10, !P2 ;  /* 0x000000109a9a7807 */ /* 0x000fc60005000000 */
        /* <DEDUP_REMOVED lines=10> */
                                                                                                                                      /* 0x40400066669e7241 */
                                                                                                                                      /* 0x180fe2000000007b */
[----:B------:R-:W-:Y:S01]  /*38c0*/  IMAD.SHL.U32 R118, R118, 0x8000000, RZ ;  /* 0x0800000076767824 */ /* 0x000fe200078e00ff */
[----:B------:R-:W-:Y:S01]  /*38d0*/  HMNMX2 R116, |R116|, 65504, 65504, PT ;  /* 0x7bff7bff74747840 */ /* 0x000fe20003800200 */
                                                                                                                                      /* 0x4040006666a27241 */
                                                                                                                                      /* 0x000fe4000002007b */
[----:B------:R-:W-:-:S02]  /*38f0*/  SHF.L.U32 R157, R110, R155, RZ ;  /* 0x0000009b6e9d7219 */ /* 0x000fc400000006ff */
[----:B------:R-:W-:Y:S02]  /*3900*/  LOP3.LUT R161, R116, 0x80008000, RZ, 0xfc, !PT ;  /* 0x8000800074a17812 */ /* 0x000fe400078efcff */
[----:B------:R-:W-:Y:S02]  /*3910*/  LOP3.LUT R158, R158, R157, RZ, 0xfc, !PT ;  /* 0x0000009d9e9e7212 */ /* 0x000fe400078efcff */
[----:B------:R-:W-:Y:S02]  /*3920*/  SHF.L.U64.HI R157, R110, R155, RZ ;  /* 0x0000009b6e9d7219 */ /* 0x000fe400000102ff */
                                                                                                                                      /* 0x000000a1749b7241 */
                                                                                                                                      /* 0x1c0fe4000000009e */
                                                                                                                                      /* 0x000000a174a37241 */
                                                                                                                                      /* 0x1c0fe4000000809e */
                                                                                                                                      /* 0x000000a1749c7241 */
                                                                                                                                      /* 0x1c0fe2000001809e */
[----:B------:R-:W-:Y:S01]  /*3960*/  HADD2 R152, R152, R155 ;  /* 0x0000009b98987230 */ /* 0x000fe20000000000 */
                                                                                                                                      /* 0x000000a1749b7241 */
                                                                                                                                      /* 0x000fc4000002009e */
[----:B------:R-:W-:Y:S01]  /*3980*/  LOP3.LUT R162, R162, R157, RZ, 0xfc, !PT ;  /* 0x0000009da2a27212 */ /* 0x000fe200078efcff */
[----:B------:R-:W-:Y:S01]  /*3990*/  HFMA2.MMA R150, R150, 1, 1, R163 ;  /* 0x3c003c0096967835 */ /* 0x000fe200000000a3 */
                                                                                                                                      /* 0x000000a1749f7241 */
                                                                                                                                      /* 0x1c0fe2000001009e */
[----:B------:R0:W-:Y:S01]  /*39b0*/  STS.U16 [R149], R152 ;  /* 0x0000009895007388 */ /* 0x0001e20000000400 */
                                                                                                                                      /* 0x000000a1749a7241 */
                                                                                                                                      /* 0x0c0fe2000002809e */
[----:B------:R-:W-:Y:S01]  /*39d0*/  HADD2 R144, R144, R155 ;  /* 0x0000009b90907230 */ /* 0x000fe20000000000 */
                                                                                                                                      /* 0x000000a174a07241 */
                                                                                                                                      /* 0x0c0fe200000000a2 */
[----:B------:R-:W-:Y:S01]  /*39f0*/  HFMA2.MMA R147, R147, 1, 1, R156 ;  /* 0x3c003c0093937835 */ /* 0x000fe2000000009c */
[----:B------:R-:W-:Y:S01]  /*3a00*/  SHF.R.U32.HI R155, RZ, 0x10, R152 ;  /* 0x00000010ff9b7819 */ /* 0x000fe20000011698 */
[----:B------:R-:W-:Y:S01]  /*3a10*/  HADD2 R148, R148, R159 ;  /* 0x0000009f94947230 */ /* 0x000fe20000000000 */
                                                                                                                                      /* 0x000000a1749d7241 */
                                                                                                                                      /* 0x0c0fe2000003009e */
[----:B------:R-:W-:Y:S01]  /*3a30*/  HFMA2.MMA R143, R143, 1, 1, R154 ;  /* 0x3c003c008f8f7835 */ /* 0x000fe2000000009a */
                                                                                                                                      /* 0x000000a174a27241 */
                                                                                                                                      /* 0x0c0fe200000080a2 */
[C---:B0-----:R-:W-:Y:S01]  /*3a50*/  HSET2.BF.LE.AND R149, R146.reuse.H0_H0, c[0x0] [0x2c0], PT ;  /* 0x0000b00092957633 */ /* 0x041fe20003803880 */
                                                                                                                                      /* 0x000000a1749e7241 */
                                                                                                                                      /* 0x000fe2000003809e */
[----:B------:R-:W-:Y:S01]  /*3a70*/  HADD2 R152, R145.H0_H0, c[0x0] [0x2c0] ;  /* 0x0000b00091987630 */ /* 0x000fe20000000800 */
[----:B------:R0:W-:Y:S01]  /*3a80*/  STS.U16 [R122], R155 ;  /* 0x0000009b7a007388 */ /* 0x0001e20000000400 */
[----:B------:R-:W-:Y:S01]  /*3a90*/  HADD2 R162, R153.H0_H0, R162.H0_H0 ;  /* 0x200000a299a27230 */ /* 0x000fe20000000800 */
[----:B------:R-:W-:Y:S01]  /*3aa0*/  SHF.R.U32.HI R153, RZ, 0x10, R150 ;  /* 0x00000010ff997819 */ /* 0x000fe20000011696 */
[----:B------:R-:W-:Y:S01]  /*3ab0*/  HFMA2 R149, -R149, c[0x0] [0x190].H0_H0, R152 ;  /* 0x2000640095957a31 */ /* 0x000fe20000000198 */
[----:B------:R-:W-:Y:S01]  /*3ac0*/  HFMA2.MMA R141, R141, 1, 1, R158 ;  /* 0x3c003c008d8d7835 */ /* 0x000fe2000000009e */
[----:B------:R-:W-:Y:S01]  /*3ad0*/  HSET2.BF.LE.AND R152, R146.H0_H0, c[0x0] [0x2c8], PT ;  /* 0x0000b20092987633 */ /* 0x000fe20003803880 */
[----:B------:R-:W-:Y:S01]  /*3ae0*/  PRMT R0, R148, 0x7610, R0 ;  /* 0x0000761094007816 */ /* 0x000fe20000000000 */
[----:B------:R-:W-:Y:S01]  /*3af0*/  HADD2 R154, R145.H0_H0, c[0x0] [0x2c8] ;  /* 0x0000b200919a7630 */ /* 0x000fe20000000800 */
[----:B------:R1:W-:Y:S01]  /*3b00*/  STS.U16 [R125], R150 ;  /* 0x000000967d007388 */ /* 0x0003e20000000400 */
[----:B------:R-:W-:Y:S01]  /*3b10*/  SHF.R.U32.HI R148, RZ, 0x10, R148 ;  /* 0x00000010ff947819 */ /* 0x000fe20000011694 */
[----:B------:R-:W-:Y:S01]  /*3b20*/  HADD2 R142, R142, R157 ;  /* 0x0000009d8e8e7230 */ /* 0x000fe20000000000 */
[----:B------:R-:W-:Y:S01]  /*3b30*/  LEA R149, R149, c[0x0][0x2c4], 0x1 ;  /* 0x0000b10095957a11 */ /* 0x000fe200078e08ff */
[----:B0-----:R-:W-:Y:S01]  /*3b40*/  HFMA2 R122, -R152, c[0x0] [0x190].H0_H0, R154 ;  /* 0x20006400987a7a31 */ /* 0x001fe2000000019a */
[----:B------:R0:W-:Y:S01]  /*3b50*/  STS.U16 [R124], R153 ;  /* 0x000000997c007388 */ /* 0x0001e20000000400 */
[----:B------:R-:W-:Y:S01]  /*3b60*/  PRMT R152, R144, 0x7610, R152 ;  /* 0x0000761090987816 */ /* 0x000fe20000000098 */
[----:B------:R-:W-:Y:S01]  /*3b70*/  HADD2 R151, R151, R160 ;  /* 0x000000a097977230 */ /* 0x000fe20000000000 */
[----:B------:R-:W-:Y:S01]  /*3b80*/  LOP3.LUT R118, R118, 0xf8000000, R123, 0xe2, !PT ;  /* 0xf800000076767812 */ /* 0x000fe200078ee27b */
[----:B------:R2:W-:Y:S01]  /*3b90*/  STS.U16 [R140], R0 ;  /* 0x000000008c007388 */ /* 0x0005e20000000400 */
[----:B-1----:R-:W-:Y:S01]  /*3ba0*/  PRMT R150, R147, 0x7610, R150 ;  /* 0x0000761093967816 */ /* 0x002fe20000000096 */
[----:B------:R-:W-:Y:S01]  /*3bb0*/  HADD2 R156, R145.H0_H0, c[0x0] [0x308] ;  /* 0x0000c200919c7630 */ /* 0x000fe20000000800 */
[----:B------:R-:W-:Y:S01]  /*3bc0*/  SHF.R.U32.HI R147, RZ, 0x10, R147 ;  /* 0x00000010ff937819 */ /* 0x000fe20000011693 */
[----:B------:R1:W-:Y:S01]  /*3bd0*/  STS.U16 [R135], R148 ;  /* 0x0000009487007388 */ /* 0x0003e20000000400 */
[----:B------:R-:W-:-:S02]  /*3be0*/  SHF.R.U32.HI R125, RZ, 0x10, R144 ;  /* 0x00000010ff7d7819 */ /* 0x000fc40000011690 */
[----:B0-----:R-:W-:Y:S01]  /*3bf0*/  PRMT R124, R142, 0x7610, R124 ;  /* 0x000076108e7c7816 */ /* 0x001fe2000000007c */
[----:B------:R-:W-:Y:S01]  /*3c00*/  STS.U16 [R139], R150 ;  /* 0x000000968b007388 */ /* 0x000fe20000000400 */
[----:B------:R-:W-:Y:S02]  /*3c10*/  SHF.R.U32.HI R142, RZ, 0x10, R142 ;  /* 0x00000010ff8e7819 */ /* 0x000fe4000001168e */
[----:B--2---:R-:W-:Y:S01]  /*3c20*/  PRMT R0, R143, 0x7610, R0 ;  /* 0x000076108f007816 */ /* 0x004fe20000000000 */
[----:B------:R0:W-:Y:S01]  /*3c30*/  STS.U16 [R138], R147 ;  /* 0x000000938a007388 */ /* 0x0001e20000000400 */
[----:B------:R-:W-:Y:S02]  /*3c40*/  SHF.R.U32.HI R143, RZ, 0x10, R143 ;  /* 0x00000010ff8f7819 */ /* 0x000fe4000001168f */
[----:B-1----:R-:W-:Y:S01]  /*3c50*/  PRMT R135, R141, 0x7610, R135 ;  /* 0x000076108d877816 */ /* 0x002fe20000000087 */
[----:B------:R1:W-:Y:S01]  /*3c60*/  STS.U16 [R137], R152 ;  /* 0x0000009889007388 */ /* 0x0003e20000000400 */
[----:B------:R-:W-:-:S03]  /*3c70*/  SHF.R.U32.HI R141, RZ, 0x10, R141 ;  /* 0x00000010ff8d7819 */ /* 0x000fc6000001168d */
[----:B------:R2:W-:Y:S01]  /*3c80*/  STS.U16 [R136], R125 ;  /* 0x0000007d88007388 */ /* 0x0005e20000000400 */
[----:B0-----:R-:W-:-:S03]  /*3c90*/  LOP3.LUT R147, R106, 0x80008000, RZ, 0xfc, !PT ;  /* 0x800080006a937812 */ /* 0x001fc600078efcff */
[----:B------:R-:W-:Y:S01]  /*3ca0*/  STS.U16 [R132], R0 ;  /* 0x0000000084007388 */ /* 0x000fe20000000400 */
[----:B-1----:R-:W-:-:S03]  /*3cb0*/  PRMT R137, R151, 0x7610, R137 ;  /* 0x0000761097897816 */ /* 0x002fc60000000089 */
[----:B------:R0:W-:Y:S01]  /*3cc0*/  STS.U16 [R134], R143 ;  /* 0x0000008f86007388 */ /* 0x0001e20000000400 */
[----:B--2---:R-:W-:-:S03]  /*3cd0*/  SHF.R.U32.HI R136, RZ, 0x10, R151 ;  /* 0x00000010ff887819 */ /* 0x004fc60000011697 */
[----:B------:R1:W-:Y:S01]  /*3ce0*/  STS.U16 [R131], R124 ;  /* 0x0000007c83007388 */ /* 0x0003e20000000400 */
[----:B------:R-:W-:-:S03]  /*3cf0*/  SHF.R.U32.HI R125, RZ, 0x10, R149 ;  /* 0x00000010ff7d7819 */ /* 0x000fc60000011695 */
[----:B------:R-:W-:Y:S01]  /*3d00*/  STS.U16 [R133], R142 ;  /* 0x0000008e85007388 */ /* 0x000fe20000000400 */
[----:B0-----:R-:W-:-:S03]  /*3d10*/  LOP3.LUT R143, R115, 0x7ffffff, RZ, 0xc0, !PT ;  /* 0x07ffffff738f7812 */ /* 0x001fc600078ec0ff */
[----:B------:R-:W-:Y:S01]  /*3d20*/  STS.U16 [R130], R135 ;  /* 0x0000008782007388 */ /* 0x000fe20000000400 */
[----:B-1----:R-:W-:-:S03]  /*3d30*/  LEA R124, R122, c[0x0][0x2cc], 0x1 ;  /* 0x0000b3007a7c7a11 */ /* 0x002fc600078e08ff */
[----:B------:R0:W-:Y:S01]  /*3d40*/  STS.U16 [R128], R141 ;  /* 0x0000008d80007388 */ /* 0x0001e20000000400 */
[----:B------:R-:W-:Y:S02]  /*3d50*/  PRMT R122, R149, 0x5410, RZ ;  /* 0x00005410957a7816 */ /* 0x000fe400000000ff */
[----:B------:R-:W-:Y:S01]  /*3d60*/  SHF.R.U32.HI R149, RZ, 0x1a, R115 ;  /* 0x0000001aff957819 */ /* 0x000fe20000011673 */
[----:B------:R-:W-:Y:S01]  /*3d70*/  STS.U16 [R127], R137 ;  /* 0x000000897f007388 */ /* 0x000fe20000000400 */
                                                                                                                                      /* 0x4040006666947241 */
                                                                                                                                      /* 0x1c0fe4000000008f */
[----:B------:R-:W-:Y:S01]  /*3d90*/  LOP3.LUT R149, R149, 0x3e, RZ, 0xc0, !PT ;  /* 0x0000003e95957812 */ /* 0x000fe200078ec0ff */
[----:B------:R-:W-:Y:S01]  /*3da0*/  STS.U16 [R129], R136 ;  /* 0x0000008881007388 */ /* 0x000fe20000000400 */
                                                                                                                                      /* 0x4040006666987241 */
                                                                                                                                      /* 0x000fe4000002008f */
[----:B0-----:R-:W-:Y:S01]  /*3dc0*/  PRMT R128, R124, 0x5410, RZ ;  /* 0x000054107c807816 */ /* 0x001fe200000000ff */
[----:B------:R-:W-:Y:S01]  /*3dd0*/  STS.U16 [R126], R162 ;  /* 0x000000a27e007388 */ /* 0x000fe20000000400 */
[----:B------:R-:W-:-:S02]  /*3de0*/  SHF.R.U32.HI R124, RZ, 0x10, R124 ;  /* 0x00000010ff7c7819 */ /* 0x000fc4000001167c */
[----:B------:R-:W-:Y:S01]  /*3df0*/  SHF.L.U32 R115, R110, R149, RZ ;  /* 0x000000956e737219 */ /* 0x000fe200000006ff */
[----:B------:R-:W-:Y:S06]  /*3e00*/  BAR.SYNC 0x0 ;  /* 0x0000000000007b1d */ /* 0x000fec0000000000 */
[----:B------:R-:W-:Y:S01]  /*3e10*/  LDS.U16 R130, [R122] ;  /* 0x000000007a827984 */ /* 0x000fe20000000400 */
[----:B------:R-:W-:Y:S01]  /*3e20*/  LOP3.LUT R148, R148, R115, RZ, 0xfc, !PT ;  /* 0x0000007394947212 */ /* 0x000fe200078efcff */
[----:B------:R-:W-:Y:S02]  /*3e30*/  HSET2.BF.LE.AND R115, R146.H0_H0, c[0x0] [0x2d0], PT ;  /* 0x0000b40092737633 */ /* 0x000fe40003803880 */
[----:B------:R-:W0:Y:S01]  /*3e40*/  LDS.U16 R131, [R125] ;  /* 0x000000007d837984 */ /* 0x000e220000000400 */
[----:B------:R-:W-:Y:S01]  /*3e50*/  HADD2 R126, R145.H0_H0, c[0x0] [0x2d0] ;  /* 0x0000b400917e7630 */ /* 0x000fe20000000800 */
                                                                                                                                      /* 0x000000936a907241 */
                                                                                                                                      /* 0x000fc40000000094 */
[----:B------:R-:W-:Y:S01]  /*3e70*/  LDS.U16 R127, [R128] ;  /* 0x00000000807f7984 */ /* 0x000fe20000000400 */
[----:B------:R-:W-:Y:S01]  /*3e80*/  HFMA2 R115, -R115, c[0x0] [0x190].H0_H0, R126 ;  /* 0x2000640073737a31 */ /* 0x000fe2000000017e */
                                                                                                                                      /* 0x000000936a8d7241 */
                                                                                                                                      /* 0x1c0fe20000008094 */
[----:B------:R-:W-:Y:S01]  /*3ea0*/  HADD2 R126, R145.H0_H0, c[0x0] [0x2d8] ;  /* 0x0000b600917e7630 */ /* 0x000fe20000000800 */
[----:B------:R-:W1:Y:S01]  /*3eb0*/  LDS.U16 R132, [R124] ;  /* 0x000000007c847984 */ /* 0x000e620000000400 */
                                                                                                                                      /* 0x000000936a8b7241 */
                                                                                                                                      /* 0x1c0fe40000010094 */
[----:B------:R-:W-:Y:S02]  /*3ed0*/  LEA R115, R115, c[0x0][0x2d4], 0x1 ;  /* 0x0000b50073737a11 */ /* 0x000fe400078e08ff */
                                                                                                                                      /* 0x000000936a8c7241 */
                                                                                                                                      /* 0x000fe40000018094 */
[----:B------:R-:W-:-:S02]  /*3ef0*/  PRMT R133, R115, 0x5410, RZ ;  /* 0x0000541073857816 */ /* 0x000fc400000000ff */
[----:B------:R-:W-:Y:S01]  /*3f00*/  SHF.R.U32.HI R137, RZ, 0x10, R115 ;  /* 0x00000010ff897819 */ /* 0x000fe20000011673 */
[----:B------:R-:W-:-:S05]  /*3f10*/  HSET2.BF.LE.AND R115, R146.H0_H0, c[0x0] [0x2d8], PT ;  /* 0x0000b60092737633 */ /* 0x000fca0003803880 */
[----:B------:R-:W-:Y:S02]  /*3f20*/  HFMA2 R115, -R115, c[0x0] [0x190].H0_H0, R126 ;  /* 0x2000640073737a31 */ /* 0x000fe4000000017e */
[----:B------:R-:W-:-:S03]  /*3f30*/  HADD2 R126, R145.H0_H0, c[0x0] [0x2e0] ;  /* 0x0000b800917e7630 */ /* 0x000fc60000000800 */
[----:B------:R-:W-:-:S04]  /*3f40*/  LEA R115, R115, c[0x0][0x2dc], 0x1 ;  /* 0x0000b70073737a11 */ /* 0x000fc800078e08ff */
[----:B------:R-:W-:Y:S02]  /*3f50*/  PRMT R136, R115, 0x5410, RZ ;  /* 0x0000541073887816 */ /* 0x000fe400000000ff */
[----:B------:R-:W-:Y:S01]  /*3f60*/  SHF.R.U32.HI R135, RZ, 0x10, R115 ;  /* 0x00000010ff877819 */ /* 0x000fe20000011673 */
[C---:B------:R-:W-:Y:S02]  /*3f70*/  HSET2.BF.LE.AND R115, R146.reuse.H0_H0, c[0x0] [0x2e0], PT ;  /* 0x0000b80092737633 */ /* 0x040fe40003803880 */
[----:B------:R-:W-:Y:S01]  /*3f80*/  LDS.U16 R129, [R136] ;  /* 0x0000000088817984 */ /* 0x000fe20000000400 */
[----:B0-----:R-:W-:Y:S02]  /*3f90*/  PRMT R131, R130, 0x5410, R131 ;  /* 0x0000541082837816 */ /* 0x001fe40000000083 */
[----:B------:R-:W-:Y:S01]  /*3fa0*/  HFMA2 R115, -R115, c[0x0] [0x190].H0_H0, R126 ;  /* 0x2000640073737a31 */ /* 0x000fe2000000017e */
[----:B------:R-:W-:Y:S01]  /*3fb0*/  LDS.U16 R130, [R137] ;  /* 0x0000000089827984 */ /* 0x000fe20000000400 */
[----:B------:R-:W-:-:S02]  /*3fc0*/  HSET2.BF.LE.AND R126, R146.H0_H0, c[0x0] [0x2e8], PT ;  /* 0x0000ba00927e7633 */ /* 0x000fc40003803880 */
[----:B------:R-:W-:Y:S01]  /*3fd0*/  HFMA2.MMA R144, R131, 1, 1, -R144 ;  /* 0x3c003c0083907835 */ /* 0x000fe20000100090 */
[----:B------:R-:W-:Y:S02]  /*3fe0*/  LEA R115, R115, c[0x0][0x2e4], 0x1 ;  /* 0x0000b90073737a11 */ /* 0x000fe400078e08ff */
[----:B-1----:R-:W-:Y:S02]  /*3ff0*/  PRMT R132, R127, 0x5410, R132 ;  /* 0x000054107f847816 */ /* 0x002fe40000000084 */
[----:B------:R-:W0:Y:S03]  /*4000*/  LDS.U16 R127, [R133] ;  /* 0x00000000857f7984 */ /* 0x000e260000000400 */
[----:B------:R-:W-:Y:S02]  /*4010*/  HADD2 R141, R132, -R141 ;  /* 0x8000008d848d7230 */ /* 0x000fe40000000000 */
        /* <DEDUP_REMOVED lines=17> */
[----:B------:R-:W-:Y:S01]  /*4130*/  HMNMX2 R142, |R138|, |R139|.H0_H0, PT ;  /* 0x6000008b8a8e7240 */ /* 0x000fe20003800200 */
[----:B------:R-:W-:Y:S04]  /*4140*/  LDS.U16 R130, [R134] ;  /* 0x0000000086827984 */ /* 0x000fe80000000400 */
[----:B------:R-:W0:Y:S06]  /*4150*/  LDS.U16 R153, [R115] ;  /* 0x0000000073997984 */ /* 0x000e2c0000000400 */
[----:B------:R-:W-:-:S02]  /*4160*/  @P0 PRMT R142, R138, 0x1054, R142 ;  /* 0x000010548a8e0816 */ /* 0x000fc4000000008e */
                                                                                                                                      /* 0x000000936a8a7241 */
                                                                                                                                      /* 0x000fc60000020094 */
[----:B------:R-:W-:Y:S01]  /*4180*/  HSETP2.LTU.AND P4, PT, |R139|.H1_H1, |R142|.H0_H0, PT ;  /* 0x6000008e8b007234 */ /* 0x000fe20003f89e00 */
[----:B-1----:R-:W-:Y:S01]  /*4190*/  PRMT R129, R129, 0x5410, R132 ;  /* 0x0000541081817816 */ /* 0x002fe20000000084 */
[----:B------:R-:W-:Y:S01]  /*41a0*/  HMNMX2 R127, |R142|, |R139|.H1_H1, PT ;  /* 0x7000008b8e7f7240 */ /* 0x000fe20003800200 */
                                                                                                                                      /* 0x000000936a847241 */
                                                                                                                                      /* 0x000fc80000028094 */
[----:B------:R-:W-:-:S06]  /*41c0*/  HFMA2.MMA R140, R129, 1, 1, -R140 ;  /* 0x3c003c00818c7835 */ /* 0x000fcc000010008c */
[----:B------:R-:W-:-:S04]  /*41d0*/  @P4 PRMT R127, R142, 0x1054, R127 ;  /* 0x000010548e7f4816 */ /* 0x000fc8000000007f */
[----:B------:R-:W-:Y:S01]  /*41e0*/  PRMT R158, R139, 0xfdb9, R140 ;  /* 0x0000fdb98b9e7816 */ /* 0x000fe2000000008c */
[----:B------:R-:W-:Y:S02]  /*41f0*/  HSETP2.LTU.AND P6, PT, |R140|.H0_H0, |R127|.H0_H0, PT ;  /* 0x6000007f8c007234 */ /* 0x000fe40003fc9a00 */
[----:B------:R-:W-:Y:S02]  /*4200*/  HMNMX2 R155, |R127|, |R140|.H0_H0, PT ;  /* 0x6000008c7f9b7240 */ /* 0x000fe40003800200 */
[----:B------:R-:W-:Y:S01]  /*4210*/  IDP.4A.S8.S8 R158, R158, c[0x2][0x0], RZ ;  /* 0x008000009e9e7a26 */ /* 0x000fe200000006ff */
[----:B0-----:R-:W-:-:S08]  /*4220*/  PRMT R153, R130, 0x5410, R153 ;  /* 0x0000541082997816 */ /* 0x001fd00000000099 */
[----:B------:R-:W-:Y:S01]  /*4230*/  @P6 PRMT R155, R127, 0x1054, R155 ;  /* 0x000010547f9b6816 */ /* 0x000fe2000000009b */
[----:B------:R-:W-:Y:S01]  /*4240*/  HADD2 R127, R145.H0_H0, c[0x0] [0x2e8] ;  /* 0x0000ba00917f7630 */ /* 0x000fe20000000800 */
[----:B------:R-:W-:-:S03]  /*4250*/  HFMA2.MMA R138, R153, 1, 1, -R138 ;  /* 0x3c003c00998a7835 */ /* 0x000fc6000010008a */
[----:B------:R-:W-:Y:S02]  /*4260*/  HFMA2 R126, -R126, c[0x0] [0x190].H0_H0, R127 ;  /* 0x200064007e7e7a31 */ /* 0x000fe4000000017f */
[----:B------:R-:W-:Y:S02]  /*4270*/  HSETP2.LTU.AND P5, PT, |R140|.H1_H1, |R155|.H0_H0, PT ;  /* 0x6000009b8c007234 */ /* 0x000fe40003fa9e00 */
[----:B------:R-:W-:Y:S01]  /*4280*/  HMNMX2 R127, |R155|, |R140|.H1_H1, PT ;  /* 0x7000008c9b7f7240 */ /* 0x000fe20003800200 */
[----:B------:R-:W-:-:S04]  /*4290*/  LEA R126, R126, c[0x0][0x2ec], 0x1 ;  /* 0x0000bb007e7e7a11 */ /* 0x000fc800078e08ff */
[----:B------:R-:W-:Y:S02]  /*42a0*/  PRMT R131, R126, 0x5410, RZ ;  /* 0x000054107e837816 */ /* 0x000fe400000000ff */
[----:B------:R-:W-:Y:S02]  /*42b0*/  SHF.R.U32.HI R129, RZ, 0x10, R126 ;  /* 0x00000010ff817819 */ /* 0x000fe4000001167e */
        /* <DEDUP_REMOVED lines=8> */
[----:B------:R-:W-:-:S03]  /*4340*/  HMNMX2 R155, |R127|, |R138|.H0_H0, PT ;  /* 0x6000008a7f9b7240 */ /* 0x000fc60003800200 */
[----:B------:R-:W-:Y:S01]  /*4350*/  SEL R154, R142, 0x4, !P0 ;  /* 0x000000048e9a7807 */ /* 0x000fe20004000000 */
[----:B------:R-:W-:-:S03]  /*4360*/  HADD2 R142, R145.H0_H0, c[0x0] [0x2f8] ;  /* 0x0000be00918e7630 */ /* 0x000fc60000000800 */
[----:B------:R-:W-:-:S04]  /*4370*/  SEL R154, R154, 0x5, !P4 ;  /* 0x000000059a9a7807 */ /* 0x000fc80006000000 */
[----:B------:R-:W-:Y:S01]  /*4380*/  @P3 PRMT R155, R127, 0x1054, R155 ;  /* 0x000010547f9b3816 */ /* 0x000fe2000000009b */
[----:B------:R-:W-:Y:S01]  /*4390*/  HADD2 R127, R145.H0_H0, c[0x0] [0x2f0] ;  /* 0x0000bc00917f7630 */ /* 0x000fe20000000800 */
[----:B------:R-:W-:-:S03]  /*43a0*/  SEL R154, R154, 0x6, !P6 ;  /* 0x000000069a9a7807 */ /* 0x000fc60007000000 */
[----:B------:R-:W-:Y:S01]  /*43b0*/  HSETP2.LTU.AND P2, PT, |R138|.H1_H1, |R155|.H0_H0, PT ;  /* 0x6000009b8a007234 */ /* 0x000fe20003f49e00 */
[----:B------:R-:W-:Y:S01]  /*43c0*/  SEL R159, R154, 0x7, !P5 ;  /* 0x000000079a9f7807 */ /* 0x000fe20006800000 */
[----:B------:R-:W-:Y:S02]  /*43d0*/  HFMA2 R126, -R126, c[0x0] [0x190].H0_H0, R127 ;  /* 0x200064007e7e7a31 */ /* 0x000fe4000000017f */
[----:B------:R-:W-:-:S03]  /*43e0*/  HMNMX2 R157, |R155|, |R138|.H1_H1, PT ;  /* 0x7000008a9b9d7240 */ /* 0x000fc60003800200 */
[----:B------:R-:W-:-:S04]  /*43f0*/  LEA R126, R126, c[0x0][0x2f4], 0x1 ;  /* 0x0000bd007e7e7a11 */ /* 0x000fc800078e08ff */
[----:B------:R-:W-:Y:S02]  /*4400*/  PRMT R127, R126, 0x5410, RZ ;  /* 0x000054107e7f7816 */ /* 0x000fe400000000ff */
[----:B------:R-:W-:Y:S02]  /*4410*/  SHF.R.U32.HI R126, RZ, 0x10, R126 ;  /* 0x00000010ff7e7819 */ /* 0x000fe4000001167e */
[----:B------:R-:W-:Y:S01]  /*4420*/  @P2 PRMT R157, R155, 0x1054, R157 ;  /* 0x000010549b9d2816 */ /* 0x000fe2000000009d */
[----:B------:R-:W-:Y:S01]  /*4430*/  LDS.U16 R150, [R127] ;  /* 0x000000007f967984 */ /* 0x000fe20000000400 */
[----:B0-----:R-:W-:-:S03]  /*4440*/  PRMT R153, R130, 0x5410, R153 ;  /* 0x0000541082997816 */ /* 0x001fc60000000099 */
[----:B------:R-:W0:Y:S03]  /*4450*/  LDS.U16 R155, [R126] ;  /* 0x000000007e9b7984 */ /* 0x000e260000000400 */
[----:B------:R-:W-:-:S10]  /*4460*/  HFMA2.MMA R132, R153, 1, 1, -R132 ;  /* 0x3c003c0099847835 */ /* 0x000fd40000100084 */
[----:B------:R-:W-:Y:S01]  /*4470*/  HSETP2.LTU.AND P1, PT, |R132|.H0_H0, |R157|.H0_H0, PT ;  /* 0x6000009d84007234 */ /* 0x000fe20003f29a00 */
[----:B------:R-:W-:Y:S01]  /*4480*/  PRMT R160, R138, 0xfdb9, R132 ;  /* 0x0000fdb98aa07816 */ /* 0x000fe20000000084 */
[----:B------:R-:W-:-:S04]  /*4490*/  HMNMX2 R130, |R157|, |R132|.H0_H0, PT ;  /* 0x600000849d827240 */ /* 0x000fc80003800200 */
[----:B------:R-:W-:-:S07]  /*44a0*/  IDP.4A.S8.S8 R160, R160, c[0x2][0x0], RZ ;  /* 0x00800000a0a07a26 */ /* 0x000fce00000006ff */
[----:B------:R-:W-:-:S05]  /*44b0*/  @P1 PRMT R130, R157, 0x1054, R130 ;  /* 0x000010549d821816 */ /* 0x000fca0000000082 */
[----:B------:R-:W-:Y:S02]  /*44c0*/  HSETP2.LTU.AND P0, PT, |R132|.H1_H1, |R130|.H0_H0, PT ;  /* 0x6000008284007234 */ /* 0x000fe40003f09e00 */
[----:B------:R-:W-:Y:S01]  /*44d0*/  HMNMX2 R153, |R130|, |R132|.H1_H1, PT ;  /* 0x7000008482997240 */ /* 0x000fe20003800200 */
[----:B0-----:R-:W-:-:S10]  /*44e0*/  PRMT R155, R150, 0x5410, R155 ;  /* 0x00005410969b7816 */ /* 0x001fd4000000009b */
[----:B------:R-:W-:Y:S01]  /*44f0*/  @P0 PRMT R153, R130, 0x1054, R153 ;  /* 0x0000105482990816 */ /* 0x000fe20000000099 */
[----:B------:R-:W-:-:S05]  /*4500*/  HSET2.BF.LE.AND R130, R146.H0_H0, c[0x0] [0x2f8], PT ;  /* 0x0000be0092827633 */ /* 0x000fca0003803880 */
[----:B------:R-:W-:Y:S01]  /*4510*/  HFMA2 R130, -R130, c[0x0] [0x190].H0_H0, R142 ;  /* 0x2000640082827a31 */ /* 0x000fe2000000018e */
                                                                                                                                      /* 0x000000936a8e7241 */
                                                                                                                                      /* 0x000fc80000030094 */
[----:B------:R-:W-:Y:S02]  /*4530*/  LEA R150, R130, c[0x0][0x2fc], 0x1 ;  /* 0x0000bf0082967a11 */ /* 0x000fe400078e08ff */
[----:B------:R-:W-:Y:S01]  /*4540*/  HFMA2.MMA R130, R155, 1, 1, -R142 ;  /* 0x3c003c009b827835 */ /* 0x000fe2000010008e */
[----:B------:R-:W-:Y:S02]  /*4550*/  SHF.L.U64.HI R155, R110, R149, RZ ;  /* 0x000000956e9b7219 */ /* 0x000fe400000102ff */
[----:B------:R-:W-:Y:S02]  /*4560*/  PRMT R142, R150, 0x5410, RZ ;  /* 0x00005410968e7816 */ /* 0x000fe400000000ff */
[----:B------:R-:W-:Y:S02]  /*4570*/  SHF.R.U32.HI R143, RZ, 0x10, R150 ;  /* 0x00000010ff8f7819 */ /* 0x000fe40000011696 */
[----:B------:R-:W-:Y:S01]  /*4580*/  LOP3.LUT R152, R152, R155, RZ, 0xfc, !PT ;  /* 0x0000009b98987212 */ /* 0x000fe200078efcff */
[----:B------:R-:W-:Y:S01]  /*4590*/  LDS.U16 R150, [R142] ;  /* 0x000000008e967984 */ /* 0x000fe20000000400 */
                                                                                                                                      /* 0x000000936a9b7241 */
                                                                                                                                      /* 0x000fe20000038094 */
[----:B------:R-:W-:-:S02]  /*45b0*/  HSETP2.LTU.AND P4, PT, |R130|.H0_H0, |R153|.H0_H0, PT ;  /* 0x6000009982007234 */ /* 0x000fc40003f89a00 */
[----:B------:R-:W0:Y:S01]  /*45c0*/  LDS.U16 R149, [R143] ;  /* 0x000000008f957984 */ /* 0x000e220000000400 */
[----:B------:R-:W-:-:S10]  /*45d0*/  HMNMX2 R157, |R153|, |R130|.H0_H0, PT ;  /* 0x60000082999d7240 */ /* 0x000fd40003800200 */
[----:B------:R-:W-:Y:S02]  /*45e0*/  @P4 PRMT R157, R153, 0x1054, R157 ;  /* 0x00001054999d4816 */ /* 0x000fe4000000009d */
                                                                                                                                      /* 0x000000936a997241 */
                                                                                                                                      /* 0x1c0fe40000000098 */
                                                                                                                                      /* 0x000000936a987241 */
                                                                                                                                      /* 0x000fe20000008098 */
[----:B------:R-:W-:Y:S02]  /*4610*/  HSET2.BF.LE.AND R106, R146.H0_H0, c[0x0] [0x300], PT ;  /* 0x0000c000926a7633 */ /* 0x000fe40003803880 */
[----:B------:R-:W-:Y:S02]  /*4620*/  HADD2 R147, R145.H0_H0, c[0x0] [0x300] ;  /* 0x0000c00091937630 */ /* 0x000fe40000000800 */
[----:B------:R-:W-:Y:S02]  /*4630*/  HSETP2.LTU.AND P6, PT, |R130|.H1_H1, |R157|.H0_H0, PT ;  /* 0x6000009d82007234 */ /* 0x000fe40003fc9e00 */
[----:B------:R-:W-:-:S02]  /*4640*/  HFMA2 R147, -R106, c[0x0] [0x190].H0_H0, R147 ;  /* 0x200064006a937a31 */ /* 0x000fc40000000193 */
[----:B------:R-:W-:-:S03]  /*4650*/  HMNMX2 R106, |R157|, |R130|.H1_H1, PT ;  /* 0x700000829d6a7240 */ /* 0x000fc60003800200 */
[----:B------:R-:W-:Y:S01]  /*4660*/  LEA R148, R147, c[0x0][0x304], 0x1 ;  /* 0x0000c10093947a11 */ /* 0x000fe200078e08ff */
[----:B------:R-:W-:-:S05]  /*4670*/  HSET2.BF.LE.AND R147, R146.H0_H0, c[0x0] [0x308], PT ;  /* 0x0000c20092937633 */ /* 0x000fca0003803880 */
[----:B------:R-:W-:Y:S01]  /*4680*/  @P6 PRMT R106, R157, 0x1054, R106 ;  /* 0x000010549d6a6816 */ /* 0x000fe2000000006a */
[----:B------:R-:W-:Y:S01]  /*4690*/  HFMA2 R157, -R147, c[0x0] [0x190].H0_H0, R156 ;  /* 0x20006400939d7a31 */ /* 0x000fe2000000019c */
[----:B------:R-:W-:Y:S02]  /*46a0*/  PRMT R147, R148, 0x5410, RZ ;  /* 0x0000541094937816 */ /* 0x000fe400000000ff */
[----:B------:R-:W-:Y:S02]  /*46b0*/  SHF.R.U32.HI R148, RZ, 0x10, R148 ;  /* 0x00000010ff947819 */ /* 0x000fe40000011694 */
[----:B0-----:R-:W-:Y:S01]  /*46c0*/  PRMT R150, R150, 0x5410, R149 ;  /* 0x0000541096967816 */ /* 0x001fe20000000095 */
[----:B------:R-:W-:Y:S05]  /*46d0*/  LDS.U16 R156, [R147] ;  /* 0x00000000939c7984 */ /* 0x000fea0000000400 */
        /* <DEDUP_REMOVED lines=19> */
[----:B------:R-:W-:Y:S01]  /*4810*/  IMAD R153, R160, 0x100, R159 ;  /* 0x00000100a0997824 */ /* 0x000fe200078e029f */
[----:B-1----:R-:W-:-:S03]  /*4820*/  PRMT R0, R157, 0x7610, R0 ;  /* 0x000076109d007816 */ /* 0x002fc60000000000 */
[----:B------:R-:W-:Y:S01]  /*4830*/  HSETP2.LTU.AND P2, PT, |R151|.H0_H0, |R158|.H0_H0, PT ;  /* 0x6000009e97007234 */ /* 0x000fe20003f49a00 */
[----:B------:R-:W-:Y:S01]  /*4840*/  SEL R106, R106, 0xd, !P6 ;  /* 0x0000000d6a6a7807 */ /* 0x000fe20007000000 */
[----:B------:R-:W-:Y:S01]  /*4850*/  HMNMX2 R156, |R158|, |R151|.H0_H0, PT ;  /* 0x600000979e9c7240 */ /* 0x000fe20003800200 */
[----:B------:R-:W-:Y:S01]  /*4860*/  HFMA2.MMA R152, R0, 1, 1, -R152 ;  /* 0x3c003c0000987835 */ /* 0x000fe20000100098 */
[----:B------:R-:W-:Y:S02]  /*4870*/  PRMT R0, R130, 0xfdb9, R149 ;  /* 0x0000fdb982007816 */ /* 0x000fe40000000095 */
[----:B------:R-:W-:-:S03]  /*4880*/  SEL R106, R106, 0xe, !P5 ;  /* 0x0000000e6a6a7807 */ /* 0x000fc60006800000 */
[----:B------:R-:W-:Y:S01]  /*4890*/  IDP.4A.S8.S8 R0, R0, c[0x2][0x0], RZ ;  /* 0x0080000000007a26 */ /* 0x000fe200000006ff */
[----:B------:R-:W-:-:S03]  /*48a0*/  SEL R106, R106, 0xf, !P3 ;  /* 0x0000000f6a6a7807 */ /* 0x000fc60005800000 */
[----:B------:R-:W-:Y:S01]  /*48b0*/  @P2 PRMT R156, R158, 0x1054, R156 ;  /* 0x000010549e9c2816 */ /* 0x000fe2000000009c */
[----:B------:R-:W-:Y:S01]  /*48c0*/  IMAD R0, R0, 0x1000, R153 ;  /* 0x0000100000007824 */ /* 0x000fe200078e0299 */
[----:B------:R-:W-:Y:S02]  /*48d0*/  PRMT R154, R151, 0xfdb9, R152 ;  /* 0x0000fdb9979a7816 */ /* 0x000fe40000000098 */
[----:B------:R-:W-:Y:S01]  /*48e0*/  SEL R106, R106, 0x10, !P2 ;  /* 0x000000106a6a7807 */ /* 0x000fe20005000000 */
[----:B------:R-:W-:Y:S02]  /*48f0*/  HSETP2.LTU.AND P1, PT, |R151|.H1_H1, |R156|.H0_H0, PT ;  /* 0x6000009c97007234 */ /* 0x000fe40003f29e00 */
[----:B------:R-:W-:-:S04]  /*4900*/  IDP.4A.S8.S8 R153, R154, c[0x2][0x4], RZ ;  /* 0x008001009a997a26 */ /* 0x000fc800000006ff */
[----:B------:R-:W-:Y:S01]  /*4910*/  IMAD R154, R153, 0x10000, R0 ;  /* 0x00010000999a7824 */ /* 0x000fe200078e0200 */
[----:B------:R-:W-:-:S03]  /*4920*/  HMNMX2 R153, |R156|, |R151|.H1_H1, PT ;  /* 0x700000979c997240 */ /* 0x000fc60003800200 */
[----:B------:R-:W0:Y:S03]  /*4930*/  POPC R0, R154 ;  /* 0x0000009a00007309 */ /* 0x000e260000000000 */
[----:B------:R-:W-:-:S05]  /*4940*/  @P1 PRMT R153, R156, 0x1054, R153 ;  /* 0x000010549c991816 */ /* 0x000fca0000000099 */
[----:B------:R-:W-:Y:S02]  /*4950*/  HSETP2.LTU.AND P0, PT, |R152|.H0_H0, |R153|.H0_H0, PT ;  /* 0x6000009998007234 */ /* 0x000fe40003f09a00 */
[----:B------:R-:W-:Y:S01]  /*4960*/  HMNMX2 R156, |R153|, |R152|.H0_H0, PT ;  /* 0x60000098999c7240 */ /* 0x000fe20003800200 */
[----:B0-----:R-:W-:-:S10]  /*4970*/  LOP3.LUT R0, R0, 0x1, RZ, 0xc0, !PT ;  /* 0x0000000100007812 */ /* 0x001fd400078ec0ff */
[----:B------:R-:W-:Y:S01]  /*4980*/  @P0 PRMT R156, R153, 0x1054, R156 ;  /* 0x00001054999c0816 */ /* 0x000fe2000000009c */
[----:B------:R-:W-:Y:S01]  /*4990*/  IMAD.MOV R153, RZ, RZ, -R0 ;  /* 0x000000ffff997224 */ /* 0x000fe200078e0a00 */
[----:B------:R-:W-:-:S03]  /*49a0*/  SEL R0, R106, 0x11, !P1 ;  /* 0x000000116a007807 */ /* 0x000fc60004800000 */
[----:B------:R-:W-:Y:S01]  /*49b0*/  HMUL2 R106, R156, c[0x0] [0x180] ;  /* 0x000060009c6a7a32 */ /* 0x000fe20000000000 */
[----:B------:R-:W-:Y:S02]  /*49c0*/  SEL R0, R0, 0x12, !P0 ;  /* 0x0000001200007807 */ /* 0x000fe40004000000 */
[----:B------:R-:W-:Y:S02]  /*49d0*/  LOP3.LUT R153, R154, 0x7ffff, R153, 0x78, !PT ;  /* 0x0007ffff9a997812 */ /* 0x000fe400078e7899 */
[----:B------:R-:W-:Y:S01]  /*49e0*/  HMNMX2 R106, |R106|, 65504, 65504, PT ;  /* 0x7bff7bff6a6a7840 */ /* 0x000fe20003800200 */
[C---:B------:R-:W-:Y:S01]  /*49f0*/  IMAD.SHL.U32 R155, R0.reuse, 0x2, RZ ;  /* 0x00000002009b7824 */ /* 0x040fe200078e00ff */
[----:B------:R-:W-:Y:S01]  /*4a00*/  ISETP.GE.AND P0, PT, R101, c[0x0][0x178], PT ;  /* 0x00005e0065007a0c */ /* 0x000fe20003f06270 */
[----:B------:R-:W-:-:S03]  /*4a10*/  IMAD.SHL.U32 R0, R0, 0x8000000, RZ ;  /* 0x0800000000007824 */ /* 0x000fc600078e00ff */
[CC--:B------:R-:W-:Y:S02]  /*4a20*/  SHF.L.U64.HI R157, R110.reuse, R155.reuse, RZ ;  /* 0x0000009b6e9d7219 */ /* 0x0c0fe400000102ff */
[----:B------:R-:W-:Y:S02]  /*4a30*/  SHF.L.U32 R155, R110, R155, RZ ;  /* 0x0000009b6e9b7219 */ /* 0x000fe400000006ff */
                                                                                                                                      /* 0x40400066666e7241 */
                                                                                                                                      /* 0x1c0fe40000020099 */
                                                                                                                                      /* 0x4040006666667241 */
                                                                                                                                      /* 0x000fe40000000099 */
[----:B------:R-:W-:Y:S02]  /*4a60*/  LOP3.LUT R158, R110, R157, RZ, 0xfc, !PT ;  /* 0x0000009d6e9e7212 */ /* 0x000fe400078efcff */
[----:B------:R-:W-:-:S02]  /*4a70*/  LOP3.LUT R102, R102, R155, RZ, 0xfc, !PT ;  /* 0x0000009b66667212 */ /* 0x000fc400078efcff */
[----:B------:R-:W-:-:S04]  /*4a80*/  LOP3.LUT R155, R106, 0x80008000, RZ, 0xfc, !PT ;  /* 0x800080006a9b7812 */ /* 0x000fc800078efcff */
                                                                                                                                      /* 0x0000009b6a9c7241 */
                                                                                                                                      /* 0x1c0fe40000008066 */
                                                                                                                                      /* 0x0000009b6aa57241 */
                                                                                                                                      /* 0x1c0fe40000000066 */
                                                                                                                                      /* 0x0000009b6aa37241 */
                                                                                                                                      /* 0x1c0fe40000018066 */
[----:B------:R-:W-:Y:S01]  /*4ac0*/  HFMA2.MMA R141, R141, 1, 1, R156 ;  /* 0x3c003c008d8d7835 */ /* 0x000fe2000000009c */
                                                                                                                                      /* 0x0000009b6a9a7241 */
                                                                                                                                      /* 0x1c0fe20000010066 */
[----:B------:R-:W-:Y:S01]  /*4ae0*/  HADD2 R144, R144, R165 ;  /* 0x000000a590907230 */ /* 0x000fe20000000000 */
                                                                                                                                      /* 0x0000009b6a6e7241 */
                                                                                                                                      /* 0x1c0fe20000038066 */
[----:B------:R-:W-:Y:S01]  /*4b00*/  HFMA2.MMA R140, R140, 1, 1, R163 ;  /* 0x3c003c008c8c7835 */ /* 0x000fe200000000a3 */
                                                                                                                                      /* 0x0000009b6aa17241 */
                                                                                                                                      /* 0x1c0fe20000020066 */
[----:B------:R-:W-:Y:S01]  /*4b20*/  HADD2 R139, R139, R154 ;  /* 0x0000009a8b8b7230 */ /* 0x000fe20000000000 */
                                                                                                                                      /* 0x0000009b6a9f7241 */
                                                                                                                                      /* 0x000fc40000028066 */
                                                                                                                                      /* 0x0000009b6a9d7241 */
                                                                                                                                      /* 0x0c0fe20000030066 */
[----:B------:R-:W-:Y:S01]  /*4b50*/  HFMA2.MMA R110, R149, 1, 1, R110 ;  /* 0x3c003c00956e7835 */ /* 0x000fe2000000006e */
                                                                                                                                      /* 0x0000009b6a667241 */
                                                                                                                                      /* 0x080fe2000000009e */
[----:B------:R-:W-:Y:S01]  /*4b70*/  HADD2 R138, R138, R161 ;  /* 0x000000a18a8a7230 */ /* 0x000fe20000000000 */
[----:B------:R-:W-:Y:S01]  /*4b80*/  PRMT R154, R144, 0x7610, R154 ;  /* 0x00007610909a7816 */ /* 0x000fe2000000009a */
[----:B------:R-:W-:Y:S01]  /*4b90*/  HFMA2.MMA R132, R132, 1, 1, R159 ;  /* 0x3c003c0084847835 */ /* 0x000fe2000000009f */
[----:B------:R-:W-:Y:S01]  /*4ba0*/  SHF.R.U32.HI R144, RZ, 0x10, R144 ;  /* 0x00000010ff907819 */ /* 0x000fe20000011690 */
[----:B------:R-:W-:Y:S01]  /*4bb0*/  HADD2 R102, R151, R102 ;  /* 0x0000006697667230 */ /* 0x000fe20000000000 */
                                                                                                                                      /* 0x0000009b6a9b7241 */
                                                                                                                                      /* 0x000fe2000000809e */
[----:B------:R0:W-:Y:S01]  /*4bd0*/  STS.U16 [R122], R154 ;  /* 0x0000009a7a007388 */ /* 0x0001e20000000400 */
[----:B------:R-:W-:Y:S01]  /*4be0*/  PRMT R149, R141, 0x7610, R149 ;  /* 0x000076108d957816 */ /* 0x000fe20000000095 */
[----:B------:R-:W-:Y:S01]  /*4bf0*/  HADD2 R130, R130, R157 ;  /* 0x0000009d82827230 */ /* 0x000fe20000000000 */
[----:B------:R-:W-:Y:S01]  /*4c00*/  SHF.R.U32.HI R141, RZ, 0x10, R141 ;  /* 0x00000010ff8d7819 */ /* 0x000fe2000001168d */
[----:B------:R1:W-:Y:S01]  /*4c10*/  STS.U16 [R125], R144 ;  /* 0x000000907d007388 */ /* 0x0003e20000000400 */
[----:B------:R-:W-:Y:S01]  /*4c20*/  PRMT R151, R139, 0x7610, R151 ;  /* 0x000076108b977816 */ /* 0x000fe20000000097 */
[----:B------:R-:W-:Y:S01]  /*4c30*/  HADD2 R155, R152.H0_H0, R155.H0_H0 ;  /* 0x2000009b989b7230 */ /* 0x000fe20000000800 */
[----:B------:R-:W-:Y:S01]  /*4c40*/  PRMT R152, R138, 0x7610, R152 ;  /* 0x000076108a987816 */ /* 0x000fe20000000098 */
[----:B------:R2:W-:Y:S01]  /*4c50*/  STS.U16 [R128], R149 ;  /* 0x0000009580007388 */ /* 0x0005e20000000400 */
[----:B------:R-:W-:-:S02]  /*4c60*/  SHF.R.U32.HI R138, RZ, 0x10, R138 ;  /* 0x00000010ff8a7819 */ /* 0x000fc4000001168a */
[--C-:B0-----:R-:W-:Y:S01]  /*4c70*/  SHF.R.U32.HI R122, RZ, 0x10, R139.reuse ;  /* 0x00000010ff7a7819 */ /* 0x101fe2000001168b */
[----:B------:R0:W-:Y:S01]  /*4c80*/  STS.U16 [R124], R141 ;  /* 0x0000008d7c007388 */ /* 0x0001e20000000400 */
[----:B------:R-:W-:Y:S02]  /*4c90*/  PRMT R139, R140, 0x7610, R139 ;  /* 0x000076108c8b7816 */ /* 0x000fe4000000008b */
[----:B------:R-:W-:Y:S01]  /*4ca0*/  SHF.R.U32.HI R140, RZ, 0x10, R140 ;  /* 0x00000010ff8c7819 */ /* 0x000fe2000001168c */
[----:B------:R3:W-:Y:S01]  /*4cb0*/  STS.U16 [R133], R151 ;  /* 0x0000009785007388 */ /* 0x0007e20000000400 */
[----:B-1----:R-:W-:Y:S02]  /*4cc0*/  SHF.R.U32.HI R125, RZ, 0x10, R130 ;  /* 0x00000010ff7d7819 */ /* 0x002fe40000011682 */
[----:B--2---:R-:W-:Y:S01]  /*4cd0*/  PRMT R128, R130, 0x7610, R128 ;  /* 0x0000761082807816 */ /* 0x004fe20000000080 */
[----:B------:R1:W-:Y:S01]  /*4ce0*/  STS.U16 [R137], R122 ;  /* 0x0000007a89007388 */ /* 0x0003e20000000400 */
[----:B------:R-:W-:-:S02]  /*4cf0*/  PRMT R130, R110, 0x7610, R130 ;  /* 0x000076106e827816 */ /* 0x000fc40000000082 */
[----:B0-----:R-:W-:Y:S01]  /*4d00*/  PRMT R124, R132, 0x7610, R124 ;  /* 0x00007610847c7816 */ /* 0x001fe2000000007c */
[----:B------:R-:W-:Y:S01]  /*4d10*/  STS.U16 [R136], R139 ;  /* 0x0000008b88007388 */ /* 0x000fe20000000400 */
[----:B------:R-:W-:Y:S02]  /*4d20*/  SHF.R.U32.HI R132, RZ, 0x10, R132 ;  /* 0x00000010ff847819 */ /* 0x000fe40000011684 */
[----:B---3--:R-:W-:Y:S01]  /*4d30*/  SHF.R.U32.HI R133, RZ, 0x10, R102 ;  /* 0x00000010ff857819 */ /* 0x008fe20000011666 */
[----:B------:R-:W-:Y:S01]  /*4d40*/  STS.U16 [R135], R140 ;  /* 0x0000008c87007388 */ /* 0x000fe20000000400 */
[----:B------:R-:W-:Y:S01]  /*4d50*/  SHF.R.U32.HI R110, RZ, 0x10, R110 ;  /* 0x00000010ff6e7819 */ /* 0x000fe2000001166e */
[----:B-1----:R-:W-:Y:S02]  /*4d60*/  IMAD.SHL.U32 R122, R117, 0x8000000, RZ ;  /* 0x08000000757a7824 */ /* 0x002fe400078e00ff */
[----:B------:R0:W-:Y:S03]  /*4d70*/  STS.U16 [R134], R152 ;  /* 0x0000009886007388 */ /* 0x0001e60000000400 */
[----:B------:R-:W-:Y:S01]  /*4d80*/  LOP3.LUT R119, R122, 0xf8000000, R119, 0xe2, !PT ;  /* 0xf80000007a777812 */ /* 0x000fe200078ee277 */
[----:B------:R1:W-:Y:S04]  /*4d90*/  STS.U16 [R115], R138 ;  /* 0x0000008a73007388 */ /* 0x0003e80000000400 */
[----:B------:R-:W-:Y:S01]  /*4da0*/  STS.U16 [R131], R124 ;  /* 0x0000007c83007388 */ /* 0x000fe20000000400 */
[----:B0-----:R-:W-:Y:S01]  /*4db0*/  PRMT R134, R102, 0x7610, R134 ;  /* 0x0000761066867816 */ /* 0x001fe20000000086 */
[----:B------:R-:W-:-:S02]  /*4dc0*/  IMAD.MOV.U32 R102, RZ, RZ, c[0x0][0x1ac] ;  /* 0x00006b00ff667624 */ /* 0x000fc400078e00ff */
[----:B------:R-:W-:Y:S01]  /*4dd0*/  STS.U16 [R129], R132 ;  /* 0x0000008481007388 */ /* 0x000fe20000000400 */
[----:B-1----:R-:W-:Y:S02]  /*4de0*/  LOP3.LUT R115, R0, 0xf8000000, R153, 0xe2, !PT ;  /* 0xf800000000737812 */ /* 0x002fe400078ee299 */
[----:B------:R-:W-:Y:S01]  /*4df0*/  ISETP.NE.AND P1, PT, R102, 0x4, PT ;  /* 0x000000046600780c */ /* 0x000fe20003f25270 */
[----:B------:R-:W-:Y:S04]  /*4e00*/  STS.U16 [R127], R128 ;  /* 0x000000807f007388 */ /* 0x000fe80000000400 */
[----:B------:R-:W-:Y:S04]  /*4e10*/  STS.U16 [R126], R125 ;  /* 0x0000007d7e007388 */ /* 0x000fe80000000400 */
[----:B------:R-:W-:Y:S04]  /*4e20*/  STS.U16 [R142], R130 ;  /* 0x000000828e007388 */ /* 0x000fe80000000400 */
[----:B------:R-:W-:Y:S04]  /*4e30*/  STS.U16 [R143], R110 ;  /* 0x0000006e8f007388 */ /* 0x000fe80000000400 */
        /* <DEDUP_REMOVED lines=40> */
[C---:B------:R-:W-:Y:S02]  /*50c0*/  HSET2.BF.LE.AND R122, R146.reuse.H0_H0, c[0x0] [0x330], PT ;  /* 0x0000cc00927a7633 */ /* 0x040fe40003803880 */
[C---:B------:R-:W-:Y:S02]  /*50d0*/  HADD2 R123, R145.reuse.H0_H0, c[0x0] [0x330] ;  /* 0x0000cc00917b7630 */ /* 0x040fe40000000800 */
[----:B------:R-:W-:Y:S02]  /*50e0*/  HSET2.BF.LE.AND R124, R146.H0_H0, c[0x0] [0x338], PT ;  /* 0x0000ce00927c7633 */ /* 0x000fe40003803880 */
[----:B------:R-:W-:Y:S02]  /*50f0*/  HADD2 R125, R145.H0_H0, c[0x0] [0x338] ;  /* 0x0000ce00917d7630 */ /* 0x000fe40000000800 */
[----:B------:R-:W-:Y:S02]  /*5100*/  HFMA2 R0, -R0, c[0x0] [0x190].H0_H0, R110 ;  /* 0x2000640000007a31 */ /* 0x000fe4000000016e */
[----:B------:R-:W-:-:S02]  /*5110*/  HSET2.BF.LE.AND R117, R146.H0_H0, c[0x0] [0x328], PT ;  /* 0x0000ca0092757633 */ /* 0x000fc40003803880 */
[----:B------:R-:W-:Y:S01]  /*5120*/  HFMA2 R123, -R122, c[0x0] [0x190].H0_H0, R123 ;  /* 0x200064007a7b7a31 */ /* 0x000fe2000000017b */
[----:B------:R-:W-:Y:S01]  /*5130*/  LEA R110, R0, c[0x0][0x324], 0x1 ;  /* 0x0000c900006e7a11 */ /* 0x000fe200078e08ff */
[----:B------:R-:W-:Y:S02]  /*5140*/  HADD2 R120, R145.H0_H0, c[0x0] [0x328] ;  /* 0x0000ca0091787630 */ /* 0x000fe40000000800 */
[----:B------:R-:W-:Y:S01]  /*5150*/  HFMA2 R124, -R124, c[0x0] [0x190].H0_H0, R125 ;  /* 0x200064007c7c7a31 */ /* 0x000fe2000000017d */
[----:B------:R-:W-:Y:S01]  /*5160*/  LEA R123, R123, c[0x0][0x334], 0x1 ;  /* 0x0000cd007b7b7a11 */ /* 0x000fe200078e08ff */
[----:B------:R-:W-:Y:S01]  /*5170*/  HFMA2 R117, -R117, c[0x0] [0x190].H0_H0, R120 ;  /* 0x2000640075757a31 */ /* 0x000fe20000000178 */
        /* <DEDUP_REMOVED lines=65> */
[--C-:B------:R-:W-:Y:S01]  /*5590*/  SHF.R.U32.HI R129, RZ, 0x10, R92.reuse ;  /* 0x00000010ff817819 */ /* 0x100fe2000001165c */
[----:B------:R-:W-:Y:S01]  /*55a0*/  HMUL2 R126, R126, c[0x0] [0x180] ;  /* 0x000060007e7e7a32 */ /* 0x000fe20000000000 */
[----:B------:R-:W-:Y:S01]  /*55b0*/  PRMT R92, R91, 0x7610, R92 ;  /* 0x000076105b5c7816 */ /* 0x000fe2000000005c */
[----:B------:R-:W-:Y:S01]  /*55c0*/  STS.U16 [R0], R128 ;  /* 0x0000008000007388 */ /* 0x000fe20000000400 */
[----:B------:R-:W-:Y:S01]  /*55d0*/  SHF.R.U32.HI R91, RZ, 0x10, R91 ;  /* 0x00000010ff5b7819 */ /* 0x000fe2000001165b */
[----:B------:R-:W-:Y:S01]  /*55e0*/  HADD2 R89, R126.H0_H0, R89.H0_H0 ;  /* 0x200000597e597230 */ /* 0x000fe20000000800 */
[----:B------:R-:W-:Y:S01]  /*55f0*/  PRMT R130, R90, 0x7610, R130 ;  /* 0x000076105a827816 */ /* 0x000fe20000000082 */
[----:B------:R-:W-:Y:S01]  /*5600*/  STS.U16 [R110], R129 ;  /* 0x000000816e007388 */ /* 0x000fe20000000400 */
[----:B------:R-:W-:Y:S01]  /*5610*/  SHF.R.U32.HI R133, RZ, 0x10, R90 ;  /* 0x00000010ff857819 */ /* 0x000fe2000001165a */
[----:B------:R-:W-:-:S02]  /*5620*/  IMAD.MOV.U32 R90, RZ, RZ, R125 ;  /* 0x000000ffff5a7224 */ /* 0x000fc400078e007d */
[----:B------:R0:W-:Y:S04]  /*5630*/  STS.U16 [R117], R92 ;  /* 0x0000005c75007388 */ /* 0x0001e80000000400 */
[----:B------:R1:W-:Y:S04]  /*5640*/  STS.U16 [R122], R91 ;  /* 0x0000005b7a007388 */ /* 0x0003e80000000400 */
[----:B------:R-:W-:Y:S01]  /*5650*/  STS.U16 [R120], R130 ;  /* 0x0000008278007388 */ /* 0x000fe20000000400 */
[----:B0-----:R-:W-:-:S03]  /*5660*/  IMAD.MOV.U32 R92, RZ, RZ, R127 ;  /* 0x000000ffff5c7224 */ /* 0x001fc600078e007f */
[----:B------:R-:W-:Y:S01]  /*5670*/  STS.U16 [R124], R133 ;  /* 0x000000857c007388 */ /* 0x000fe20000000400 */
[----:B-1----:R-:W-:-:S03]  /*5680*/  IMAD.MOV.U32 R91, RZ, RZ, R131 ;  /* 0x000000ffff5b7224 */ /* 0x002fc600078e0083 */
[----:B------:R0:W-:Y:S02]  /*5690*/  STS.U16 [R123], R89 ;  /* 0x000000597b007388 */ /* 0x0001e40000000400 */
[----:B0-----:R-:W-:Y:S02]  /*56a0*/  IMAD.MOV.U32 R89, RZ, RZ, R126 ;  /* 0x000000ffff597224 */ /* 0x001fe400078e007e */
[----:B------:R-:W-:Y:S06]  /*56b0*/  BAR.SYNC 0x0 ;  /* 0x0000000000007b1d */ /* 0x000fec0000000000 */
[----:B------:R-:W-:Y:S05]  /*56c0*/  @!P1 BRA `(.L_x_128) ;  /* 0x0000ab5000009947 */ /* 0x000fea0003800000 */
[C---:B------:R-:W-:Y:S01]  /*56d0*/  HSET2.BF.LE.AND R0, R146.reuse.H0_H0, c[0x0] [0x340], PT ;  /* 0x0000d00092007633 */ /* 0x040fe20003803880 */
[----:B------:R-:W-:Y:S01]  /*56e0*/  ISETP.NE.AND P1, PT, R102, 0x7, PT ;  /* 0x000000076600780c */ /* 0x000fe20003f25270 */
[----:B------:R-:W-:-:S02]  /*56f0*/  HSET2.BF.LE.AND R122, R146.H0_H0, c[0x0] [0x350], PT ;  /* 0x0000d400927a7633 */ /* 0x000fc40003803880 */
[C---:B------:R-:W-:Y:S02]  /*5700*/  HADD2 R110, R145.reuse.H0_H0, c[0x0] [0x340] ;  /* 0x0000d000916e7630 */ /* 0x040fe40000000800 */
[C---:B------:R-:W-:Y:S02]  /*5710*/  HADD2 R123, R145.reuse.H0_H0, c[0x0] [0x350] ;  /* 0x0000d400917b7630 */ /* 0x040fe40000000800 */
[----:B------:R-:W-:Y:S02]  /*5720*/  HSET2.BF.LE.AND R124, R146.H0_H0, c[0x0] [0x358], PT ;  /* 0x0000d600927c7633 */ /* 0x000fe40003803880 */
[----:B------:R-:W-:Y:S02]  /*5730*/  HADD2 R125, R145.H0_H0, c[0x0] [0x358] ;  /* 0x0000d600917d7630 */ /* 0x000fe40000000800 */
[----:B------:R-:W-:Y:S02]  /*5740*/  HFMA2 R0, -R0, c[0x0] [0x190].H0_H0, R110 ;  /* 0x2000640000007a31 */ /* 0x000fe4000000016e */
[----:B------:R-:W-:-:S02]  /*5750*/  HFMA2 R122, -R122, c[0x0] [0x190].H0_H0, R123 ;  /* 0x200064007a7a7a31 */ /* 0x000fc4000000017b */
[----:B------:R-:W-:Y:S01]  /*5760*/  HSET2.BF.LE.AND R117, R146.H0_H0, c[0x0] [0x348], PT ;  /* 0x0000d20092757633 */ /* 0x000fe20003803880 */
[----:B------:R-:W-:Y:S01]  /*5770*/  LEA R110, R0, c[0x0][0x344], 0x1 ;  /* 0x0000d100006e7a11 */ /* 0x000fe200078e08ff */
[----:B------:R-:W-:Y:S02]  /*5780*/  HADD2 R120, R145.H0_H0, c[0x0] [0x348] ;  /* 0x0000d20091787630 */ /* 0x000fe40000000800 */
[----:B------:R-:W-:Y:S01]  /*5790*/  HFMA2 R125, -R124, c[0x0] [0x190].H0_H0, R125 ;  /* 0x200064007c7d7a31 */ /* 0x000fe2000000017d */
[----:B------:R-:W-:Y:S01]  /*57a0*/  LEA R124, R122, c[0x0][0x354], 0x1 ;  /* 0x0000d5007a7c7a11 */ /* 0x000fe200078e08ff */
[----:B------:R-:W-:Y:S01]  /*57b0*/  HFMA2 R117, -R117, c[0x0] [0x190].H0_H0, R120 ;  /* 0x2000640075757a31 */ /* 0x000fe20000000178 */
[----:B------:R-:W-:Y:S01]  /*57c0*/  PRMT R0, R110, 0x5410, RZ ;  /* 0x000054106e007816 */ /* 0x000fe200000000ff */
[----:B------:R-:W-:Y:S01]  /*57d0*/  HSET2.BF.LE.AND R126, R146.H0_H0, c[0x0] [0x360], PT ;  /* 0x0000d800927e7633 */ /* 0x000fe20003803880 */
[----:B------:R-:W-:Y:S01]  /*57e0*/  PRMT R122, R124, 0x5410, RZ ;  /* 0x000054107c7a7816 */ /* 0x000fe200000000ff */
[----:B------:R-:W-:Y:S01]  /*57f0*/  HADD2 R127, R145.H0_H0, c[0x0] [0x360] ;  /* 0x0000d800917f7630 */ /* 0x000fe20000000800 */
[----:B------:R-:W-:Y:S01]  /*5800*/  SHF.R.U32.HI R110, RZ, 0x10, R110 ;  /* 0x00000010ff6e7819 */ /* 0x000fe2000001166e */
[----:B------:R-:W-:Y:S01]  /*5810*/  LDS.U16 R128, [R0] ;  /* 0x0000000000807984 */ /* 0x000fe20000000400 */
[----:B------:R-:W-:Y:S01]  /*5820*/  SHF.R.U32.HI R124, RZ, 0x10, R124 ;  /* 0x00000010ff7c7819 */ /* 0x000fe2000001167c */
[----:B------:R-:W-:Y:S01]  /*5830*/  HFMA2 R126, -R126, c[0x0] [0x190].H0_H0, R127 ;  /* 0x200064007e7e7a31 */ /* 0x000fe2000000017f */
        /* <DEDUP_REMOVED lines=91> */
[----:B------:R-:W-:Y:S02]  /*5df0*/  HADD2 R120, R145.H0_H0, c[0x0] [0x370] ;  /* 0x0000dc0091787630 */ /* 0x000fe40000000800 */
[C---:B------:R-:W-:Y:S01]  /*5e00*/  HSET2.BF.LE.AND R122, R146.reuse.H0_H0, c[0x0] [0x378], PT ;  /* 0x0000de00927a7633 */ /* 0x040fe20003803880 */
[----:B------:R-:W-:Y:S01]  /*5e10*/  LEA R110, R0, c[0x0][0x36c], 0x1 ;  /* 0x0000db00006e7a11 */ /* 0x000fe200078e08ff */
[----:B------:R-:W-:Y:S02]  /*5e20*/  HFMA2 R117, -R117, c[0x0] [0x190].H0_H0, R120 ;  /* 0x2000640075757a31 */ /* 0x000fe40000000178 */
[C---:B------:R-:W-:Y:S01]  /*5e30*/  HADD2 R123, R145.reuse.H0_H0, c[0x0] [0x378] ;  /* 0x0000de00917b7630 */ /* 0x040fe20000000800 */
[----:B------:R-:W-:Y:S01]  /*5e40*/  PRMT R0, R110, 0x5410, RZ ;  /* 0x000054106e007816 */ /* 0x000fe200000000ff */
[----:B------:R-:W-:Y:S01]  /*5e50*/  HSET2.BF.LE.AND R124, R146.H0_H0, c[0x0] [0x380], PT ;  /* 0x0000e000927c7633 */ /* 0x000fe20003803880 */
[----:B------:R-:W-:Y:S01]  /*5e60*/  SHF.R.U32.HI R110, RZ, 0x10, R110 ;  /* 0x00000010ff6e7819 */ /* 0x000fe2000001166e */
[----:B------:R-:W-:Y:S01]  /*5e70*/  HFMA2 R122, -R122, c[0x0] [0x190].H0_H0, R123 ;  /* 0x200064007a7a7a31 */ /* 0x000fe2000000017b */
[----:B------:R-:W-:Y:S01]  /*5e80*/  LEA R120, R117, c[0x0][0x374], 0x1 ;  /* 0x0000dd0075787a11 */ /* 0x000fe200078e08ff */
[----:B------:R-:W-:Y:S01]  /*5e90*/  LDS.U16 R126, [R0] ;  /* 0x00000000007e7984 */ /* 0x000fe20000000400 */
[----:B------:R-:W-:-:S02]  /*5ea0*/  HADD2 R125, R145.H0_H0, c[0x0] [0x380] ;  /* 0x0000e000917d7630 */ /* 0x000fc40000000800 */
[----:B------:R-:W-:Y:S01]  /*5eb0*/  PRMT R117, R120, 0x5410, RZ ;  /* 0x0000541078757816 */ /* 0x000fe200000000ff */
[----:B------:R-:W0:Y:S01]  /*5ec0*/  LDS.U16 R127, [R110] ;  /* 0x000000006e7f7984 */ /* 0x000e220000000400 */
[----:B------:R-:W-:Y:S01]  /*5ed0*/  LEA R123, R122, c[0x0][0x37c], 0x1 ;  /* 0x0000df007a7b7a11 */ /* 0x000fe200078e08ff */
[----:B------:R-:W-:Y:S01]  /*5ee0*/  HFMA2 R124, -R124, c[0x0] [0x190].H0_H0, R125 ;  /* 0x200064007c7c7a31 */ /* 0x000fe2000000017d */
        /* <DEDUP_REMOVED lines=62> */
[C---:B------:R-:W-:Y:S01]  /*62d0*/  HSET2.BF.LE.AND R117, R146.reuse.H0_H0, c[0x0] [0x390], PT ;  /* 0x0000e40092757633 */ /* 0x040fe20003803880 */
[----:B------:R-:W-:Y:S01]  /*62e0*/  ISETP.NE.AND P1, PT, R102, 0x9, PT ;  /* 0x000000096600780c */ /* 0x000fe20003f25270 */
[----:B------:R-:W-:Y:S02]  /*62f0*/  HSET2.BF.LE.AND R0, R146.H0_H0, c[0x0] [0x388], PT ;  /* 0x0000e20092007633 */ /* 0x000fe40003803880 */
[----:B------:R-:W-:-:S02]  /*6300*/  HADD2 R120, R145.H0_H0, c[0x0] [0x390] ;  /* 0x0000e40091787630 */ /* 0x000fc40000000800 */
[C---:B------:R-:W-:Y:S02]  /*6310*/  HSET2.BF.LE.AND R122, R146.reuse.H0_H0, c[0x0] [0x398], PT ;  /* 0x0000e600927a7633 */ /* 0x040fe40003803880 */
[C---:B------:R-:W-:Y:S02]  /*6320*/  HADD2 R110, R145.reuse.H0_H0, c[0x0] [0x388] ;  /* 0x0000e200916e7630 */ /* 0x040fe40000000800 */
[----:B------:R-:W-:Y:S02]  /*6330*/  HADD2 R123, R145.H0_H0, c[0x0] [0x398] ;  /* 0x0000e600917b7630 */ /* 0x000fe40000000800 */
[----:B------:R-:W-:Y:S02]  /*6340*/  HSET2.BF.LE.AND R124, R146.H0_H0, c[0x0] [0x3a0], PT ;  /* 0x0000e800927c7633 */ /* 0x000fe40003803880 */
[----:B------:R-:W-:Y:S02]  /*6350*/  HFMA2 R120, -R117, c[0x0] [0x190].H0_H0, R120 ;  /* 0x2000640075787a31 */ /* 0x000fe40000000178 */
[----:B------:R-:W-:-:S02]  /*6360*/  HADD2 R125, R145.H0_H0, c[0x0] [0x3a0] ;  /* 0x0000e800917d7630 */ /* 0x000fc40000000800 */
[----:B------:R-:W-:Y:S01]  /*6370*/  HFMA2 R0, -R0, c[0x0] [0x190].H0_H0, R110 ;  /* 0x2000640000007a31 */ /* 0x000fe2000000016e */
[----:B------:R-:W-:Y:S01]  /*6380*/  LEA R120, R120, c[0x0][0x394], 0x1 ;  /* 0x0000e50078787a11 */ /* 0x000fe200078e08ff */
[----:B------:R-:W-:Y:S02]  /*6390*/  HFMA2 R122, -R122, c[0x0] [0x190].H0_H0, R123 ;  /* 0x200064007a7a7a31 */ /* 0x000fe4000000017b */
[----:B------:R-:W-:Y:S01]  /*63a0*/  HFMA2 R125, -R124, c[0x0] [0x190].H0_H0, R125 ;  /* 0x200064007c7d7a31 */ /* 0x000fe2000000017d */
[----:B------:R-:W-:Y:S01]  /*63b0*/  LEA R117, R0, c[0x0][0x38c], 0x1 ;  /* 0x0000e30000757a11 */ /* 0x000fe200078e08ff */
[----:B------:R-:W-:Y:S01]  /*63c0*/  HSET2.BF.LE.AND R126, R146.H0_H0, c[0x0] [0x3a8], PT ;  /* 0x0000ea00927e7633 */ /* 0x000fe20003803880 */
[----:B------:R-:W-:Y:S01]  /*63d0*/  LEA R124, R122, c[0x0][0x39c], 0x1 ;  /* 0x0000e7007a7c7a11 */ /* 0x000fe200078e08ff */
[----:B------:R-:W-:Y:S01]  /*63e0*/  HADD2 R127, R145.H0_H0, c[0x0] [0x3a8] ;  /* 0x0000ea00917f7630 */ /* 0x000fe20000000800 */
[----:B------:R-:W-:Y:S02]  /*63f0*/  PRMT R110, R120, 0x5410, RZ ;  /* 0x00005410786e7816 */ /* 0x000fe400000000ff */
[----:B------:R-:W-:Y:S01]  /*6400*/  SHF.R.U32.HI R122, RZ, 0x10, R120 ;  /* 0x00000010ff7a7819 */ /* 0x000fe20000011678 */
[----:B------:R-:W-:Y:S01]  /*6410*/  HFMA2 R126, -R126, c[0x0] [0x190].H0_H0, R127 ;  /* 0x200064007e7e7a31 */ /* 0x000fe2000000017f */
        /* <DEDUP_REMOVED lines=43> */
[----:B------:R-:W-:-:S03]  /*66d0*/  PRMT R129, R127, 0x5432, R127 ;  /* 0x000054327f817816 */ /* 0x000fc6000000007f */
[----:B------:R-:W-:Y:S01]  /*66e0*/  HMNMX2 R132, |R132|, |R73|, PT ;  /* 0x4000004984847240 */ /* 0x000fe20003800200 */
[----:B------:R-:W-:-:S04]  /*66f0*/  LOP3.LUT R133, R129, 0x80008000, R73, 0x48, !PT ;  /* 0x8000800081857812 */ /* 0x000fc800078e4849 */
[----:B------:R-:W-:-:S04]  /*6700*/  LOP3.LUT R132, R132, R133, RZ, 0xfc, !PT ;  /* 0x0000008584847212 */ /* 0x000fc800078efcff */
[C---:B------:R-:W-:Y:S01]  /*6710*/  LOP3.LUT R134, R132.reuse, 0x80008000, R131, 0x48, !PT ;  /* 0x8000800084867812 */ /* 0x040fe200078e4883 */
[C---:B------:R-:W-:Y:S01]  /*6720*/  HMNMX2 R133, |R132|.reuse, |R131|, PT ;  /* 0x4000008384857240 */ /* 0x040fe20003800200 */
[----:B------:R-:W-:Y:S01]  /*6730*/  PRMT R131, R127, 0x5432, R127 ;  /* 0x000054327f837816 */ /* 0x000fe2000000007f */
[----:B------:R-:W-:Y:S01]  /*6740*/  HMNMX2 R127, |R132|, |R128|, PT ;  /* 0x40000080847f7240 */ /* 0x000fe20003800200 */
[----:B------:R-:W-:Y:S02]  /*6750*/  LOP3.LUT R128, R132, 0x80008000, R128, 0x48, !PT ;  /* 0x8000800084807812 */ /* 0x000fe400078e4880 */
[----:B------:R-:W-:Y:S01]  /*6760*/  LOP3.LUT R133, R133, R134, RZ, 0xfc, !PT ;  /* 0x0000008685857212 */ /* 0x000fe200078efcff */
[----:B------:R-:W-:Y:S01]  /*6770*/  HMNMX2 R131, |R131|, |R130|, PT ;  /* 0x4000008283837240 */ /* 0x000fe20003800200 */
[----:B------:R-:W-:Y:S02]  /*6780*/  LOP3.LUT R130, R129, 0x80008000, R130, 0x48, !PT ;  /* 0x8000800081827812 */ /* 0x000fe400078e4882 */
[----:B------:R-:W-:Y:S01]  /*6790*/  LOP3.LUT R127, R128, R127, RZ, 0xfc, !PT ;  /* 0x0000007f807f7212 */ /* 0x000fe200078efcff */
[C---:B------:R-:W-:Y:S01]  /*67a0*/  HMNMX2 R129, |R133|.reuse, |R77|, PT ;  /* 0x4000004d85817240 */ /* 0x040fe20003800200 */
[----:B------:R-:W-:Y:S01]  /*67b0*/  LOP3.LUT R132, R133, 0x80008000, R77, 0x48, !PT ;  /* 0x8000800085847812 */ /* 0x000fe200078e484d */
[----:B------:R-:W-:Y:S01]  /*67c0*/  HMNMX2 R134, |R133|, |R76|, PT ;  /* 0x4000004c85867240 */ /* 0x000fe20003800200 */
[----:B------:R-:W-:Y:S01]  /*67d0*/  LOP3.LUT R130, R131, R130, RZ, 0xfc, !PT ;  /* 0x0000008283827212 */ /* 0x000fe200078efcff */
[----:B------:R-:W-:Y:S01]  /*67e0*/  HMNMX2 R131, |R127|, |R74|, PT ;  /* 0x4000004a7f837240 */ /* 0x000fe20003800200 */
[----:B------:R-:W-:-:S02]  /*67f0*/  LOP3.LUT R129, R129, R132, RZ, 0xfc, !PT ;  /* 0x0000008481817212 */ /* 0x000fc400078efcff */
[----:B------:R-:W-:Y:S02]  /*6800*/  LOP3.LUT R132, R127, 0x80008000, R74, 0x48, !PT ;  /* 0x800080007f847812 */ /* 0x000fe400078e484a */
[----:B------:R-:W-:Y:S02]  /*6810*/  LOP3.LUT R133, R133, 0x80008000, R76, 0x48, !PT ;  /* 0x8000800085857812 */ /* 0x000fe400078e484c */
[----:B------:R-:W-:Y:S01]  /*6820*/  LOP3.LUT R131, R131, R132, RZ, 0xfc, !PT ;  /* 0x0000008483837212 */ /* 0x000fe200078efcff */
[----:B------:R-:W-:Y:S01]  /*6830*/  HFMA2.MMA R129, R129, c[0x0][0x180], -RZ ;  /* 0x0000600081817a35 */ /* 0x000fe200001000ff */
[----:B------:R-:W-:Y:S02]  /*6840*/  LOP3.LUT R133, R134, R133, RZ, 0xfc, !PT ;  /* 0x0000008586857212 */ /* 0x000fe400078efcff */
[----:B------:R-:W-:Y:S01]  /*6850*/  LOP3.LUT R128, R127, 0x80008000, R75, 0x48, !PT ;  /* 0x800080007f807812 */ /* 0x000fe200078e484b */
[----:B------:R-:W-:Y:S01]  /*6860*/  HMNMX2 R127, |R127|, |R75|, PT ;  /* 0x4000004b7f7f7240 */ /* 0x000fe20003800200 */
[----:B------:R-:W-:Y:S01]  /*6870*/  HFMA2.MMA R131, R131, c[0x0][0x180], -RZ ;  /* 0x0000600083837a35 */ /* 0x000fe200001000ff */
[----:B------:R-:W-:Y:S01]  /*6880*/  HMUL2 R133, R133, c[0x0] [0x180] ;  /* 0x0000600085857a32 */ /* 0x000fe20000000000 */
[----:B------:R-:W-:-:S02]  /*6890*/  PRMT R130, R130, 0x5410, RZ ;  /* 0x0000541082827816 */ /* 0x000fc400000000ff */
[----:B------:R-:W-:Y:S01]  /*68a0*/  LOP3.LUT R127, R127, R128, RZ, 0xfc, !PT ;  /* 0x000000807f7f7212 */ /* 0x000fe200078efcff */
[----:B------:R-:W-:Y:S01]  /*68b0*/  HADD2 R77, R133, R77 ;  /* 0x0000004d854d7230 */ /* 0x000fe20000000000 */
[----:B------:R-:W-:Y:S01]  /*68c0*/  HFMA2.MMA R75, R131, 1, 1, R75 ;  /* 0x3c003c00834b7835 */ /* 0x000fe2000000004b */
[----:B------:R-:W-:Y:S02]  /*68d0*/  HADD2 R76, R129, R76 ;  /* 0x0000004c814c7230 */ /* 0x000fe40000000000 */
[----:B------:R-:W-:Y:S01]  /*68e0*/  HMUL2 R127, R127, c[0x0] [0x180] ;  /* 0x000060007f7f7a32 */ /* 0x000fe20000000000 */
[----:B------:R-:W-:Y:S01]  /*68f0*/  PRMT R132, R77, 0x7610, R132 ;  /* 0x000076104d847816 */ /* 0x000fe20000000084 */
[----:B------:R-:W-:Y:S01]  /*6900*/  HMUL2 R128, R130, c[0x0] [0x180] ;  /* 0x0000600082807a32 */ /* 0x000fe20000000000 */
[----:B------:R-:W-:Y:S01]  /*6910*/  SHF.R.U32.HI R130, RZ, 0x10, R77 ;  /* 0x00000010ff827819 */ /* 0x000fe2000001164d */
[----:B------:R-:W-:Y:S01]  /*6920*/  HADD2 R74, R127, R74 ;  /* 0x0000004a7f4a7230 */ /* 0x000fe20000000000 */
[----:B------:R-:W-:Y:S01]  /*6930*/  PRMT R134, R76, 0x7610, R134 ;  /* 0x000076104c867816 */ /* 0x000fe20000000086 */
[----:B------:R-:W-:Y:S01]  /*6940*/  STS.U16 [R0], R132 ;  /* 0x0000008400007388 */ /* 0x000fe20000000400 */
[--C-:B------:R-:W-:Y:S01]  /*6950*/  SHF.R.U32.HI R77, RZ, 0x10, R76.reuse ;  /* 0x00000010ff4d7819 */ /* 0x100fe2000001164c */
[----:B------:R-:W-:Y:S01]  /*6960*/  HADD2 R73, R128.H0_H0, R73.H0_H0 ;  /* 0x2000004980497230 */ /* 0x000fe20000000800 */
[----:B------:R-:W-:Y:S01]  /*6970*/  PRMT R76, R75, 0x7610, R76 ;  /* 0x000076104b4c7816 */ /* 0x000fe2000000004c */
[----:B------:R-:W-:Y:S01]  /*6980*/  STS.U16 [R117], R130 ;  /* 0x0000008275007388 */ /* 0x000fe20000000400 */
[----:B------:R-:W-:-:S02]  /*6990*/  SHF.R.U32.HI R75, RZ, 0x10, R75 ;  /* 0x00000010ff4b7819 */ /* 0x000fc4000001164b */
[----:B------:R-:W-:Y:S01]  /*69a0*/  PRMT R135, R74, 0x7610, R135 ;  /* 0x000076104a877816 */ /* 0x000fe20000000087 */
[----:B------:R-:W-:Y:S01]  /*69b0*/  STS.U16 [R110], R134 ;  /* 0x000000866e007388 */ /* 0x000fe20000000400 */
[----:B------:R-:W-:-:S03]  /*69c0*/  SHF.R.U32.HI R74, RZ, 0x10, R74 ;  /* 0x00000010ff4a7819 */ /* 0x000fc6000001164a */
[----:B------:R0:W-:Y:S04]  /*69d0*/  STS.U16 [R122], R77 ;  /* 0x0000004d7a007388 */ /* 0x0001e80000000400 */
[----:B------:R1:W-:Y:S04]  /*69e0*/  STS.U16 [R120], R76 ;  /* 0x0000004c78007388 */ /* 0x0003e80000000400 */
[----:B------:R2:W-:Y:S01]  /*69f0*/  STS.U16 [R124], R75 ;  /* 0x0000004b7c007388 */ /* 0x0005e20000000400 */
[----:B0-----:R-:W-:-:S03]  /*6a00*/  IMAD.MOV.U32 R77, RZ, RZ, R133 ;  /* 0x000000ffff4d7224 */ /* 0x001fc600078e0085 */
[----:B------:R-:W-:Y:S01]  /*6a10*/  STS.U16 [R123], R135 ;  /* 0x000000877b007388 */ /* 0x000fe20000000400 */
[----:B-1----:R-:W-:-:S03]  /*6a20*/  IMAD.MOV.U32 R76, RZ, RZ, R129 ;  /* 0x000000ffff4c7224 */ /* 0x002fc600078e0081 */
[----:B------:R0:W-:Y:S01]  /*6a30*/  STS.U16 [R125], R74 ;  /* 0x0000004a7d007388 */ /* 0x0001e20000000400 */
[----:B--2---:R-:W-:-:S03]  /*6a40*/  IMAD.MOV.U32 R75, RZ, RZ, R131 ;  /* 0x000000ffff4b7224 */ /* 0x004fc600078e0083 */
        /* <DEDUP_REMOVED lines=96> */
[----:B------:R0:W-:Y:S01]  /*7050*/  STS.U16 [R0], R128 ;  /* 0x0000008000007388 */ /* 0x0001e20000000400 */
[----:B------:R-:W-:Y:S02]  /*7060*/  SHF.R.U32.HI R71, RZ, 0x10, R71 ;  /* 0x00000010ff477819 */ /* 0x000fe40000011647 */
[----:B------:R-:W-:Y:S01]  /*7070*/  PRMT R132, R70, 0x7610, R132 ;  /* 0x0000761046847816 */ /* 0x000fe20000000084 */
[----:B------:R-:W-:Y:S01]  /*7080*/  STS.U16 [R110], R129 ;  /* 0x000000816e007388 */ /* 0x000fe20000000400 */
[----:B------:R-:W-:-:S02]  /*7090*/  SHF.R.U32.HI R133, RZ, 0x10, R70 ;  /* 0x00000010ff857819 */ /* 0x000fc40000011646 */
[----:B------:R-:W-:Y:S01]  /*70a0*/  PRMT R70, R69, 0x7610, R70 ;  /* 0x0000761045467816 */ /* 0x000fe20000000046 */
[----:B------:R1:W-:Y:S01]  /*70b0*/  STS.U16 [R117], R72 ;  /* 0x0000004875007388 */ /* 0x0003e20000000400 */
[----:B0-----:R-:W-:Y:S01]  /*70c0*/  SHF.R.U32.HI R0, RZ, 0x10, R69 ;  /* 0x00000010ff007819 */ /* 0x001fe20000011645 */
[----:B------:R-:W-:Y:S02]  /*70d0*/  IMAD.MOV.U32 R69, RZ, RZ, R126 ;  /* 0x000000ffff457224 */ /* 0x000fe400078e007e */
[----:B------:R0:W-:Y:S04]  /*70e0*/  STS.U16 [R120], R71 ;  /* 0x0000004778007388 */ /* 0x0001e80000000400 */
[----:B------:R-:W-:Y:S01]  /*70f0*/  STS.U16 [R122], R132 ;  /* 0x000000847a007388 */ /* 0x000fe20000000400 */
[----:B-1----:R-:W-:-:S03]  /*7100*/  IMAD.MOV.U32 R72, RZ, RZ, R131 ;  /* 0x000000ffff487224 */ /* 0x002fc600078e0083 */
[----:B------:R-:W-:Y:S01]  /*7110*/  STS.U16 [R124], R133 ;  /* 0x000000857c007388 */ /* 0x000fe20000000400 */
[----:B0-----:R-:W-:-:S03]  /*7120*/  IMAD.MOV.U32 R71, RZ, RZ, R130 ;  /* 0x000000ffff477224 */ /* 0x001fc600078e0082 */
[----:B------:R0:W-:Y:S04]  /*7130*/  STS.U16 [R123], R70 ;  /* 0x000000467b007388 */ /* 0x0001e80000000400 */
[----:B------:R-:W-:Y:S01]  /*7140*/  STS.U16 [R125], R0 ;  /* 0x000000007d007388 */ /* 0x000fe20000000400 */
[----:B0-----:R-:W-:-:S03]  /*7150*/  IMAD.MOV.U32 R70, RZ, RZ, R127 ;  /* 0x000000ffff467224 */ /* 0x001fc600078e007f */
[----:B------:R-:W-:Y:S06]  /*7160*/  BAR.SYNC 0x0 ;  /* 0x0000000000007b1d */ /* 0x000fec0000000000 */
[----:B------:R-:W-:Y:S05]  /*7170*/  @!P1 BRA `(.L_x_128) ;  /* 0x000090a000009947 */ /* 0x000fea0003800000 */
[C---:B------:R-:W-:Y:S01]  /*7180*/  HSET2.BF.LE.AND R0, R146.reuse.H0_H0, c[0x0] [0x3d8], PT ;  /* 0x0000f60092007633 */ /* 0x040fe20003803880 */
[----:B------:R-:W-:Y:S01]  /*7190*/  ISETP.NE.AND P1, PT, R102, 0xb, PT ;  /* 0x0000000b6600780c */ /* 0x000fe20003f25270 */
[----:B------:R-:W-:Y:S02]  /*71a0*/  HADD2 R110, R145.H0_H0, c[0x0] [0x3d8] ;  /* 0x0000f600916e7630 */ /* 0x000fe40000000800 */
[----:B------:R-:W-:-:S02]  /*71b0*/  HSET2.BF.LE.AND R117, R146.H0_H0, c[0x0] [0x3e0], PT ;  /* 0x0000f80092757633 */ /* 0x000fc40003803880 */
        /* <DEDUP_REMOVED lines=85> */
[----:B------:R-:W-:Y:S02]  /*7710*/  HSET2.BF.LE.AND R124, R146.H0_H0, c[0x0] [0x410], PT ;  /* 0x00010400927c7633 */ /* 0x000fe40003803880 */
[C---:B------:R-:W-:Y:S02]  /*7720*/  HADD2 R125, R145.reuse.H0_H0, c[0x0] [0x410] ;  /* 0x00010400917d7630 */ /* 0x040fe40000000800 */
[----:B------:R-:W-:Y:S02]  /*7730*/  HFMA2 R0, -R0, c[0x0] [0x190].H0_H0, R110 ;  /* 0x2000640000007a31 */ /* 0x000fe4000000016e */
[----:B------:R-:W-:Y:S02]  /*7740*/  HSET2.BF.LE.AND R117, R146.H0_H0, c[0x0] [0x400], PT ;  /* 0x0001000092757633 */ /* 0x000fe40003803880 */
[----:B------:R-:W-:Y:S01]  /*7750*/  HFMA2 R123, -R122, c[0x0] [0x190].H0_H0, R123 ;  /* 0x200064007a7b7a31 */ /* 0x000fe2000000017b */
[----:B------:R-:W-:Y:S01]  /*7760*/  LEA R110, R0, c[0x0][0x3fc], 0x1 ;  /* 0x0000ff00006e7a11 */ /* 0x000fe200078e08ff */
[----:B------:R-:W-:-:S02]  /*7770*/  HADD2 R120, R145.H0_H0, c[0x0] [0x400] ;  /* 0x0001000091787630 */ /* 0x000fc40000000800 */
[----:B------:R-:W-:Y:S01]  /*7780*/  HFMA2 R124, -R124, c[0x0] [0x190].H0_H0, R125 ;  /* 0x200064007c7c7a31 */ /* 0x000fe2000000017d */
[----:B------:R-:W-:Y:S01]  /*7790*/  LEA R123, R123, c[0x0][0x40c], 0x1 ;  /* 0x000103007b7b7a11 */ /* 0x000fe200078e08ff */
[----:B------:R-:W-:Y:S01]  /*77a0*/  HFMA2 R117, -R117, c[0x0] [0x190].H0_H0, R120 ;  /* 0x2000640075757a31 */ /* 0x000fe20000000178 */
        /* <DEDUP_REMOVED lines=173> */
[----:B------:R-:W-:Y:S02]  /*8280*/  HADD2 R120, R145.H0_H0, c[0x0] [0x440] ;  /* 0x0001100091787630 */ /* 0x000fe40000000800 */
        /* <DEDUP_REMOVED lines=306> */
[----:B------:R-:W-:Y:S05]  /*95b0*/  @!P1 BRA `(.L_x_129) ;  /* 0x00006c5000009947 */ /* 0x000fea0003800000 */
[C---:B------:R-:W-:Y:S01]  /*95c0*/  HSET2.BF.LE.AND R0, R146.reuse.H0_H0, c[0x0] [0x4a8], PT ;  /* 0x00012a0092007633 */ /* 0x040fe20003803880 */
[----:B------:R-:W-:Y:S01]  /*95d0*/  ISETP.NE.AND P1, PT, R102, 0x12, PT ;  /* 0x000000126600780c */ /* 0x000fe20003f25270 */
[C---:B------:R-:W-:Y:S02]  /*95e0*/  HADD2 R110, R145.reuse.H0_H0, c[0x0] [0x4a8] ;  /* 0x00012a00916e7630 */ /* 0x040fe40000000800 */
[----:B------:R-:W-:Y:S02]  /*95f0*/  HSET2.BF.LE.AND R117, R146.H0_H0, c[0x0] [0x4b0], PT ;  /* 0x00012c0092757633 */ /* 0x000fe40003803880 */
[----:B------:R-:W-:Y:S02]  /*9600*/  HADD2 R120, R145.H0_H0, c[0x0] [0x4b0] ;  /* 0x00012c0091787630 */ /* 0x000fe40000000800 */
[----:B------:R-:W-:Y:S02]  /*9610*/  HFMA2 R0, -R0, c[0x0] [0x190].H0_H0, R110 ;  /* 0x2000640000007a31 */ /* 0x000fe4000000016e */
[----:B------:R-:W-:-:S02]  /*9620*/  HFMA2 R120, -R117, c[0x0] [0x190].H0_H0, R120 ;  /* 0x2000640075787a31 */ /* 0x000fc40000000178 */
[----:B------:R-:W-:Y:S01]  /*9630*/  HSET2.BF.LE.AND R122, R146.H0_H0, c[0x0] [0x4b8], PT ;  /* 0x00012e00927a7633 */ /* 0x000fe20003803880 */
[----:B------:R-:W-:Y:S01]  /*9640*/  LEA R117, R0, c[0x0][0x4ac], 0x1 ;  /* 0x00012b0000757a11 */ /* 0x000fe200078e08ff */
[----:B------:R-:W-:Y:S01]  /*9650*/  HADD2 R123, R145.H0_H0, c[0x0] [0x4b8] ;  /* 0x00012e00917b7630 */ /* 0x000fe20000000800 */
[----:B------:R-:W-:Y:S02]  /*9660*/  LEA R120, R120, c[0x0][0x4b4], 0x1 ;  /* 0x00012d0078787a11 */ /* 0x000fe400078e08ff */
[----:B------:R-:W-:Y:S01]  /*9670*/  PRMT R0, R117, 0x5410, RZ ;  /* 0x0000541075007816 */ /* 0x000fe200000000ff */
[----:B------:R-:W-:Y:S01]  /*9680*/  HFMA2 R122, -R122, c[0x0] [0x190].H0_H0, R123 ;  /* 0x200064007a7a7a31 */ /* 0x000fe2000000017b */
        /* <DEDUP_REMOVED lines=542> */
[----:B------:R-:W-:Y:S02]  /*b870*/  HFMA2 R0, -R0, c[0x0] [0x190].H0_H0, R110 ;  /* 0x2000640000007a31 */ /* 0x000fe4000000016e */
[----:B------:R-:W-:Y:S02]  /*b880*/  HADD2 R120, R145.H0_H0, c[0x0] [0x570] ;  /* 0x00015c0091787630 */ /* 0x000fe40000000800 */
[----:B------:R-:W-:Y:S01]  /*b890*/  HSET2.BF.LE.AND R122, R146.H0_H0, c[0x0] [0x578], PT ;  /* 0x00015e00927a7633 */ /* 0x000fe20003803880 */
[----:B------:R-:W-:Y:S01]  /*b8a0*/  LEA R110, R0, c[0x0][0x56c], 0x1 ;  /* 0x00015b00006e7a11 */ /* 0x000fe200078e08ff */
[----:B------:R-:W-:-:S02]  /*b8b0*/  HFMA2 R117, -R117, c[0x0] [0x190].H0_H0, R120 ;  /* 0x2000640075757a31 */ /* 0x000fc40000000178 */
        /* <DEDUP_REMOVED lines=607> */
[----:B------:R-:W-:-:S03]  /*deb0*/  SHF.R.U32.HI R68, RZ, 0x10, R68 ;  /* 0x00000010ff447819 */ /* 0x000fc60000011644 */
        /* <DEDUP_REMOVED lines=539> */
.L_x_142:
[----:B------:R-:W-:Y:S06]  /*10070*/  BAR.SYNC 0x0 ;  /* 0x0000000000007b1d */ /* 0x000fec0000000000 */
[----:B------:R-:W-:Y:S05]  /*10080*/  BRA `(.L_x_128) ;  /* 0x0000019000007947 */ /* 0x000fea0003800000 */
.L_x_141:
[----:B------:R-:W-:Y:S06]  /*10090*/  BAR.SYNC 0x0 ;  /* 0x0000000000007b1d */ /* 0x000fec0000000000 */
[----:B------:R-:W-:Y:S05]  /*100a0*/  BRA `(.L_x_128) ;  /* 0x0000017000007947 */ /* 0x000fea0003800000 */
.L_x_140:
[----:B------:R-:W-:Y:S06]  /*100b0*/  BAR.SYNC 0x0 ;  /* 0x0000000000007b1d */ /* 0x000fec0000000000 */
[----:B------:R-:W-:Y:S05]  /*100c0*/  BRA `(.L_x_128) ;  /* 0x0000015000007947 */ /* 0x000fea0003800000 */
.L_x_139:
[----:B------:R-:W-:Y:S06]  /*100d0*/  BAR.SYNC 0x0 ;  /* 0x0000000000007b1d */ /* 0x000fec0000000000 */
[----:B------:R-:W-:Y:S05]  /*100e0*/  BRA `(.L_x_128) ;  /* 0x0000013000007947 */ /* 0x000fea0003800000 */
.L_x_138:
[----:B------:R-:W-:Y:S06]  /*100f0*/  BAR.SYNC 0x0 ;  /* 0x0000000000007b1d */ /* 0x000fec0000000000 */
[----:B------:R-:W-:Y:S05]  /*10100*/  BRA `(.L_x_128) ;  /* 0x0000011000007947 */ /* 0x000fea0003800000 */
.L_x_137:
[----:B------:R-:W-:Y:S06]  /*10110*/  BAR.SYNC 0x0 ;  /* 0x0000000000007b1d */ /* 0x000fec0000000000 */
[----:B------:R-:W-:Y:S05]  /*10120*/  BRA `(.L_x_128) ;  /* 0x000000f000007947 */ /* 0x000fea0003800000 */
.L_x_136:
[----:B------:R-:W-:Y:S06]  /*10130*/  BAR.SYNC 0x0 ;  /* 0x0000000000007b1d */ /* 0x000fec0000000000 */
[----:B------:R-:W-:Y:S05]  /*10140*/  BRA `(.L_x_128) ;  /* 0x000000d000007947 */ /* 0x000fea0003800000 */
.L_x_135:
[----:B------:R-:W-:Y:S06]  /*10150*/  BAR.SYNC 0x0 ;  /* 0x0000000000007b1d */ /* 0x000fec0000000000 */
[----:B------:R-:W-:Y:S05]  /*10160*/  BRA `(.L_x_128) ;  /* 0x000000b000007947 */ /* 0x000fea0003800000 */
.L_x_134:
[----:B------:R-:W-:Y:S06]  /*10170*/  BAR.SYNC 0x0 ;  /* 0x0000000000007b1d */ /* 0x000fec0000000000 */
[----:B------:R-:W-:Y:S05]  /*10180*/  BRA `(.L_x_128) ;  /* 0x0000009000007947 */ /* 0x000fea0003800000 */
.L_x_133:
[----:B------:R-:W-:Y:S06]  /*10190*/  BAR.SYNC 0x0 ;  /* 0x0000000000007b1d */ /* 0x000fec0000000000 */
[----:B------:R-:W-:Y:S05]  /*101a0*/  BRA `(.L_x_128) ;  /* 0x0000007000007947 */ /* 0x000fea0003800000 */
.L_x_132:
[----:B------:R-:W-:Y:S06]  /*101b0*/  BAR.SYNC 0x0 ;  /* 0x0000000000007b1d */ /* 0x000fec0000000000 */
[----:B------:R-:W-:Y:S05]  /*101c0*/  BRA `(.L_x_128) ;  /* 0x0000005000007947 */ /* 0x000fea0003800000 */
.L_x_131:
[----:B------:R-:W-:Y:S06]  /*101d0*/  BAR.SYNC 0x0 ;  /* 0x0000000000007b1d */ /* 0x000fec0000000000 */
[----:B------:R-:W-:Y:S05]  /*101e0*/  BRA `(.L_x_128) ;  /* 0x0000003000007947 */ /* 0x000fea0003800000 */
.L_x_130:
[----:B------:R-:W-:Y:S06]  /*101f0*/  BAR.SYNC 0x0 ;  /* 0x0000000000007b1d */ /* 0x000fec0000000000 */
[----:B------:R-:W-:Y:S05]  /*10200*/  BRA `(.L_x_128) ;  /* 0x0000001000007947 */ /* 0x000fea0003800000 */
.L_x_129:
[----:B------:R-:W-:Y:S06]  /*10210*/  BAR.SYNC 0x0 ;  /* 0x0000000000007b1d */ /* 0x000fec0000000000 */
.L_x_128:
[----:B------:R-:W-:Y:S01]  /*10220*/  @P0 CALL.REL.NOINC `(.L_x_127) ;  /* 0x0000001000000944 */ /* 0x000fe20003c00000 */
[----:B------:R-:W-:Y:S05]  /*10230*/  BRA `(.L_x_143) ;  /* 0xffff06a000007947 */ /* 0x000fea000383ffff */
.L_x_127:
[----:B------:R-:W0:Y:S01]  /*10240*/  S2R R8, SR_TID.X ;  /* 0x0000000000087919 */ /* 0x000e220000002100 */
[----:B------:R-:W-:Y:S01]  /*10250*/  IMAD.MOV.U32 R2, RZ, RZ, c[0x0][0x1bc] ;  /* 0x00006f00ff027624 */ /* 0x000fe200078e00ff */
[----:B------:R-:W-:-:S02]  /*10260*/  ULDC UR4, c[0x0][0x0] ;  /* 0x0000000000047ab9 */ /* 0x000fc40000000800 */
[----:B------:R-:W-:Y:S02]  /*10270*/  USHF.R.U32.HI UR4, URZ, 0x5, UR4 ;  /* 0x000000053f047899 */ /* 0x000fe40008011604 */
[----:B------:R-:W-:-:S04]  /*10280*/  IADD3 R0, R2, 0x3ff, RZ ;  /* 0x000003ff02007810 */ /* 0x000fc80007ffe0ff */
[----:B------:R-:W-:-:S04]  /*10290*/  SHF.R.S32.HI R3, RZ, 0x1f, R0 ;  /* 0x0000001fff037819 */ /* 0x000fc80000011400 */
[----:B------:R-:W-:-:S04]  /*102a0*/  LEA.HI R3, R3, R0, RZ, 0xa ;  /* 0x0000000003037211 */ /* 0x000fc800078f50ff */
[----:B------:R-:W-:-:S04]  /*102b0*/  SHF.R.S32.HI R3, RZ, 0xa, R3 ;  /* 0x0000000aff037819 */ /* 0x000fc80000011403 */
[----:B------:R-:W-:Y:S02]  /*102c0*/  IMNMX R7, R3, UR4, PT ;  /* 0x0000000403077c17 */ /* 0x000fe4000b800200 */
[----:B0-----:R-:W-:-:S04]  /*102d0*/  SHF.R.U32.HI R0, RZ, 0x5, R8 ;  /* 0x00000005ff007819 */ /* 0x001fc80000011608 */
[----:B------:R-:W-:-:S13]  /*102e0*/  ISETP.GE.AND P0, PT, R0, R7, PT ;  /* 0x000000070000720c */ /* 0x000fda0003f06270 */
[----:B------:R-:W-:Y:S05]  /*102f0*/  @P0 EXIT ;  /* 0x000000000000094d */ /* 0x000fea0003800000 */
[----:B------:R-:W0:Y:S01]  /*10300*/  S2UR UR5, SR_CTAID.X ;  /* 0x00000000000579c3 */ /* 0x000e220000002500 */
[----:B------:R-:W-:Y:S01]  /*10310*/  ULOP3.LUT UR6, URZ, UR4, URZ, 0x33, !UPT ;  /* 0x000000043f067292 */ /* 0x000fe2000f8e333f */
[----:B------:R-:W-:Y:S01]  /*10320*/  IADD3 R2, R2, 0x1f, RZ ;  /* 0x0000001f02027810 */ /* 0x000fe20007ffe0ff */
[----:B------:R-:W-:Y:S01]  /*10330*/  IMAD.MOV.U32 R4, RZ, RZ, -0x800 ;  /* 0xfffff800ff047424 */ /* 0x000fe200078e00ff */
[----:B------:R-:W-:Y:S01]  /*10340*/  LOP3.LUT R3, RZ, R3, RZ, 0x33, !PT ;  /* 0x00000003ff037212 */ /* 0x000fe200078e33ff */
[----:B------:R-:W-:Y:S01]  /*10350*/  ULDC UR4, c[0x0][0x174] ;  /* 0x00005d0000047ab9 */ /* 0x000fe20000000800 */
[----:B------:R-:W-:Y:S01]  /*10360*/  LOP3.LUT R5, R8, 0x1f, RZ, 0xc0, !PT ;  /* 0x0000001f08057812 */ /* 0x000fe200078ec0ff */
[----:B------:R-:W-:Y:S01]  /*10370*/  ULDC.64 UR8, c[0x0][0x168] ;  /* 0x00005a0000087ab9 */ /* 0x000fe20000000a00 */
[----:B------:R-:W-:Y:S02]  /*10380*/  SHF.R.S32.HI R11, RZ, 0x1f, R2 ;  /* 0x0000001fff0b7819 */ /* 0x000fe40000011402 */
[----:B------:R-:W-:Y:S01]  /*10390*/  IMNMX R3, R3, UR6, !PT ;  /* 0x0000000603037c17 */ /* 0x000fe2000f800200 */
[----:B------:R-:W-:Y:S01]  /*103a0*/  IMAD R6, R0, 0x400, R5 ;  /* 0x0000040000067824 */ /* 0x000fe200078e0205 */
[----:B------:R-:W-:-:S03]  /*103b0*/  LEA.HI R11, R11, R2, RZ, 0x5 ;  /* 0x000000020b0b7211 */ /* 0x000fc600078f28ff */
[----:B------:R-:W-:Y:S01]  /*103c0*/  IMAD R9, R3, R4, -0x800 ;  /* 0xfffff80003097424 */ /* 0x000fe200078e0204 */
[----:B------:R-:W-:Y:S01]  /*103d0*/  SHF.R.S32.HI R11, RZ, 0x5, R11 ;  /* 0x00000005ff0b7819 */ /* 0x000fe2000001140b */
[----:B------:R-:W-:Y:S02]  /*103e0*/  IMAD.MOV.U32 R4, RZ, RZ, R8 ;  /* 0x000000ffff047224 */ /* 0x000fe400078e0008 */
[----:B------:R-:W-:Y:S02]  /*103f0*/  IMAD.MOV.U32 R8, RZ, RZ, RZ ;  /* 0x000000ffff087224 */ /* 0x000fe400078e00ff */
[----:B------:R-:W-:Y:S01]  /*10400*/  IMAD.SHL.U32 R0, R6, 0x2, RZ ;  /* 0x0000000206007824 */ /* 0x000fe200078e00ff */
[----:B0-----:R-:W-:-:S04]  /*10410*/  UIMAD.WIDE UR4, UR5, UR4, URZ ;  /* 0x00000004050472a5 */ /* 0x001fc8000f8e023f */
[----:B------:R-:W-:-:S04]  /*10420*/  ULEA UR6, UP0, UR4, UR8, 0x2 ;  /* 0x0000000804067291 */ /* 0x000fc8000f80103f */
[----:B------:R-:W-:-:S02]  /*10430*/  ULEA.HI.X UR4, UR4, UR9, UR5, 0x2, UP0 ;  /* 0x0000000904047291 */ /* 0x000fc400080f1405 */
.L_x_153:
[----:B------:R-:W-:Y:S01]  /*10440*/  IADD3 R17, R6, 0xe0, RZ ;  /* 0x000000e006117810 */ /* 0x000fe20007ffe0ff */
[--C-:B------:R-:W-:Y:S02]  /*10450*/  IMAD.MOV.U32 R13, RZ, RZ, R6.reuse ;  /* 0x000000ffff0d7224 */ /* 0x100fe400078e0006 */
[----:B------:R-:W-:Y:S02]  /*10460*/  IMAD R6, R7, 0x400, R6 ;  /* 0x0000040007067824 */ /* 0x000fe400078e0206 */
[----:B------:R-:W-:Y:S02]  /*10470*/  IMAD R10, R9, R8, R0 ;  /* 0x00000008090a7224 */ /* 0x000fe400078e0200 */
[----:B------:R-:W-:Y:S01]  /*10480*/  IMAD.MOV.U32 R12, RZ, RZ, R5 ;  /* 0x000000ffff0c7224 */ /* 0x000fe200078e0005 */
[----:B------:R-:W-:Y:S01]  /*10490*/  ISETP.GE.AND P0, PT, R6, c[0x0][0x1bc], PT ;  /* 0x00006f0006007a0c */ /* 0x000fe20003f06270 */
[----:B------:R-:W-:Y:S02]  /*104a0*/  IMAD.MOV.U32 R19, RZ, RZ, RZ ;  /* 0x000000ffff137224 */ /* 0x000fe400078e00ff */
[----:B0-----:R-:W-:-:S02]  /*104b0*/  IMAD.MOV.U32 R15, RZ, RZ, RZ ;  /* 0x000000ffff0f7224 */ /* 0x001fc400078e00ff */
.L_x_152:
[----:B------:R-:W-:-:S13]  /*104c0*/  ISETP.GE.AND P2, PT, R13, c[0x0][0x1bc], PT ;  /* 0x00006f000d007a0c */ /* 0x000fda0003f46270 */
[----:B------:R-:W0:Y:S01]  /*104d0*/  @!P2 LDS.U16 R2, [R10] ;  /* 0x000000000a02a984 */ /* 0x000e220000000400 */
[----:B------:R-:W-:Y:S02]  /*104e0*/  @P2 HSETP2.LT.AND P1, PT, RZ.H0_H0, 1, 1, PT ;  /* 0x3c003c00ff002434 */ /* 0x000fe40003f21800 */
[----:B0-----:R-:W-:Y:S01]  /*104f0*/  @!P2 HSETP2.GT.AND P1, PT, R2.H0_H0, RZ.H0_H0, PT ;  /* 0x200000ff0200a234 */ /* 0x001fe20003f24800 */
[----:B------:R-:W-:-:S12]  /*10500*/  BRA.DIV ~URZ, `(.L_x_144) ;  /* 0x000005827f007947 */ /* 0x000fd8000b800000 */
[----:B------:R-:W-:-:S02]  /*10510*/  VOTE.ANY R2, PT, !P1 ;  /* 0x0000000000027806 */ /* 0x000fc400048e0100 */
.L_x_154:
[----:B------:R-:W-:Y:S02]  /*10520*/  IADD3 R3, R13, 0x20, RZ ;  /* 0x000000200d037810 */ /* 0x000fe40007ffe0ff */
[----:B------:R-:W-:Y:S02]  /*10530*/  ISETP.NE.AND P2, PT, R12, RZ, PT ;  /* 0x000000ff0c00720c */ /* 0x000fe40003f45270 */
[----:B------:R-:W-:Y:S02]  /*10540*/  ISETP.GE.AND P3, PT, R3, c[0x0][0x1bc], PT ;  /* 0x00006f0003007a0c */ /* 0x000fe40003f66270 */
[----:B------:R-:W-:-:S11]  /*10550*/  SEL R15, R2, R15, !P2 ;  /* 0x0000000f020f7207 */ /* 0x000fd60005000000 */
[----:B------:R-:W0:Y:S01]  /*10560*/  @!P3 LDS.U16 R3, [R10+0x40] ;  /* 0x000040000a03b984 */ /* 0x000e220000000400 */
[----:B------:R-:W-:Y:S02]  /*10570*/  @P3 HSETP2.LT.AND P1, PT, RZ.H0_H0, 1, 1, PT ;  /* 0x3c003c00ff003434 */ /* 0x000fe40003f21800 */
[----:B0-----:R-:W-:Y:S01]  /*10580*/  @!P3 HSETP2.GT.AND P1, PT, R3.H0_H0, RZ.H0_H0, PT ;  /* 0x200000ff0300b234 */ /* 0x001fe20003f24800 */
[----:B------:R-:W-:-:S12]  /*10590*/  BRA.DIV ~URZ, `(.L_x_145) ;  /* 0x000005527f007947 */ /* 0x000fd8000b800000 */
[----:B------:R-:W-:-:S02]  /*105a0*/  VOTE.ANY R2, PT, !P1 ;  /* 0x0000000000027806 */ /* 0x000fc400048e0100 */
.L_x_155:
[----:B------:R-:W-:Y:S02]  /*105b0*/  IADD3 R3, R13, 0x40, RZ ;  /* 0x000000400d037810 */ /* 0x000fe40007ffe0ff */
[----:B------:R-:W-:Y:S02]  /*105c0*/  IADD3 R14, R19, 0x1, RZ ;  /* 0x00000001130e7810 */ /* 0x000fe40007ffe0ff */
[----:B------:R-:W-:Y:S02]  /*105d0*/  ISETP.GE.AND P3, PT, R3, c[0x0][0x1bc], PT ;  /* 0x00006f0003007a0c */ /* 0x000fe40003f66270 */
[----:B------:R-:W-:-:S04]  /*105e0*/  ISETP.NE.AND P2, PT, R5, R14, PT ;  /* 0x0000000e0500720c */ /* 0x000fc80003f45270 */
[----:B------:R-:W-:-:S07]  /*105f0*/  SEL R15, R2, R15, !P2 ;  /* 0x0000000f020f7207 */ /* 0x000fce0005000000 */
[----:B------:R-:W0:Y:S01]  /*10600*/  @!P3 LDS.U16 R3, [R10+0x80] ;  /* 0x000080000a03b984 */ /* 0x000e220000000400 */
[----:B------:R-:W-:Y:S02]  /*10610*/  @P3 HSETP2.LT.AND P1, PT, RZ.H0_H0, 1, 1, PT ;  /* 0x3c003c00ff003434 */ /* 0x000fe40003f21800 */
[----:B0-----:R-:W-:Y:S01]  /*10620*/  @!P3 HSETP2.GT.AND P1, PT, R3.H0_H0, RZ.H0_H0, PT ;  /* 0x200000ff0300b234 */ /* 0x001fe20003f24800 */
[----:B------:R-:W-:-:S12]  /*10630*/  BRA.DIV ~URZ, `(.L_x_146) ;  /* 0x000005127f007947 */ /* 0x000fd8000b800000 */
[----:B------:R-:W-:-:S02]  /*10640*/  VOTE.ANY R2, PT, !P1 ;  /* 0x0000000000027806 */ /* 0x000fc400048e0100 */
.L_x_156:
        /* <DEDUP_REMOVED lines=10> */
.L_x_157:
[----:B------:R-:W-:Y:S02]  /*106f0*/  IADD3 R3, R17, -0x60, RZ ;  /* 0xffffffa011037810 */ /* 0x000fe40007ffe0ff */
        /* <DEDUP_REMOVED lines=9> */
.L_x_158:
        /* <DEDUP_REMOVED lines=10> */
.L_x_159:
        /* <DEDUP_REMOVED lines=10> */
.L_x_160:
[----:B------:R-:W-:Y:S02]  /*108d0*/  ISETP.GE.AND P3, PT, R17, c[0x0][0x1bc], PT ;  /* 0x00006f0011007a0c */ /* 0x000fe40003f66270 */
        /* <DEDUP_REMOVED lines=8> */
.L_x_161:
        /* <DEDUP_REMOVED lines=10> */
[----:B------:R-:W-:Y:S01]  /*10a00*/  ISETP.GE.AND P1, PT, R4, R11, PT ;  /* 0x0000000b0400720c */ /* 0x000fe20003f26270 */
[----:B------:R-:W-:Y:S01]  /*10a10*/  IMAD.U32 R2, RZ, RZ, UR6 ;  /* 0x00000006ff027e24 */ /* 0x000fe2000f8e00ff */
[----:B------:R-:W-:Y:S01]  /*10a20*/  IADD3 R8, R8, 0x1, RZ ;  /* 0x0000000108087810 */ /* 0x000fe20007ffe0ff */
[----:B------:R-:W-:-:S10]  /*10a30*/  IMAD.U32 R3, RZ, RZ, UR4 ;  /* 0x00000004ff037e24 */ /* 0x000fd4000f8e00ff */
[C---:B------:R-:W-:Y:S01]  /*10a40*/  @!P1 IMAD.WIDE R2, R4.reuse, 0x4, R2 ;  /* 0x0000000404029825 */ /* 0x040fe200078e0202 */
[----:B------:R-:W-:-:S04]  /*10a50*/  IADD3 R4, R4, c[0x0][0x0], RZ ;  /* 0x0000000004047a10 */ /* 0x000fc80007ffe0ff */
[----:B------:R0:W-:Y:S01]  /*10a60*/  @!P1 STG.E [R2.64], R15 ;  /* 0x0000000f02009986 */ /* 0x0001e2000c10190a */
[----:B------:R-:W-:Y:S05]  /*10a70*/  @!P0 BRA `(.L_x_153) ;  /* 0xfffff9c000008947 */ /* 0x000fea000383ffff */
[----:B------:R-:W-:Y:S05]  /*10a80*/  EXIT ;  /* 0x000000000000794d */ /* 0x000fea0003800000 */
.L_x_144:
[----:B------:R-:W-:Y:S01]  /*10a90*/  SEL R2, RZ, 0x1, P1 ;  /* 0x00000001ff027807 */ /* 0x000fe20000800000 */
[----:B------:R-:W-:-:S02]  /*10aa0*/  IMAD.MOV.U32 R3, RZ, RZ, -0x1 ;  /* 0xffffffffff037424 */ /* 0x000fc400078e00ff */
[----:B------:R-:W-:-:S05]  /*10ab0*/  MOV R16, 0x10ad0 ;  /* 0x00010ad000107802 */ /* 0x000fca0000000f00 */
[----:B------:R-:W-:Y:S05]  /*10ac0*/  CALL.REL.NOINC `($ldpc2_BG1_reg_index_fp_desc_dyn_row_dep_sm80$__cuda_sm70_votesync_ballot) ;  /* 0x000002c000007944 */ /* 0x000fea0003c00000 */
[----:B------:R-:W-:Y:S01]  /*10ad0*/  IMAD.MOV.U32 R2, RZ, RZ, R14 ;  /* 0x000000ffff027224 */ /* 0x000fe200078e000e */
[----:B------:R-:W-:Y:S05]  /*10ae0*/  BRA `(.L_x_154) ;  /* 0xfffffa3000007947 */ /* 0x000fea000383ffff */
.L_x_145:
[----:B------:R-:W-:Y:S01]  /*10af0*/  SEL R2, RZ, 0x1, P1 ;  /* 0x00000001ff027807 */ /* 0x000fe20000800000 */
[----:B------:R-:W-:-:S02]  /*10b00*/  IMAD.MOV.U32 R3, RZ, RZ, -0x1 ;  /* 0xffffffffff037424 */ /* 0x000fc400078e00ff */
[----:B------:R-:W-:-:S05]  /*10b10*/  MOV R16, 0x10b30 ;  /* 0x00010b3000107802 */ /* 0x000fca0000000f00 */
[----:B------:R-:W-:Y:S05]  /*10b20*/  CALL.REL.NOINC `($ldpc2_BG1_reg_index_fp_desc_dyn_row_dep_sm80$__cuda_sm70_votesync_ballot) ;  /* 0x0000026000007944 */ /* 0x000fea0003c00000 */
[----:B------:R-:W-:Y:S01]  /*10b30*/  IMAD.MOV.U32 R2, RZ, RZ, R14 ;  /* 0x000000ffff027224 */ /* 0x000fe200078e000e */
[----:B------:R-:W-:Y:S05]  /*10b40*/  BRA `(.L_x_155) ;  /* 0xfffffa6000007947 */ /* 0x000fea000383ffff */
.L_x_146:
[----:B------:R-:W-:Y:S01]  /*10b50*/  SEL R2, RZ, 0x1, P1 ;  /* 0x00000001ff027807 */ /* 0x000fe20000800000 */
[----:B------:R-:W-:-:S02]  /*10b60*/  IMAD.MOV.U32 R3, RZ, RZ, -0x1 ;  /* 0xffffffffff037424 */ /* 0x000fc400078e00ff */
[----:B------:R-:W-:-:S05]  /*10b70*/  MOV R16, 0x10b90 ;  /* 0x00010b9000107802 */ /* 0x000fca0000000f00 */
[----:B------:R-:W-:Y:S05]  /*10b80*/  CALL.REL.NOINC `($ldpc2_BG1_reg_index_fp_desc_dyn_row_dep_sm80$__cuda_sm70_votesync_ballot) ;  /* 0x0000020000007944 */ /* 0x000fea0003c00000 */
[----:B------:R-:W-:Y:S01]  /*10b90*/  IMAD.MOV.U32 R2, RZ, RZ, R14 ;  /* 0x000000ffff027224 */ /* 0x000fe200078e000e */
[----:B------:R-:W-:Y:S05]  /*10ba0*/  BRA `(.L_x_156) ;  /* 0xfffffaa000007947 */ /* 0x000fea000383ffff */
.L_x_147:
[----:B------:R-:W-:Y:S01]  /*10bb0*/  SEL R2, RZ, 0x1, P1 ;  /* 0x00000001ff027807 */ /* 0x000fe20000800000 */
[----:B------:R-:W-:-:S02]  /*10bc0*/  IMAD.MOV.U32 R3, RZ, RZ, -0x1 ;  /* 0xffffffffff037424 */ /* 0x000fc400078e00ff */
[----:B------:R-:W-:-:S05]  /*10bd0*/  MOV R16, 0x10bf0 ;  /* 0x00010bf000107802 */ /* 0x000fca0000000f00 */
[----:B------:R-:W-:Y:S05]  /*10be0*/  CALL.REL.NOINC `($ldpc2_BG1_reg_index_fp_desc_dyn_row_dep_sm80$__cuda_sm70_votesync_ballot) ;  /* 0x000001a000007944 */ /* 0x000fea0003c00000 */
[----:B------:R-:W-:Y:S01]  /*10bf0*/  IMAD.MOV.U32 R2, RZ, RZ, R14 ;  /* 0x000000ffff027224 */ /* 0x000fe200078e000e */
[----:B------:R-:W-:Y:S05]  /*10c00*/  BRA `(.L_x_157) ;  /* 0xfffffae000007947 */ /* 0x000fea000383ffff */
.L_x_148:
[----:B------:R-:W-:Y:S01]  /*10c10*/  SEL R2, RZ, 0x1, P1 ;  /* 0x00000001ff027807 */ /* 0x000fe20000800000 */
[----:B------:R-:W-:-:S02]  /*10c20*/  IMAD.MOV.U32 R3, RZ, RZ, -0x1 ;  /* 0xffffffffff037424 */ /* 0x000fc400078e00ff */
[----:B------:R-:W-:-:S05]  /*10c30*/  MOV R16, 0x10c50 ;  /* 0x00010c5000107802 */ /* 0x000fca0000000f00 */
[----:B------:R-:W-:Y:S05]  /*10c40*/  CALL.REL.NOINC `($ldpc2_BG1_reg_index_fp_desc_dyn_row_dep_sm80$__cuda_sm70_votesync_ballot) ;  /* 0x0000014000007944 */ /* 0x000fea0003c00000 */
[----:B------:R-:W-:Y:S01]  /*10c50*/  IMAD.MOV.U32 R2, RZ, RZ, R14 ;  /* 0x000000ffff027224 */ /* 0x000fe200078e000e */
[----:B------:R-:W-:Y:S05]  /*10c60*/  BRA `(.L_x_158) ;  /* 0xfffffb2000007947 */ /* 0x000fea000383ffff */
.L_x_149:
[----:B------:R-:W-:Y:S01]  /*10c70*/  SEL R2, RZ, 0x1, P1 ;  /* 0x00000001ff027807 */ /* 0x000fe20000800000 */
[----:B------:R-:W-:-:S02]  /*10c80*/  IMAD.MOV.U32 R3, RZ, RZ, -0x1 ;  /* 0xffffffffff037424 */ /* 0x000fc400078e00ff */
[----:B------:R-:W-:-:S05]  /*10c90*/  MOV R16, 0x10cb0 ;  /* 0x00010cb000107802 */ /* 0x000fca0000000f00 */
[----:B------:R-:W-:Y:S05]  /*10ca0*/  CALL.REL.NOINC `($ldpc2_BG1_reg_index_fp_desc_dyn_row_dep_sm80$__cuda_sm70_votesync_ballot) ;  /* 0x000000e000007944 */ /* 0x000fea0003c00000 */
[----:B------:R-:W-:Y:S01]  /*10cb0*/  IMAD.MOV.U32 R2, RZ, RZ, R14 ;  /* 0x000000ffff027224 */ /* 0x000fe200078e000e */
[----:B------:R-:W-:Y:S05]  /*10cc0*/  BRA `(.L_x_159) ;  /* 0xfffffb6000007947 */ /* 0x000fea000383ffff */
.L_x_150:
[----:B------:R-:W-:Y:S01]  /*10cd0*/  SEL R2, RZ, 0x1, P1 ;  /* 0x00000001ff027807 */ /* 0x000fe20000800000 */
[----:B------:R-:W-:-:S02]  /*10ce0*/  IMAD.MOV.U32 R3, RZ, RZ, -0x1 ;  /* 0xffffffffff037424 */ /* 0x000fc400078e00ff */
[----:B------:R-:W-:-:S05]  /*10cf0*/  MOV R16, 0x10d10 ;  /* 0x00010d1000107802 */ /* 0x000fca0000000f00 */
[----:B------:R-:W-:Y:S05]  /*10d00*/  CALL.REL.NOINC `($ldpc2_BG1_reg_index_fp_desc_dyn_row_dep_sm80$__cuda_sm70_votesync_ballot) ;  /* 0x0000008000007944 */ /* 0x000fea0003c00000 */
[----:B------:R-:W-:Y:S01]  /*10d10*/  IMAD.MOV.U32 R2, RZ, RZ, R14 ;  /* 0x000000ffff027224 */ /* 0x000fe200078e000e */
[----:B------:R-:W-:Y:S05]  /*10d20*/  BRA `(.L_x_160) ;  /* 0xfffffba000007947 */ /* 0x000fea000383ffff */
.L_x_151:
[----:B------:R-:W-:Y:S01]  /*10d30*/  SEL R2, RZ, 0x1, P1 ;  /* 0x00000001ff027807 */ /* 0x000fe20000800000 */
[----:B------:R-:W-:-:S02]  /*10d40*/  IMAD.MOV.U32 R3, RZ, RZ, -0x1 ;  /* 0xffffffffff037424 */ /* 0x000fc400078e00ff */
[----:B------:R-:W-:-:S05]  /*10d50*/  MOV R16, 0x10d70 ;  /* 0x00010d7000107802 */ /* 0x000fca0000000f00 */
[----:B------:R-:W-:Y:S05]  /*10d60*/  CALL.REL.NOINC `($ldpc2_BG1_reg_index_fp_desc_dyn_row_dep_sm80$__cuda_sm70_votesync_ballot) ;  /* 0x0000002000007944 */ /* 0x000fea0003c00000 */
[----:B------:R-:W-:Y:S01]  /*10d70*/  IMAD.MOV.U32 R15, RZ, RZ, R14 ;  /* 0x000000ffff0f7224 */ /* 0x000fe200078e000e */
[----:B------:R-:W-:Y:S05]  /*10d80*/  BRA `(.L_x_161) ;  /* 0xfffffbd000007947 */ /* 0x000fea000383ffff */
        .weak           $ldpc2_BG1_reg_index_fp_desc_dyn_row_dep_sm80$__cuda_sm70_votesync_ballot
        .type           $ldpc2_BG1_reg_index_fp_desc_dyn_row_dep_sm80$__cuda_sm70_votesync_ballot,@function
        .size           $ldpc2_BG1_reg_index_fp_desc_dyn_row_dep_sm80$__cuda_sm70_votesync_ballot,(.L_x_163 - $ldpc2_BG1_reg_index_fp_desc_dyn_row_dep_sm80$__cuda_sm70_votesync_ballot)
$ldpc2_BG1_reg_index_fp_desc_dyn_row_dep_sm80$__cuda_sm70_votesync_ballot:
[----:B------:R-:W-:Y:S01]  /*10d90*/  ISETP.NE.U32.AND P1, PT, R2, 0x1, PT ;  /* 0x000000010200780c */ /* 0x000fe20003f25070 */
[----:B------:R-:W-:-:S12]  /*10da0*/  WARPSYNC R3 ;  /* 0x0000000300007348 */ /* 0x000fd80003800000 */
[----:B------:R-:W-:-:S04]  /*10db0*/  VOTE.ANY R2, PT, !P1 ;  /* 0x0000000000027806 */ /* 0x000fc800048e0100 */
[----:B------:R-:W-:Y:S01]  /*10dc0*/  LOP3.LUT R14, R2, R3, RZ, 0xc0, !PT ;  /* 0x00000003020e7212 */ /* 0x000fe200078ec0ff */
[----:B------:R-:W-:Y:S02]  /*10dd0*/  IMAD.MOV.U32 R2, RZ, RZ, R16 ;  /* 0x000000ffff027224 */ /* 0x000fe400078e0010 */
[----:B------:R-:W-:-:S04]  /*10de0*/  IMAD.MOV.U32 R3, RZ, RZ, 0x0 ;  /* 0x00000000ff037424 */ /* 0x000fc800078e00ff */
[----:B------:R-:W-:Y:S05]  /*10df0*/  RET.REL.NODEC R2 `(ldpc2_BG1_reg_index_fp_desc_dyn_row_dep_sm80) ;  /* 0xfffef20002007950 */ /* 0x000fea0003c3ffff */
.L_x_162:
        /* <DEDUP_REMOVED lines=16> */
.L_x_163:


//--------------------- .nv.global.init           --------------------------
	.section	.nv.global.init,"aw",@progbits
	.align	4
.L_6:
	.type		_ZZN4cuda3std3__48__detail21__stronger_order_cudaEiiE7__xform,@object
	.size		_ZZN4cuda3std3__48__detail21__stronger_order_cudaEiiE7__xform,(.L_18 - _ZZN4cuda3std3__48__detail21__stronger_order_cudaEiiE7__xform)
_ZZN4cuda3std3__48__detail21__stronger_order_cudaEiiE7__xform:
.nv.global.init:
        /*0000*/ 	.byte	0x03, 0x00, 0x00, 0x00, 0x04, 0x00, 0x00, 0x00, 0x04, 0x00, 0x00, 0x00, 0x03, 0x00, 0x00, 0x00
.L_18:


//--------------------- .nv.shared.ldpc2_BG2_reg_index_fp_desc_dyn_row_dep_sm80_tb --------------------------
	.section	.nv.shared.ldpc2_BG2_reg_index_fp_desc_dyn_row_dep_sm80_tb,"aw",@nobits
	.align	16
.L_7:


//--------------------- .nv.shared.ldpc2_BG2_reg_index_fp_desc_dyn_row_dep_sm80 --------------------------
	.section	.nv.shared.ldpc2_BG2_reg_index_fp_desc_dyn_row_dep_sm80,"aw",@nobits
	.align	16
.L_8:


//--------------------- .nv.shared.ldpc2_BG1_reg_index_fp_desc_dyn_row_dep_sm80_tb --------------------------
	.section	.nv.shared.ldpc2_BG1_reg_index_fp_desc_dyn_row_dep_sm80_tb,"aw",@nobits
	.align	16
.L_9:


//--------------------- .nv.shared.ldpc2_BG1_reg_index_fp_desc_dyn_row_dep_sm80 --------------------------
	.section	.nv.shared.ldpc2_BG1_reg_index_fp_desc_dyn_row_dep_sm80,"aw",@nobits
	.align	16
.L_10:


//--------------------- .nv.info.ldpc2_BG2_reg_index_fp_desc_dyn_row_dep_sm80_tb --------------------------
	.section	.nv.info.ldpc2_BG2_reg_index_fp_desc_dyn_row_dep_sm80_tb,"",@"SHT_CUDA_INFO"
	.align	4


	//----- nvinfo : EIATTR_CUDA_API_VERSION
	.align		4
        /*0000*/ 	.byte	0x04, 0x37
        /*0002*/ 	.short	(.L_20 - .L_19)
.L_19:
        /*0004*/ 	.word	0x00000076


	//----- nvinfo : EIATTR_SW2861232_WAR
	.align		4
.L_20:
        /*0008*/ 	.byte	0x01, 0x35
	.zero		2


	//----- nvinfo : EIATTR_PARAM_CBANK
	.align		4
        /*000c*/ 	.byte	0x04, 0x0a
        /*000e*/ 	.short	(.L_22 - .L_21)
	.align		4
.L_21:
        /*0010*/ 	.word	index@(.nv.constant0.ldpc2_BG2_reg_index_fp_desc_dyn_row_dep_sm80_tb)
        /*0014*/ 	.short	0x0160
        /*0016*/ 	.short	0x0978


	//----- nvinfo : EIATTR_CBANK_PARAM_SIZE
	.align		4
.L_22:
        /*0018*/ 	.byte	0x03, 0x19
        /*001a*/ 	.short	0x0978


	//----- nvinfo : EIATTR_KPARAM_INFO
	.align		4
        /*001c*/ 	.byte	0x04, 0x17
        /*001e*/ 	.short	(.L_24 - .L_23)
.L_23:
        /*0020*/ 	.word	0x00000000
        /*0024*/ 	.short	0x0001
        /*0026*/ 	.short	0x0628
        /*0028*/ 	.byte	0x00, 0xf0, 0x41, 0x0d


	//----- nvinfo : EIATTR_KPARAM_INFO
	.align		4
.L_24:
        /*002c*/ 	.byte	0x04, 0x17
        /*002e*/ 	.short	(.L_26 - .L_25)
.L_25:
        /*0030*/ 	.word	0x00000000
        /*0034*/ 	.short	0x0000
        /*0036*/ 	.short	0x0000
        /*0038*/ 	.byte	0x00, 0xf0, 0xa1, 0x18


	//----- nvinfo : EIATTR_MAXREG_COUNT
	.align		4
.L_26:
        /*003c*/ 	.byte	0x03, 0x1b
        /*003e*/ 	.short	0x00a8


	//----- nvinfo : EIATTR_COOP_GROUP_MASK_REGIDS
	.align		4
        /*0040*/ 	.byte	0x04, 0x29
        /*0042*/ 	.short	(.L_28 - .L_27)


	//   ....[0]....
.L_27:
        /*0044*/ 	.word	0xffffffff


	//   ....[1]....
        /*0048*/ 	.word	0xffffffff


	//   ....[2]....
        /*004c*/ 	.word	0xffffffff


	//   ....[3]....
        /*0050*/ 	.word	0xffffffff


	//   ....[4]....
        /*0054*/ 	.word	0xffffffff


	//   ....[5]....
        /*0058*/ 	.word	0xffffffff


	//   ....[6]....
        /*005c*/ 	.word	0xffffffff


	//   ....[7]....
        /*0060*/ 	.word	0xffffffff


	//----- nvinfo : EIATTR_COOP_GROUP_INSTR_OFFSETS
	.align		4
.L_28:
        /*0064*/ 	.byte	0x04, 0x28
        /*0066*/ 	.short	(.L_30 - .L_29)


	//   ....[0]....
.L_29:
        /*0068*/ 	.word	0x0000aab0


	//   ....[1]....
        /*006c*/ 	.word	0x0000ab20


	//   ....[2]....
        /*0070*/ 	.word	0x0000ab70


	//   ....[3]....
        /*0074*/ 	.word	0x0000ac30


	//   ....[4]....
        /*0078*/ 	.word	0x0000ace0


	//   ....[5]....
        /*007c*/ 	.word	0x0000ad30


	//   ....[6]....
        /*0080*/ 	.word	0x0000ad70


	//   ....[7]....
        /*0084*/ 	.word	0x0000adc0


	//----- nvinfo : EIATTR_EXIT_INSTR_OFFSETS
	.align		4
.L_30:
        /*0088*/ 	.byte	0x04, 0x1c
        /*008a*/ 	.short	(.L_32 - .L_31)


	//   ....[0]....
.L_31:
        /*008c*/ 	.word	0x0000a7f0


	//   ....[1]....
        /*0090*/ 	.word	0x0000ae10


	//   ....[2]....
        /*0094*/ 	.word	0x0000ae80


	//----- nvinfo : EIATTR_MAX_THREADS
	.align		4
.L_32:
        /*0098*/ 	.byte	0x04, 0x05
        /*009a*/ 	.short	(.L_34 - .L_33)
.L_33:
        /*009c*/ 	.word	0x00000180
        /*00a0*/ 	.word	0x00000001
        /*00a4*/ 	.word	0x00000001


	//----- nvinfo : EIATTR_CRS_STACK_SIZE
	.align		4
.L_34:
        /*00a8*/ 	.byte	0x04, 0x1e
        /*00aa*/ 	.short	(.L_36 - .L_35)
.L_35:
        /*00ac*/ 	.word	0x00000000
.L_36:


//--------------------- .nv.info.ldpc2_BG2_reg_index_fp_desc_dyn_row_dep_sm80 --------------------------
	.section	.nv.info.ldpc2_BG2_reg_index_fp_desc_dyn_row_dep_sm80,"",@"SHT_CUDA_INFO"
	.align	4


	//----- nvinfo : EIATTR_CUDA_API_VERSION
	.align		4
        /*0000*/ 	.byte	0x04, 0x37
        /*0002*/ 	.short	(.L_38 - .L_37)
.L_37:
        /*0004*/ 	.word	0x00000076


	//----- nvinfo : EIATTR_SW2861232_WAR
	.align		4
.L_38:
        /*0008*/ 	.byte	0x01, 0x35
	.zero		2


	//----- nvinfo : EIATTR_PARAM_CBANK
	.align		4
        /*000c*/ 	.byte	0x04, 0x0a
        /*000e*/ 	.short	(.L_40 - .L_39)
	.align		4
.L_39:
        /*0010*/ 	.word	index@(.nv.constant0.ldpc2_BG2_reg_index_fp_desc_dyn_row_dep_sm80)
        /*0014*/ 	.short	0x0160
        /*0016*/ 	.short	0x03c0


	//----- nvinfo : EIATTR_CBANK_PARAM_SIZE
	.align		4
.L_40:
        /*0018*/ 	.byte	0x03, 0x19
        /*001a*/ 	.short	0x03c0


	//----- nvinfo : EIATTR_KPARAM_INFO
	.align		4
        /*001c*/ 	.byte	0x04, 0x17
        /*001e*/ 	.short	(.L_42 - .L_41)
.L_41:
        /*0020*/ 	.word	0x00000000
        /*0024*/ 	.short	0x0001
        /*0026*/ 	.short	0x0070
        /*0028*/ 	.byte	0x00, 0xf0, 0x41, 0x0d


	//----- nvinfo : EIATTR_KPARAM_INFO
	.align		4
.L_42:
        /*002c*/ 	.byte	0x04, 0x17
        /*002e*/ 	.short	(.L_44 - .L_43)
.L_43:
        /*0030*/ 	.word	0x00000000
        /*0034*/ 	.short	0x0000
        /*0036*/ 	.short	0x0000
        /*0038*/ 	.byte	0x00, 0xf0, 0xc1, 0x01


	//----- nvinfo : EIATTR_MAXREG_COUNT
	.align		4
.L_44:
        /*003c*/ 	.byte	0x03, 0x1b
        /*003e*/ 	.short	0x00a8


	//----- nvinfo : EIATTR_COOP_GROUP_MASK_REGIDS
	.align		4
        /*0040*/ 	.byte	0x04, 0x29
        /*0042*/ 	.short	(.L_46 - .L_45)


	//   ....[0]....
.L_45:
        /*0044*/ 	.word	0xffffffff


	//   ....[1]....
        /*0048*/ 	.word	0xffffffff


	//   ....[2]....
        /*004c*/ 	.word	0xffffffff


	//   ....[3]....
        /*0050*/ 	.word	0xffffffff


	//   ....[4]....
        /*0054*/ 	.word	0xffffffff


	//   ....[5]....
        /*0058*/ 	.word	0xffffffff


	//   ....[6]....
        /*005c*/ 	.word	0xffffffff


	//   ....[7]....
        /*0060*/ 	.word	0xffffffff


	//----- nvinfo : EIATTR_COOP_GROUP_INSTR_OFFSETS
	.align		4
.L_46:
        /*0064*/ 	.byte	0x04, 0x28
        /*0066*/ 	.short	(.L_48 - .L_47)


	//   ....[0]....
.L_47:
        /*0068*/ 	.word	0x00009d80


	//   ....[1]....
        /*006c*/ 	.word	0x00009df0


	//   ....[2]....
        /*0070*/ 	.word	0x00009e40


	//   ....[3]....
        /*0074*/ 	.word	0x00009f00


	//   ....[4]....
        /*0078*/ 	.word	0x00009fb0


	//   ....[5]....
        /*007c*/ 	.word	0x0000a000


	//   ....[6]....
        /*0080*/ 	.word	0x0000a040


	//   ....[7]....
        /*0084*/ 	.word	0x0000a090


	//----- nvinfo : EIATTR_EXIT_INSTR_OFFSETS
	.align		4
.L_48:
        /*0088*/ 	.byte	0x04, 0x1c
        /*008a*/ 	.short	(.L_50 - .L_49)


	//   ....[0]....
.L_49:
        /*008c*/ 	.word	0x00009ad0


	//   ....[1]....
        /*0090*/ 	.word	0x0000a0e0


	//   ....[2]....
        /*0094*/ 	.word	0x0000a130


	//----- nvinfo : EIATTR_MAX_THREADS
	.align		4
.L_50:
        /*0098*/ 	.byte	0x04, 0x05
        /*009a*/ 	.short	(.L_52 - .L_51)
.L_51:
        /*009c*/ 	.word	0x00000180
        /*00a0*/ 	.word	0x00000001
        /*00a4*/ 	.word	0x00000001


	//----- nvinfo : EIATTR_CRS_STACK_SIZE
	.align		4
.L_52:
        /*00a8*/ 	.byte	0x04, 0x1e
        /*00aa*/ 	.short	(.L_54 - .L_53)
.L_53:
        /*00ac*/ 	.word	0x00000000
.L_54:


//--------------------- .nv.info                  --------------------------
	.section	.nv.info,"",@"SHT_CUDA_INFO"
	.align	4


	//----- nvinfo : EIATTR_REGCOUNT
	.align		4
        /*0000*/ 	.byte	0x04, 0x2f
        /*0002*/ 	.short	(.L_56 - .L_55)
	.align		4
.L_55:
        /*0004*/ 	.word	index@(ldpc2_BG1_reg_index_fp_desc_dyn_row_dep_sm80)
        /*0008*/ 	.word	0x000000a8


	//----- nvinfo : EIATTR_MIN_STACK_SIZE
	.align		4
.L_56:
        /*000c*/ 	.byte	0x04, 0x12
        /*000e*/ 	.short	(.L_58 - .L_57)
	.align		4
.L_57:
        /*0010*/ 	.word	index@($ldpc2_BG1_reg_index_fp_desc_dyn_row_dep_sm80$__cuda_sm70_votesync_ballot)
        /*0014*/ 	.word	0x00000000


	//----- nvinfo : EIATTR_FRAME_SIZE
	.align		4
.L_58:
        /*0018*/ 	.byte	0x04, 0x11
        /*001a*/ 	.short	(.L_60 - .L_59)
	.align		4
.L_59:
        /*001c*/ 	.word	index@($ldpc2_BG1_reg_index_fp_desc_dyn_row_dep_sm80$__cuda_sm70_votesync_ballot)
        /*0020*/ 	.word	0x00000000


	//----- nvinfo : EIATTR_MIN_STACK_SIZE
	.align		4
.L_60:
        /*0024*/ 	.byte	0x04, 0x12
        /*0026*/ 	.short	(.L_62 - .L_61)
	.align		4
.L_61:
        /*0028*/ 	.word	index@(ldpc2_BG1_reg_index_fp_desc_dyn_row_dep_sm80)
        /*002c*/ 	.word	0x00000000


	//----- nvinfo : EIATTR_FRAME_SIZE
	.align		4
.L_62:
        /*0030*/ 	.byte	0x04, 0x11
        /*0032*/ 	.short	(.L_64 - .L_63)
	.align		4
.L_63:
        /*0034*/ 	.word	index@(ldpc2_BG1_reg_index_fp_desc_dyn_row_dep_sm80)
        /*0038*/ 	.word	0x00000000


	//----- nvinfo : EIATTR_REGCOUNT
	.align		4
.L_64:
        /*003c*/ 	.byte	0x04, 0x2f
        /*003e*/ 	.short	(.L_66 - .L_65)
	.align		4
.L_65:
        /*0040*/ 	.word	index@(ldpc2_BG2_reg_index_fp_desc_dyn_row_dep_sm80)
        /*0044*/ 	.word	0x00000091


	//----- nvinfo : EIATTR_MIN_STACK_SIZE
	.align		4
.L_66:
        /*0048*/ 	.byte	0x04, 0x12
        /*004a*/ 	.short	(.L_68 - .L_67)
	.align		4
.L_67:
        /*004c*/ 	.word	index@(ldpc2_BG2_reg_index_fp_desc_dyn_row_dep_sm80)
        /*0050*/ 	.word	0x00000000


	//----- nvinfo : EIATTR_FRAME_SIZE
	.align		4
.L_68:
        /*0054*/ 	.byte	0x04, 0x11
        /*0056*/ 	.short	(.L_70 - .L_69)
	.align		4
.L_69:
        /*0058*/ 	.word	index@(ldpc2_BG2_reg_index_fp_desc_dyn_row_dep_sm80)
        /*005c*/ 	.word	0x00000000


	//----- nvinfo : EIATTR_REGCOUNT
	.align		4
.L_70:
        /*0060*/ 	.byte	0x04, 0x2f
        /*0062*/ 	.short	(.L_72 - .L_71)
	.align		4
.L_71:
        /*0064*/ 	.word	index@(ldpc2_BG1_reg_index_fp_desc_dyn_row_dep_sm80_tb)
        /*0068*/ 	.word	0x000000a8


	//----- nvinfo : EIATTR_MIN_STACK_SIZE
	.align		4
.L_72:
        /*006c*/ 	.byte	0x04, 0x12
        /*006e*/ 	.short	(.L_74 - .L_73)
	.align		4
.L_73:
        /*0070*/ 	.word	index@($ldpc2_BG1_reg_index_fp_desc_dyn_row_dep_sm80_tb$__cuda_sm70_votesync_ballot)
        /*0074*/ 	.word	0x00000000


	//----- nvinfo : EIATTR_FRAME_SIZE
	.align		4
.L_74:
        /*0078*/ 	.byte	0x04, 0x11
        /*007a*/ 	.short	(.L_76 - .L_75)
	.align		4
.L_75:
        /*007c*/ 	.word	index@($ldpc2_BG1_reg_index_fp_desc_dyn_row_dep_sm80_tb$__cuda_sm70_votesync_ballot)
        /*0080*/ 	.word	0x00000000


	//----- nvinfo : EIATTR_MIN_STACK_SIZE
	.align		4
.L_76:
        /*0084*/ 	.byte	0x04, 0x12
        /*0086*/ 	.short	(.L_78 - .L_77)
	.align		4
.L_77:
        /*0088*/ 	.word	index@(ldpc2_BG1_reg_index_fp_desc_dyn_row_dep_sm80_tb)
        /*008c*/ 	.word	0x00000000


	//----- nvinfo : EIATTR_FRAME_SIZE
	.align		4
.L_78:
        /*0090*/ 	.byte	0x04, 0x11
        /*0092*/ 	.short	(.L_80 - .L_79)
	.align		4
.L_79:
        /*0094*/ 	.word	index@(ldpc2_BG1_reg_index_fp_desc_dyn_row_dep_sm80_tb)
        /*0098*/ 	.word	0x00000000


	//----- nvinfo : EIATTR_REGCOUNT
	.align		4
.L_80:
        /*009c*/ 	.byte	0x04, 0x2f
        /*009e*/ 	.short	(.L_82 - .L_81)
	.align		4
.L_81:
        /*00a0*/ 	.word	index@(ldpc2_BG2_reg_index_fp_desc_dyn_row_dep_sm80_tb)
        /*00a4*/ 	.word	0x00000092


	//----- nvinfo : EIATTR_MIN_STACK_SIZE
	.align		4
.L_82:
        /*00a8*/ 	.byte	0x04, 0x12
        /*00aa*/ 	.short	(.L_84 - .L_83)
	.align		4
.L_83:
        /*00ac*/ 	.word	index@(ldpc2_BG2_reg_index_fp_desc_dyn_row_dep_sm80_tb)
        /*00b0*/ 	.word	0x00000000


	//----- nvinfo : EIATTR_FRAME_SIZE
	.align		4
.L_84:
        /*00b4*/ 	.byte	0x04, 0x11
        /*00b6*/ 	.short	(.L_86 - .L_85)
	.align		4
.L_85:
        /*00b8*/ 	.word	index@(ldpc2_BG2_reg_index_fp_desc_dyn_row_dep_sm80_tb)
        /*00bc*/ 	.word	0x00000000
.L_86:


//--------------------- .nv.info.ldpc2_BG1_reg_index_fp_desc_dyn_row_dep_sm80_tb --------------------------
	.section	.nv.info.ldpc2_BG1_reg_index_fp_desc_dyn_row_dep_sm80_tb,"",@"SHT_CUDA_INFO"
	.align	4


	//----- nvinfo : EIATTR_CUDA_API_VERSION
	.align		4
        /*0000*/ 	.byte	0x04, 0x37
        /*0002*/ 	.short	(.L_88 - .L_87)
.L_87:
        /*0004*/ 	.word	0x00000076


	//----- nvinfo : EIATTR_SW2861232_WAR
	.align		4
.L_88:
        /*0008*/ 	.byte	0x01, 0x35
	.zero		2


	//----- nvinfo : EIATTR_PARAM_CBANK
	.align		4
        /*000c*/ 	.byte	0x04, 0x0a
        /*000e*/ 	.short	(.L_90 - .L_89)
	.align		4
.L_89:
        /*0010*/ 	.word	index@(.nv.constant0.ldpc2_BG1_reg_index_fp_desc_dyn_row_dep_sm80_tb)
        /*0014*/ 	.short	0x0160
        /*0016*/ 	.short	0x0b90


	//----- nvinfo : EIATTR_CBANK_PARAM_SIZE
	.align		4
.L_90:
        /*0018*/ 	.byte	0x03, 0x19
        /*001a*/ 	.short	0x0b90


	//----- nvinfo : EIATTR_KPARAM_INFO
	.align		4
        /*001c*/ 	.byte	0x04, 0x17
        /*001e*/ 	.short	(.L_92 - .L_91)
.L_91:
        /*0020*/ 	.word	0x00000000
        /*0024*/ 	.short	0x0001
        /*0026*/ 	.short	0x0628
        /*0028*/ 	.byte	0x00, 0xf0, 0xa1, 0x15


	//----- nvinfo : EIATTR_KPARAM_INFO
	.align		4
.L_92:
        /*002c*/ 	.byte	0x04, 0x17
        /*002e*/ 	.short	(.L_94 - .L_93)
.L_93:
        /*0030*/ 	.word	0x00000000
        /*0034*/ 	.short	0x0000
        /*0036*/ 	.short	0x0000
        /*0038*/ 	.byte	0x00, 0xf0, 0xa1, 0x18


	//----- nvinfo : EIATTR_MAXREG_COUNT
	.align		4
.L_94:
        /*003c*/ 	.byte	0x03, 0x1b
        /*003e*/ 	.short	0x00a8


	//----- nvinfo : EIATTR_COOP_GROUP_MASK_REGIDS
	.align		4
        /*0040*/ 	.byte	0x04, 0x29
        /*0042*/ 	.short	(.L_96 - .L_95)


	//   ....[0]....
.L_95:
        /*0044*/ 	.word	0xffffffff


	//   ....[1]....
        /*0048*/ 	.word	0xffffffff


	//   ....[2]....
        /*004c*/ 	.word	0xffffffff


	//   ....[3]....
        /*0050*/ 	.word	0xffffffff


	//   ....[4]....
        /*0054*/ 	.word	0xffffffff


	//   ....[5]....
        /*0058*/ 	.word	0xffffffff


	//   ....[6]....
        /*005c*/ 	.word	0xffffffff


	//   ....[7]....
        /*0060*/ 	.word	0xffffffff


	//   ....[8]....
        /*0064*/ 	.word	0xffffffff


	//   ....[9]....
        /*0068*/ 	.word	0xffffffff


	//   ....[10]....
        /*006c*/ 	.word	0xffffffff


	//   ....[11]....
        /*0070*/ 	.word	0xffffffff


	//   ....[12]....
        /*0074*/ 	.word	0xffffffff


	//   ....[13]....
        /*0078*/ 	.word	0xffffffff


	//   ....[14]....
        /*007c*/ 	.word	0xffffffff


	//   ....[15]....
        /*0080*/ 	.word	0xffffffff


	//----- nvinfo : EIATTR_COOP_GROUP_INSTR_OFFSETS
	.align		4
.L_96:
        /*0084*/ 	.byte	0x04, 0x28
        /*0086*/ 	.short	(.L_98 - .L_97)


	//   ....[0]....
.L_97:
        /*0088*/ 	.word	0x000112a0


	//   ....[1]....
        /*008c*/ 	.word	0x00011330


	//   ....[2]....
        /*0090*/ 	.word	0x000113d0


	//   ....[3]....
        /*0094*/ 	.word	0x00011470


	//   ....[4]....
        /*0098*/ 	.word	0x00011510


	//   ....[5]....
        /*009c*/ 	.word	0x000115b0


	//   ....[6]....
        /*00a0*/ 	.word	0x00011650


	//   ....[7]....
        /*00a4*/ 	.word	0x000116e0


	//   ....[8]....
        /*00a8*/ 	.word	0x00011870


	//   ....[9]....
        /*00ac*/ 	.word	0x000118d0


	//   ....[10]....
        /*00b0*/ 	.word	0x00011930


	//   ....[11]....
        /*00b4*/ 	.word	0x00011990


	//   ....[12]....
        /*00b8*/ 	.word	0x000119f0


	//   ....[13]....
        /*00bc*/ 	.word	0x00011a50


	//   ....[14]....
        /*00c0*/ 	.word	0x00011ab0


	//   ....[15]....
        /*00c4*/ 	.word	0x00011b10


	//----- nvinfo : EIATTR_EXIT_INSTR_OFFSETS
	.align		4
.L_98:
        /*00c8*/ 	.byte	0x04, 0x1c
        /*00ca*/ 	.short	(.L_100 - .L_99)


	//   ....[0]....
.L_99:
        /*00cc*/ 	.word	0x00011070


	//   ....[1]....
        /*00d0*/ 	.word	0x00011830


	//----- nvinfo : EIATTR_MAX_THREADS
	.align		4
.L_100:
        /*00d4*/ 	.byte	0x04, 0x05
        /*00d6*/ 	.short	(.L_102 - .L_101)
.L_101:
        /*00d8*/ 	.word	0x00000180
        /*00dc*/ 	.word	0x00000001
        /*00e0*/ 	.word	0x00000001


	//----- nvinfo : EIATTR_CRS_STACK_SIZE
	.align		4
.L_102:
        /*00e4*/ 	.byte	0x04, 0x1e
        /*00e6*/ 	.short	(.L_104 - .L_103)
.L_103:
        /*00e8*/ 	.word	0x00000000
.L_104:


//--------------------- .nv.info.ldpc2_BG1_reg_index_fp_desc_dyn_row_dep_sm80 --------------------------
	.section	.nv.info.ldpc2_BG1_reg_index_fp_desc_dyn_row_dep_sm80,"",@"SHT_CUDA_INFO"
	.align	4


	//----- nvinfo : EIATTR_CUDA_API_VERSION
	.align		4
        /*0000*/ 	.byte	0x04, 0x37
        /*0002*/ 	.short	(.L_106 - .L_105)
.L_105:
        /*0004*/ 	.word	0x00000076


	//----- nvinfo : EIATTR_SW2861232_WAR
	.align		4
.L_106:
        /*0008*/ 	.byte	0x01, 0x35
	.zero		2


	//----- nvinfo : EIATTR_PARAM_CBANK
	.align		4
        /*000c*/ 	.byte	0x04, 0x0a
        /*000e*/ 	.short	(.L_108 - .L_107)
	.align		4
.L_107:
        /*0010*/ 	.word	index@(.nv.constant0.ldpc2_BG1_reg_index_fp_desc_dyn_row_dep_sm80)
        /*0014*/ 	.short	0x0160
        /*0016*/ 	.short	0x05d8


	//----- nvinfo : EIATTR_CBANK_PARAM_SIZE
	.align		4
.L_108:
        /*0018*/ 	.byte	0x03, 0x19
        /*001a*/ 	.short	0x05d8


	//----- nvinfo : EIATTR_KPARAM_INFO
	.align		4
        /*001c*/ 	.byte	0x04, 0x17
        /*001e*/ 	.short	(.L_110 - .L_109)
.L_109:
        /*0020*/ 	.word	0x00000000
        /*0024*/ 	.short	0x0001
        /*0026*/ 	.short	0x0070
        /*0028*/ 	.byte	0x00, 0xf0, 0xa1, 0x15


	//----- nvinfo : EIATTR_KPARAM_INFO
	.align		4
.L_110:
        /*002c*/ 	.byte	0x04, 0x17
        /*002e*/ 	.short	(.L_112 - .L_111)
.L_111:
        /*0030*/ 	.word	0x00000000
        /*0034*/ 	.short	0x0000
        /*0036*/ 	.short	0x0000
        /*0038*/ 	.byte	0x00, 0xf0, 0xc1, 0x01


	//----- nvinfo : EIATTR_MAXREG_COUNT
	.align		4
.L_112:
        /*003c*/ 	.byte	0x03, 0x1b
        /*003e*/ 	.short	0x00a8


	//----- nvinfo : EIATTR_COOP_GROUP_MASK_REGIDS
	.align		4
        /*0040*/ 	.byte	0x04, 0x29
        /*0042*/ 	.short	(.L_114 - .L_113)


	//   ....[0]....
.L_113:
        /*0044*/ 	.word	0xffffffff


	//   ....[1]....
        /*0048*/ 	.word	0xffffffff


	//   ....[2]....
        /*004c*/ 	.word	0xffffffff


	//   ....[3]....
        /*0050*/ 	.word	0xffffffff


	//   ....[4]....
        /*0054*/ 	.word	0xffffffff


	//   ....[5]....
        /*0058*/ 	.word	0xffffffff


	//   ....[6]....
        /*005c*/ 	.word	0xffffffff


	//   ....[7]....
        /*0060*/ 	.word	0xffffffff


	//   ....[8]....
        /*0064*/ 	.word	0xffffffff


	//   ....[9]....
        /*0068*/ 	.word	0xffffffff


	//   ....[10]....
        /*006c*/ 	.word	0xffffffff


	//   ....[11]....
        /*0070*/ 	.word	0xffffffff


	//   ....[12]....
        /*0074*/ 	.word	0xffffffff


	//   ....[13]....
        /*0078*/ 	.word	0xffffffff


	//   ....[14]....
        /*007c*/ 	.word	0xffffffff


	//   ....[15]....
        /*0080*/ 	.word	0xffffffff


	//----- nvinfo : EIATTR_COOP_GROUP_INSTR_OFFSETS
	.align		4
.L_114:
        /*0084*/ 	.byte	0x04, 0x28
        /*0086*/ 	.short	(.L_116 - .L_115)


	//   ....[0]....
.L_115:
        /*0088*/ 	.word	0x00010510


	//   ....[1]....
        /*008c*/ 	.word	0x000105a0


	//   ....[2]....
        /*0090*/ 	.word	0x00010640


	//   ....[3]....
        /*0094*/ 	.word	0x000106e0


	//   ....[4]....
        /*0098*/ 	.word	0x00010780


	//   ....[5]....
        /*009c*/ 	.word	0x00010820


	//   ....[6]....
        /*00a0*/ 	.word	0x000108c0


	//   ....[7]....
        /*00a4*/ 	.word	0x00010950


	//   ....[8]....
        /*00a8*/ 	.word	0x00010ac0


	//   ....[9]....
        /*00ac*/ 	.word	0x00010b20


	//   ....[10]....
        /*00b0*/ 	.word	0x00010b80


	//   ....[11]....
        /*00b4*/ 	.word	0x00010be0


	//   ....[12]....
        /*00b8*/ 	.word	0x00010c40


	//   ....[13]....
        /*00bc*/ 	.word	0x00010ca0


	//   ....[14]....
        /*00c0*/ 	.word	0x00010d00


	//   ....[15]....
        /*00c4*/ 	.word	0x00010d60


	//----- nvinfo : EIATTR_EXIT_INSTR_OFFSETS
	.align		4
.L_116:
        /*00c8*/ 	.byte	0x04, 0x1c
        /*00ca*/ 	.short	(.L_118 - .L_117)


	//   ....[0]....
.L_117:
        /*00cc*/ 	.word	0x000102f0


	//   ....[1]....
        /*00d0*/ 	.word	0x00010a80


	//----- nvinfo : EIATTR_MAX_THREADS
	.align		4
.L_118:
        /*00d4*/ 	.byte	0x04, 0x05
        /*00d6*/ 	.short	(.L_120 - .L_119)
.L_119:
        /*00d8*/ 	.word	0x00000180
        /*00dc*/ 	.word	0x00000001
        /*00e0*/ 	.word	0x00000001


	//----- nvinfo : EIATTR_CRS_STACK_SIZE
	.align		4
.L_120:
        /*00e4*/ 	.byte	0x04, 0x1e
        /*00e6*/ 	.short	(.L_122 - .L_121)
.L_121:
        /*00e8*/ 	.word	0x00000000
.L_122:


//--------------------- .nv.rel.action            --------------------------
	.section	.nv.rel.action,"",@"SHT_CUDA_RELOCINFO"
	.align	8
	.sectionentsize	8
        /*0000*/ 	.byte	0x4b, 0x00, 0x00, 0x00, 0x00, 0x00, 0x00, 0x00, 0x00, 0x02, 0x02, 0x08, 0x10, 0x0a, 0x2f, 0x22
        /* <DEDUP_REMOVED lines=19> */

